	.target	sm_90a

	.elftype	@"ET_EXEC"


//--------------------- .note.nv.tkinfo           --------------------------
	.section	.note.nv.tkinfo,"",@"SHT_NOTE"
	.sectionflags	@"SHF_NOTE_NV_TKINFO"
	.tkinfo
        /*0018*/ 	.word	0x00000002
        /*0030*/ 	.string	""
        /*0030*/ 	.string	"ptxas"
        /*0030*/ 	.string	"Cuda compilation tools, release 13.0, V13.0.88"
        /*0030*/ 	.string	"Build cuda_13.0.r13.0/compiler.36424714_0"
        /*0030*/ 	.string	"-arch sm_90a -m 64 "



//--------------------- .note.nv.cuinfo           --------------------------
	.section	.note.nv.cuinfo,"",@"SHT_NOTE"
	.sectionflags	@"SHF_NOTE_NV_CUINFO"
        /*0018*/ 	.short	0x0002
        /*001a*/ 	.short	0x005a
        /*001c*/ 	.short	0x0082
	.zero		2


//--------------------- .nv.info                  --------------------------
	.section	.nv.info,"",@"SHT_CUDA_INFO"
	.align	4


	//----- nvinfo : EIATTR_REGCOUNT
	.align		4
        /*0000*/ 	.byte	0x04, 0x2f
        /*0002*/ 	.short	(.L_16 - .L_15)
	.align		4
.L_15:
        /*0004*/ 	.word	index@(_ZN7cutlass13device_kernelINS_4fmha6kernel28FmhaKernelTmaWarpSpecializedINS1_10collective30FmhaMainloopTmaWarpSpecializedINS_6half_tEffN4cute5tupleIJNS7_1CILi128EEENS9_ILi256EEENS9_ILi160EEEEEENS8_IJiNS9_ILi1EEENS8_IJiiEEEEEESG_SG_NS4_12CausalFusionEJEEENS4_15FmhaFwdEpilogueIS6_fNS8_IJNS9_ILi64EEESC_SB_EEEEENS2_23IndividualTileSchedulerEJEEEEEvNT_6ParamsE)
        /*0008*/ 	.word	0x000000a8


	//----- nvinfo : EIATTR_FRAME_SIZE
	.align		4
.L_16:
        /*000c*/ 	.byte	0x04, 0x11
        /*000e*/ 	.short	(.L_18 - .L_17)
	.align		4
.L_17:
        /*0010*/ 	.word	index@($__internal_0_$__cuda_sm20_rcp_rn_f32_slowpath)
        /*0014*/ 	.word	0x00000000


	//----- nvinfo : EIATTR_FRAME_SIZE
	.align		4
.L_18:
        /*0018*/ 	.byte	0x04, 0x11
        /*001a*/ 	.short	(.L_20 - .L_19)
	.align		4
.L_19:
        /*001c*/ 	.word	index@(_ZN7cutlass13device_kernelINS_4fmha6kernel28FmhaKernelTmaWarpSpecializedINS1_10collective30FmhaMainloopTmaWarpSpecializedINS_6half_tEffN4cute5tupleIJNS7_1CILi128EEENS9_ILi256EEENS9_ILi160EEEEEENS8_IJiNS9_ILi1EEENS8_IJiiEEEEEESG_SG_NS4_12CausalFusionEJEEENS4_15FmhaFwdEpilogueIS6_fNS8_IJNS9_ILi64EEESC_SB_EEEEENS2_23IndividualTileSchedulerEJEEEEEvNT_6ParamsE)
        /*0020*/ 	.word	0x00000000


	//----- nvinfo : EIATTR_MIN_STACK_SIZE
	.align		4
.L_20:
        /*0024*/ 	.byte	0x04, 0x12
        /*0026*/ 	.short	(.L_22 - .L_21)
	.align		4
.L_21:
        /*0028*/ 	.word	index@(_ZN7cutlass13device_kernelINS_4fmha6kernel28FmhaKernelTmaWarpSpecializedINS1_10collective30FmhaMainloopTmaWarpSpecializedINS_6half_tEffN4cute5tupleIJNS7_1CILi128EEENS9_ILi256EEENS9_ILi160EEEEEENS8_IJiNS9_ILi1EEENS8_IJiiEEEEEESG_SG_NS4_12CausalFusionEJEEENS4_15FmhaFwdEpilogueIS6_fNS8_IJNS9_ILi64EEESC_SB_EEEEENS2_23IndividualTileSchedulerEJEEEEEvNT_6ParamsE)
        /*002c*/ 	.word	0x00000000
.L_22:


//--------------------- .nv.compat                --------------------------
	.section	.nv.compat,"",@"SHT_CUDA_COMPAT_INFO"
	.align	4
        /*0000*/ 	.byte	0x02, 0x09, 0x01, 0x00, 0x02, 0x02, 0x04, 0x00, 0x02, 0x05, 0x05, 0x00, 0x03, 0x07, 0x01, 0x01
        /*0010*/ 	.byte	0x02, 0x03, 0x01, 0x00, 0x02, 0x06, 0x01, 0x00, 0x04, 0x0b, 0x08, 0x00, 0x00, 0x00, 0x00, 0x00
        /*0020*/ 	.byte	0x00, 0x00, 0x00, 0x00


//--------------------- .nv.info._ZN7cutlass13device_kernelINS_4fmha6kernel28FmhaKernelTmaWarpSpecializedINS1_10collective30FmhaMainloopTmaWarpSpecializedINS_6half_tEffN4cute5tupleIJNS7_1CILi128EEENS9_ILi256EEENS9_ILi160EEEEEENS8_IJiNS9_ILi1EEENS8_IJiiEEEEEESG_SG_NS4_12CausalFusionEJEEENS4_15FmhaFwdEpilogueIS6_fNS8_IJNS9_ILi64EEESC_SB_EEEEENS2_23IndividualTileSchedulerEJEEEEEvNT_6ParamsE --------------------------
	.section	.nv.info._ZN7cutlass13device_kernelINS_4fmha6kernel28FmhaKernelTmaWarpSpecializedINS1_10collective30FmhaMainloopTmaWarpSpecializedINS_6half_tEffN4cute5tupleIJNS7_1CILi128EEENS9_ILi256EEENS9_ILi160EEEEEENS8_IJiNS9_ILi1EEENS8_IJiiEEEEEESG_SG_NS4_12CausalFusionEJEEENS4_15FmhaFwdEpilogueIS6_fNS8_IJNS9_ILi64EEESC_SB_EEEEENS2_23IndividualTileSchedulerEJEEEEEvNT_6ParamsE,"",@"SHT_CUDA_INFO"
	.sectionflags	@""
	.align	4


	//----- nvinfo : EIATTR_CUDA_API_VERSION
	.align		4
        /*0000*/ 	.byte	0x04, 0x37
        /*0002*/ 	.short	(.L_24 - .L_23)
.L_23:
        /*0004*/ 	.word	0x00000082


	//----- nvinfo : EIATTR_KPARAM_INFO
	.align		4
.L_24:
        /*0008*/ 	.byte	0x04, 0x17
        /*000a*/ 	.short	(.L_26 - .L_25)
.L_25:
        /*000c*/ 	.word	0x00000000
        /*0010*/ 	.short	0x0000
        /*0012*/ 	.short	0x0070
        /*0014*/ 	.byte	0x00, 0xf0, 0x01, 0x20


	//----- nvinfo : EIATTR_SPARSE_MMA_MASK
	.align		4
.L_26:
        /*0018*/ 	.byte	0x03, 0x50
        /*001a*/ 	.short	0x0000


	//----- nvinfo : EIATTR_MAXREG_COUNT
	.align		4
        /*001c*/ 	.byte	0x03, 0x1b
        /*001e*/ 	.short	0x00a8


	//----- nvinfo : EIATTR_NUM_BARRIERS
	.align		4
        /*0020*/ 	.byte	0x02, 0x4c
        /*0022*/ 	.byte	0x02
	.zero		1


	//----- nvinfo : EIATTR_EXTERNS
	.align		4
        /*0024*/ 	.byte	0x04, 0x0f
        /*0026*/ 	.short	(.L_28 - .L_27)


	//   ....[0]....
	.align		4
.L_27:
        /*0028*/ 	.word	index@(__assertfail)


	//----- nvinfo : EIATTR_MERCURY_ISA_VERSION
	.align		4
.L_28:
        /*002c*/ 	.byte	0x03, 0x5f
        /*002e*/ 	.short	0x0101


	//----- nvinfo : EIATTR_INT_WARP_WIDE_INSTR_OFFSETS
	.align		4
        /*0030*/ 	.byte	0x04, 0x31
        /*0032*/ 	.short	(.L_30 - .L_29)


	//   ....[0]....
.L_29:
        /*0034*/ 	.word	0x000006f0


	//   ....[1]....
        /*0038*/ 	.word	0x00000700


	//   ....[2]....
        /*003c*/ 	.word	0x00000710


	//   ....[3]....
        /*0040*/ 	.word	0x00000720


	//   ....[4]....
        /*0044*/ 	.word	0x00000790


	//----- nvinfo : EIATTR_COOP_GROUP_MASK_REGIDS
	.align		4
.L_30:
        /*0048*/ 	.byte	0x04, 0x29
        /*004a*/ 	.short	(.L_32 - .L_31)


	//   ....[0]....
.L_31:
        /*004c*/ 	.word	0xffffffff


	//   ....[1]....
        /*0050*/ 	.word	0xffffffff


	//   ....[2]....
        /*0054*/ 	.word	0xffffffff


	//   ....[3]....
        /*0058*/ 	.word	0xffffffff


	//   ....[4]....
        /*005c*/ 	.word	0xffffffff


	//   ....[5]....
        /*0060*/ 	.word	0xffffffff


	//   ....[6]....
        /*0064*/ 	.word	0xffffffff


	//   ....[7]....
        /*0068*/ 	.word	0xffffffff


	//   ....[8]....
        /*006c*/ 	.word	0xffffffff


	//   ....[9]....
        /*0070*/ 	.word	0xffffffff


	//   ....[10]....
        /*0074*/ 	.word	0xffffffff


	//   ....[11]....
        /*0078*/ 	.word	0xffffffff


	//   ....[12]....
        /*007c*/ 	.word	0xffffffff


	//   ....[13]....
        /*0080*/ 	.word	0xffffffff


	//   ....[14]....
        /*0084*/ 	.word	0xffffffff


	//   ....[15]....
        /*0088*/ 	.word	0xffffffff


	//   ....[16]....
        /*008c*/ 	.word	0xffffffff


	//   ....[17]....
        /*0090*/ 	.word	0xffffffff


	//   ....[18]....
        /*0094*/ 	.word	0xffffffff


	//   ....[19]....
        /*0098*/ 	.word	0xffffffff


	//   ....[20]....
        /*009c*/ 	.word	0xffffffff


	//   ....[21]....
        /*00a0*/ 	.word	0xffffffff


	//----- nvinfo : EIATTR_COOP_GROUP_INSTR_OFFSETS
	.align		4
.L_32:
        /*00a4*/ 	.byte	0x04, 0x28
        /*00a6*/ 	.short	(.L_34 - .L_33)


	//   ....[0]....
.L_33:
        /*00a8*/ 	.word	0x00000050


	//   ....[1]....
        /*00ac*/ 	.word	0x00000080


	//   ....[2]....
        /*00b0*/ 	.word	0x000001b0


	//   ....[3]....
        /*00b4*/ 	.word	0x00000370


	//   ....[4]....
        /*00b8*/ 	.word	0x00000530


	//   ....[5]....
        /*00bc*/ 	.word	0x00000690


	//   ....[6]....
        /*00c0*/ 	.word	0x00002ca0


	//   ....[7]....
        /*00c4*/ 	.word	0x00002d80


	//   ....[8]....
        /*00c8*/ 	.word	0x00002e70


	//   ....[9]....
        /*00cc*/ 	.word	0x00002fd0


	//   ....[10]....
        /*00d0*/ 	.word	0x00008dc0


	//   ....[11]....
        /*00d4*/ 	.word	0x00008de0


	//   ....[12]....
        /*00d8*/ 	.word	0x0000a1d0


	//   ....[13]....
        /*00dc*/ 	.word	0x0000a2f0


	//   ....[14]....
        /*00e0*/ 	.word	0x00010470


	//   ....[15]....
        /*00e4*/ 	.word	0x00010490


	//   ....[16]....
        /*00e8*/ 	.word	0x00011880


	//   ....[17]....
        /*00ec*/ 	.word	0x00011990


	//   ....[18]....
        /*00f0*/ 	.word	0x00015ed0


	//   ....[19]....
        /*00f4*/ 	.word	0x00015f00


	//   ....[20]....
        /*00f8*/ 	.word	0x00015f50


	//   ....[21]....
        /*00fc*/ 	.word	0x00015f70


	//----- nvinfo : EIATTR_REG_RECONFIG
	.align		4
.L_34:
        /*0100*/ 	.byte	0x01, 0x54
	.zero		2


	//----- nvinfo : EIATTR_SYSCALL_OFFSETS
	.align		4
        /*0104*/ 	.byte	0x04, 0x46
        /*0106*/ 	.short	(.L_36 - .L_35)


	//   ....[0]....
.L_35:
        /*0108*/ 	.word	0x00016c50


	//   ....[1]....
        /*010c*/ 	.word	0x00016db0


	//----- nvinfo : EIATTR_MBARRIER_INSTR_OFFSETS
	.align		4
.L_36:
        /*0110*/ 	.byte	0x04, 0x39
        /*0112*/ 	.short	(.L_38 - .L_37)


	//   ....[0]....
.L_37:
        /*0114*/ 	.word	0x00000320
        /*0118*/ 	.word	0x000000ff
        /*011c*/ 	.word	0x0006e050
        /*0120*/ 	.short	0x0100
        /*0122*/ 	.byte	0x0a
	.zero		1


	//   ....[1]....
        /*0124*/ 	.word	0x00000330
        /*0128*/ 	.word	0x000000ff
        /*012c*/ 	.word	0x0006e060
        /*0130*/ 	.short	0x0100
        /*0132*/ 	.byte	0x0a
	.zero		1


	//   ....[2]....
        /*0134*/ 	.word	0x00000340
        /*0138*/ 	.word	0x000000ff
        /*013c*/ 	.word	0x0006e058
        /*0140*/ 	.short	0x0100
        /*0142*/ 	.byte	0x0a
	.zero		1


	//   ....[3]....
        /*0144*/ 	.word	0x00000350
        /*0148*/ 	.word	0x000000ff
        /*014c*/ 	.word	0x0006e068
        /*0150*/ 	.short	0x0100
        /*0152*/ 	.byte	0x0a
	.zero		1


	//   ....[4]....
        /*0154*/ 	.word	0x00000480
        /*0158*/ 	.word	0x000000ff
        /*015c*/ 	.word	0x0006e000
        /*0160*/ 	.short	0x0100
        /*0162*/ 	.byte	0x0a
	.zero		1


	//   ....[5]....
        /*0164*/ 	.word	0x00000490
        /*0168*/ 	.word	0x000000ff
        /*016c*/ 	.word	0x0006e028
        /*0170*/ 	.short	0x0100
        /*0172*/ 	.byte	0x0a
	.zero		1


	//   ....[6]....
        /*0174*/ 	.word	0x000004a0
        /*0178*/ 	.word	0x000000ff
        /*017c*/ 	.word	0x0006e008
        /*0180*/ 	.short	0x0100
        /*0182*/ 	.byte	0x0a
	.zero		1


	//   ....[7]....
        /*0184*/ 	.word	0x000004b0
        /*0188*/ 	.word	0x000000ff
        /*018c*/ 	.word	0x0006e030
        /*0190*/ 	.short	0x0100
        /*0192*/ 	.byte	0x0a
	.zero		1


	//   ....[8]....
        /*0194*/ 	.word	0x000004c0
        /*0198*/ 	.word	0x000000ff
        /*019c*/ 	.word	0x0006e010
        /*01a0*/ 	.short	0x0100
        /*01a2*/ 	.byte	0x0a
	.zero		1


	//   ....[9]....
        /*01a4*/ 	.word	0x000004d0
        /*01a8*/ 	.word	0x000000ff
        /*01ac*/ 	.word	0x0006e038
        /*01b0*/ 	.short	0x0100
        /*01b2*/ 	.byte	0x0a
	.zero		1


	//   ....[10]....
        /*01b4*/ 	.word	0x000004e0
        /*01b8*/ 	.word	0x000000ff
        /*01bc*/ 	.word	0x0006e018
        /*01c0*/ 	.short	0x0100
        /*01c2*/ 	.byte	0x0a
	.zero		1


	//   ....[11]....
        /*01c4*/ 	.word	0x000004f0
        /*01c8*/ 	.word	0x000000ff
        /*01cc*/ 	.word	0x0006e040
        /*01d0*/ 	.short	0x0100
        /*01d2*/ 	.byte	0x0a
	.zero		1


	//   ....[12]....
        /*01d4*/ 	.word	0x00000500
        /*01d8*/ 	.word	0x000000ff
        /*01dc*/ 	.word	0x0006e020
        /*01e0*/ 	.short	0x0100
        /*01e2*/ 	.byte	0x0a
	.zero		1


	//   ....[13]....
        /*01e4*/ 	.word	0x00000510
        /*01e8*/ 	.word	0x000000ff
        /*01ec*/ 	.word	0x0006e048
        /*01f0*/ 	.short	0x0100
        /*01f2*/ 	.byte	0x0a
	.zero		1


	//   ....[14]....
        /*01f4*/ 	.word	0x00000640
        /*01f8*/ 	.word	0x000000ff
        /*01fc*/ 	.word	0x0006e070
        /*0200*/ 	.short	0x0100
        /*0202*/ 	.byte	0x0a
	.zero		1


	//   ....[15]....
        /*0204*/ 	.word	0x00000650
        /*0208*/ 	.word	0x000000ff
        /*020c*/ 	.word	0x0006e080
        /*0210*/ 	.short	0x0100
        /*0212*/ 	.byte	0x0a
	.zero		1


	//   ....[16]....
        /*0214*/ 	.word	0x00000660
        /*0218*/ 	.word	0x000000ff
        /*021c*/ 	.word	0x0006e078
        /*0220*/ 	.short	0x0100
        /*0222*/ 	.byte	0x0a
	.zero		1


	//   ....[17]....
        /*0224*/ 	.word	0x00000670
        /*0228*/ 	.word	0x000000ff
        /*022c*/ 	.word	0x0006e088
        /*0230*/ 	.short	0x0100
        /*0232*/ 	.byte	0x0a
	.zero		1


	//   ....[18]....
        /*0234*/ 	.word	0x000007b0
        /*0238*/ 	.word	0x000000ff
        /*023c*/ 	.word	0x0006e090
        /*0240*/ 	.short	0x0100
        /*0242*/ 	.byte	0x08
	.zero		1


	//   ....[19]....
        /*0244*/ 	.word	0x000007c0
        /*0248*/ 	.word	0x000000ff
        /*024c*/ 	.word	0x0006e098
        /*0250*/ 	.short	0x0100
        /*0252*/ 	.byte	0x08
	.zero		1


	//   ....[20]....
        /*0254*/ 	.word	0x000007d0
        /*0258*/ 	.word	0x000000ff
        /*025c*/ 	.word	0x0006e0a0
        /*0260*/ 	.short	0x0100
        /*0262*/ 	.byte	0x08
	.zero		1


	//   ....[21]....
        /*0264*/ 	.word	0x000007e0
        /*0268*/ 	.word	0x000000ff
        /*026c*/ 	.word	0x0006e0a8
        /*0270*/ 	.short	0x0100
        /*0272*/ 	.byte	0x08
	.zero		1


	//   ....[22]....
        /*0274*/ 	.word	0x000008e0
        /*0278*/ 	.word	0x000000ff
        /*027c*/ 	.word	0x0006e0c0
        /*0280*/ 	.short	0x0100
        /*0282*/ 	.byte	0x0a
	.zero		1


	//   ....[23]....
        /*0284*/ 	.word	0x000008f0
        /*0288*/ 	.word	0x000000ff
        /*028c*/ 	.word	0x0006e0e0
        /*0290*/ 	.short	0x0100
        /*0292*/ 	.byte	0x0a
	.zero		1


	//   ....[24]....
        /*0294*/ 	.word	0x00000900
        /*0298*/ 	.word	0x000000ff
        /*029c*/ 	.word	0x0006e0c8
        /*02a0*/ 	.short	0x0100
        /*02a2*/ 	.byte	0x0a
	.zero		1


	//   ....[25]....
        /*02a4*/ 	.word	0x00000910
        /*02a8*/ 	.word	0x000000ff
        /*02ac*/ 	.word	0x0006e0e8
        /*02b0*/ 	.short	0x0100
        /*02b2*/ 	.byte	0x0a
	.zero		1


	//   ....[26]....
        /*02b4*/ 	.word	0x00000920
        /*02b8*/ 	.word	0x000000ff
        /*02bc*/ 	.word	0x0006e0d0
        /*02c0*/ 	.short	0x0100
        /*02c2*/ 	.byte	0x0a
	.zero		1


	//   ....[27]....
        /*02c4*/ 	.word	0x00000930
        /*02c8*/ 	.word	0x000000ff
        /*02cc*/ 	.word	0x0006e0f0
        /*02d0*/ 	.short	0x0100
        /*02d2*/ 	.byte	0x0a
	.zero		1


	//   ....[28]....
        /*02d4*/ 	.word	0x00000940
        /*02d8*/ 	.word	0x000000ff
        /*02dc*/ 	.word	0x0006e0d8
        /*02e0*/ 	.short	0x0100
        /*02e2*/ 	.byte	0x0a
	.zero		1


	//   ....[29]....
        /*02e4*/ 	.word	0x00000950
        /*02e8*/ 	.word	0x000000ff
        /*02ec*/ 	.word	0x0006e0f8
        /*02f0*/ 	.short	0x0100
        /*02f2*/ 	.byte	0x0a
	.zero		1


	//   ....[30]....
        /*02f4*/ 	.word	0x00000ef0
        /*02f8*/ 	.word	0x000000ff
        /*02fc*/ 	.word	0x0006e050
        /*0300*/ 	.short	0x010a
        /*0302*/ 	.byte	0x06
	.zero		1


	//   ....[31]....
        /*0304*/ 	.word	0x00000f80
        /*0308*/ 	.word	0x000000ff
        /*030c*/ 	.word	0x0006e000
        /*0310*/ 	.short	0x010a
        /*0312*/ 	.byte	0x24
	.zero		1


	//   ....[32]....
        /*0314*/ 	.word	0x00000fd0
        /*0318*/ 	.word	0x000000ff
        /*031c*/ 	.word	0xfffffff8
        /*0320*/ 	.short	0x010a
        /*0322*/ 	.byte	0x04
	.zero		1


	//   ....[33]....
        /*0324*/ 	.word	0x00006690
        /*0328*/ 	.word	0x00000019
        /*032c*/ 	.word	0x00000000
        /*0330*/ 	.short	0x0101
        /*0332*/ 	.byte	0x17
	.zero		1


	//   ....[34]....
        /*0334*/ 	.word	0x00006aa0
        /*0338*/ 	.word	0x000000ff
        /*033c*/ 	.word	0x0006e008
        /*0340*/ 	.short	0x010a
        /*0342*/ 	.byte	0x24
	.zero		1


	//   ....[35]....
        /*0344*/ 	.word	0x00008440
        /*0348*/ 	.word	0x000000ff
        /*034c*/ 	.word	0x00000000
        /*0350*/ 	.short	0x0101
        /*0352*/ 	.byte	0x07
	.zero		1


	//   ....[36]....
        /*0354*/ 	.word	0x00008580
        /*0358*/ 	.word	0x000000ff
        /*035c*/ 	.word	0x0006e000
        /*0360*/ 	.short	0x010a
        /*0362*/ 	.byte	0x0a
	.zero		1


	//   ....[37]....
        /*0364*/ 	.word	0x0000c6c0
        /*0368*/ 	.word	0x000000ff
        /*036c*/ 	.word	0x0006e000
        /*0370*/ 	.short	0x010a
        /*0372*/ 	.byte	0x0a
	.zero		1


	//   ....[38]....
        /*0374*/ 	.word	0x0000ccb0
        /*0378*/ 	.word	0x000000ff
        /*037c*/ 	.word	0x0006e000
        /*0380*/ 	.short	0x010a
        /*0382*/ 	.byte	0x0a
	.zero		1


	//   ....[39]....
        /*0384*/ 	.word	0x0000e630
        /*0388*/ 	.word	0x000000ff
        /*038c*/ 	.word	0x00000000
        /*0390*/ 	.short	0x0101
        /*0392*/ 	.byte	0x0a
	.zero		1


	//   ....[40]....
        /*0394*/ 	.word	0x0000e6e0
        /*0398*/ 	.word	0x000000ff
        /*039c*/ 	.word	0x00000000
        /*03a0*/ 	.short	0x0101
        /*03a2*/ 	.byte	0x07
	.zero		1


	//   ....[41]....
        /*03a4*/ 	.word	0x0000e880
        /*03a8*/ 	.word	0x000000ff
        /*03ac*/ 	.word	0x0006e000
        /*03b0*/ 	.short	0x010a
        /*03b2*/ 	.byte	0x0a
	.zero		1


	//   ....[42]....
        /*03b4*/ 	.word	0x00013fd0
        /*03b8*/ 	.word	0x000000ff
        /*03bc*/ 	.word	0x0006e000
        /*03c0*/ 	.short	0x010a
        /*03c2*/ 	.byte	0x0a
	.zero		1


	//   ....[43]....
        /*03c4*/ 	.word	0x00014390
        /*03c8*/ 	.word	0x000000ff
        /*03cc*/ 	.word	0x0006e000
        /*03d0*/ 	.short	0x010a
        /*03d2*/ 	.byte	0x0a
	.zero		1


	//   ....[44]....
        /*03d4*/ 	.word	0x00015d10
        /*03d8*/ 	.word	0x000000ff
        /*03dc*/ 	.word	0x00000000
        /*03e0*/ 	.short	0x0101
        /*03e2*/ 	.byte	0x0a
	.zero		1


	//   ....[45]....
        /*03e4*/ 	.word	0x00015dc0
        /*03e8*/ 	.word	0x000000ff
        /*03ec*/ 	.word	0x00000000
        /*03f0*/ 	.short	0x0101
        /*03f2*/ 	.byte	0x07
	.zero		1


	//   ....[46]....
        /*03f4*/ 	.word	0x00016600
        /*03f8*/ 	.word	0x000000ff
        /*03fc*/ 	.word	0x00000008
        /*0400*/ 	.short	0x010a
        /*0402*/ 	.byte	0x04
	.zero		1


	//   ....[47]....
        /*0404*/ 	.word	0x00017f20
        /*0408*/ 	.word	0x00000000
        /*040c*/ 	.word	0x0006e090
        /*0410*/ 	.short	0x0101
        /*0412*/ 	.byte	0x24
	.zero		1


	//   ....[48]....
        /*0414*/ 	.word	0x000180f0
        /*0418*/ 	.word	0x00000004
        /*041c*/ 	.word	0x0006e060
        /*0420*/ 	.short	0x010a
        /*0422*/ 	.byte	0x3f
	.zero		1


	//   ....[49]....
        /*0424*/ 	.word	0x000184e0
        /*0428*/ 	.word	0x00000005
        /*042c*/ 	.word	0x0006e028
        /*0430*/ 	.short	0x010a
        /*0432*/ 	.byte	0x3f
	.zero		1


	//   ....[50]....
        /*0434*/ 	.word	0x000188e0
        /*0438*/ 	.word	0x00000004
        /*043c*/ 	.word	0x0006e060
        /*0440*/ 	.short	0x010a
        /*0442*/ 	.byte	0x3f
	.zero		1


	//   ....[51]....
        /*0444*/ 	.word	0x00018d10
        /*0448*/ 	.word	0x00000003
        /*044c*/ 	.word	0x0006e028
        /*0450*/ 	.short	0x010a
        /*0452*/ 	.byte	0x3f
	.zero		1


	//   ....[52]....
        /*0454*/ 	.word	0x000191e0
        /*0458*/ 	.word	0x00000007
        /*045c*/ 	.word	0x0006e028
        /*0460*/ 	.short	0x010a
        /*0462*/ 	.byte	0x3f
	.zero		1


	//   ....[53]....
        /*0464*/ 	.word	0x00019610
        /*0468*/ 	.word	0x00000004
        /*046c*/ 	.word	0x0006e028
        /*0470*/ 	.short	0x010a
        /*0472*/ 	.byte	0x3f
	.zero		1


	//   ....[54]....
        /*0474*/ 	.word	0x00019a30
        /*0478*/ 	.word	0x00000005
        /*047c*/ 	.word	0x0006e050
        /*0480*/ 	.short	0x010a
        /*0482*/ 	.byte	0x3f
	.zero		1


	//   ....[55]....
        /*0484*/ 	.word	0x00019a90
        /*0488*/ 	.word	0x00000005
        /*048c*/ 	.word	0x0006e000
        /*0490*/ 	.short	0x010a
        /*0492*/ 	.byte	0x3f
	.zero		1


	//   ....[56]....
        /*0494*/ 	.word	0x00019af0
        /*0498*/ 	.word	0x00000005
        /*049c*/ 	.word	0xfffffff8
        /*04a0*/ 	.short	0x010a
        /*04a2*/ 	.byte	0x3f
	.zero		1


	//   ....[57]....
        /*04a4*/ 	.word	0x00019b50
        /*04a8*/ 	.word	0x0000000d
        /*04ac*/ 	.word	0x0006e008
        /*04b0*/ 	.short	0x010a
        /*04b2*/ 	.byte	0x3f
	.zero		1


	//   ....[58]....
        /*04b4*/ 	.word	0x00019bb0
        /*04b8*/ 	.word	0x0000000c
        /*04bc*/ 	.word	0x0006e000
        /*04c0*/ 	.short	0x010a
        /*04c2*/ 	.byte	0x3f
	.zero		1


	//   ....[59]....
        /*04c4*/ 	.word	0x00019c10
        /*04c8*/ 	.word	0x0000000a
        /*04cc*/ 	.word	0x0006e000
        /*04d0*/ 	.short	0x010a
        /*04d2*/ 	.byte	0x3f
	.zero		1


	//   ....[60]....
        /*04d4*/ 	.word	0x00019c70
        /*04d8*/ 	.word	0x0000000c
        /*04dc*/ 	.word	0x0006e000
        /*04e0*/ 	.short	0x010a
        /*04e2*/ 	.byte	0x3f
	.zero		1


	//   ....[61]....
        /*04e4*/ 	.word	0x00019cd0
        /*04e8*/ 	.word	0x0000000a
        /*04ec*/ 	.word	0x0006e000
        /*04f0*/ 	.short	0x010a
        /*04f2*/ 	.byte	0x3f
	.zero		1


	//   ....[62]....
        /*04f4*/ 	.word	0x00019d30
        /*04f8*/ 	.word	0x00000003
        /*04fc*/ 	.word	0x00000008
        /*0500*/ 	.short	0x010a
        /*0502*/ 	.byte	0x3f
	.zero		1


	//   ....[63]....
        /*0504*/ 	.word	0x00019d80
        /*0508*/ 	.word	0x00000004
        /*050c*/ 	.word	0x0006e060
        /*0510*/ 	.short	0x010a
        /*0512*/ 	.byte	0x3f
	.zero		1


	//   ....[64]....
        /*0514*/ 	.word	0x00019dd0
        /*0518*/ 	.word	0x00000005
        /*051c*/ 	.word	0x0006e028
        /*0520*/ 	.short	0x010a
        /*0522*/ 	.byte	0x3f
	.zero		1


	//   ....[65]....
        /*0524*/ 	.word	0x00019e20
        /*0528*/ 	.word	0x00000004
        /*052c*/ 	.word	0x0006e060
        /*0530*/ 	.short	0x010a
        /*0532*/ 	.byte	0x3f
	.zero		1


	//   ....[66]....
        /*0534*/ 	.word	0x00019e70
        /*0538*/ 	.word	0x00000003
        /*053c*/ 	.word	0x0006e028
        /*0540*/ 	.short	0x010a
        /*0542*/ 	.byte	0x3f
	.zero		1


	//   ....[67]....
        /*0544*/ 	.word	0x00019ec0
        /*0548*/ 	.word	0x00000007
        /*054c*/ 	.word	0x0006e028
        /*0550*/ 	.short	0x010a
        /*0552*/ 	.byte	0x3f
	.zero		1


	//   ....[68]....
        /*0554*/ 	.word	0x00019f10
        /*0558*/ 	.word	0x00000004
        /*055c*/ 	.word	0x0006e028
        /*0560*/ 	.short	0x010a
        /*0562*/ 	.byte	0x3f
	.zero		1


	//----- nvinfo : EIATTR_NUM_MBARRIERS
	.align		4
.L_38:
        /*0564*/ 	.byte	0x03, 0x38
        /*0566*/ 	.short	0x001e


	//----- nvinfo : EIATTR_EXIT_INSTR_OFFSETS
	.align		4
        /*0568*/ 	.byte	0x04, 0x1c
        /*056a*/ 	.short	(.L_40 - .L_39)


	//   ....[0]....
.L_39:
        /*056c*/ 	.word	0x000009f0


	//   ....[1]....
        /*0570*/ 	.word	0x00017f30


	//   ....[2]....
        /*0574*/ 	.word	0x00017f70


	//   ....[3]....
        /*0578*/ 	.word	0x000190e0


	//   ....[4]....
        /*057c*/ 	.word	0x00019a10


	//----- nvinfo : EIATTR_MAX_THREADS
	.align		4
.L_40:
        /*0580*/ 	.byte	0x04, 0x05
        /*0582*/ 	.short	(.L_42 - .L_41)
.L_41:
        /*0584*/ 	.word	0x00000180
        /*0588*/ 	.word	0x00000001
        /*058c*/ 	.word	0x00000001


	//----- nvinfo : EIATTR_CRS_STACK_SIZE
	.align		4
.L_42:
        /*0590*/ 	.byte	0x04, 0x1e
        /*0592*/ 	.short	(.L_44 - .L_43)
.L_43:
        /*0594*/ 	.word	0x00000000


	//----- nvinfo : EIATTR_CBANK_PARAM_SIZE
	.align		4
.L_44:
        /*0598*/ 	.byte	0x03, 0x19
        /*059a*/ 	.short	0x0870


	//----- nvinfo : EIATTR_PARAM_CBANK
	.align		4
        /*059c*/ 	.byte	0x04, 0x0a
        /*059e*/ 	.short	(.L_46 - .L_45)
	.align		4
.L_45:
        /*05a0*/ 	.word	index@(.nv.constant0._ZN7cutlass13device_kernelINS_4fmha6kernel28FmhaKernelTmaWarpSpecializedINS1_10collective30FmhaMainloopTmaWarpSpecializedINS_6half_tEffN4cute5tupleIJNS7_1CILi128EEENS9_ILi256EEENS9_ILi160EEEEEENS8_IJiNS9_ILi1EEENS8_IJiiEEEEEESG_SG_NS4_12CausalFusionEJEEENS4_15FmhaFwdEpilogueIS6_fNS8_IJNS9_ILi64EEESC_SB_EEEEENS2_23IndividualTileSchedulerEJEEEEEvNT_6ParamsE)
        /*05a4*/ 	.short	0x0210
        /*05a6*/ 	.short	0x0870


	//----- nvinfo : EIATTR_SW_WAR
	.align		4
.L_46:
        /*05a8*/ 	.byte	0x04, 0x36
        /*05aa*/ 	.short	(.L_48 - .L_47)
.L_47:
        /*05ac*/ 	.word	0x00000008
.L_48:


//--------------------- .nv.callgraph             --------------------------
	.section	.nv.callgraph,"",@"SHT_CUDA_CALLGRAPH"
	.align	4
	.sectionentsize	8
	.align		4
        /*0000*/ 	.word	0x00000000
	.align		4
        /*0004*/ 	.word	0xffffffff
	.align		4
        /*0008*/ 	.word	index@(_ZN7cutlass13device_kernelINS_4fmha6kernel28FmhaKernelTmaWarpSpecializedINS1_10collective30FmhaMainloopTmaWarpSpecializedINS_6half_tEffN4cute5tupleIJNS7_1CILi128EEENS9_ILi256EEENS9_ILi160EEEEEENS8_IJiNS9_ILi1EEENS8_IJiiEEEEEESG_SG_NS4_12CausalFusionEJEEENS4_15FmhaFwdEpilogueIS6_fNS8_IJNS9_ILi64EEESC_SB_EEEEENS2_23IndividualTileSchedulerEJEEEEEvNT_6ParamsE)
	.align		4
        /*000c*/ 	.word	index@(__assertfail)
	.align		4
        /*0010*/ 	.word	0x00000000
	.align		4
        /*0014*/ 	.word	0xfffffffe
	.align		4
        /*0018*/ 	.word	0x00000000
	.align		4
        /*001c*/ 	.word	0xfffffffd
	.align		4
        /*0020*/ 	.word	0x00000000
	.align		4
        /*0024*/ 	.word	0xfffffffc


//--------------------- .nv.constant4             --------------------------
	.section	.nv.constant4,"a",@progbits
	.align	8
	.align		8
.nv.constant4:
        /*0000*/ 	.dword	__assertfail
	.align		8
        /*0008*/ 	.dword	__unnamed_1
	.align		8
        /*0010*/ 	.dword	__unnamed_2
	.align		8
        /*0018*/ 	.dword	_ZN39_INTERNAL_10e9b73e_4_k_cu_1bd448cb_29644cuda3std3__45__cpo5beginE
	.align		8
        /*0020*/ 	.dword	_ZN39_INTERNAL_10e9b73e_4_k_cu_1bd448cb_29644cuda3std3__45__cpo3endE
	.align		8
        /*0028*/ 	.dword	_ZN39_INTERNAL_10e9b73e_4_k_cu_1bd448cb_29644cuda3std3__45__cpo6cbeginE
	.align		8
        /*0030*/ 	.dword	_ZN39_INTERNAL_10e9b73e_4_k_cu_1bd448cb_29644cuda3std3__45__cpo4cendE
	.align		8
        /*0038*/ 	.dword	_ZN39_INTERNAL_10e9b73e_4_k_cu_1bd448cb_29644cuda3std3__441_GLOBAL__N__10e9b73e_4_k_cu_1bd448cb_29646ignoreE
	.align		8
        /*0040*/ 	.dword	_ZN39_INTERNAL_10e9b73e_4_k_cu_1bd448cb_29644cuda3std3__419piecewise_constructE
	.align		8
        /*0048*/ 	.dword	_ZN39_INTERNAL_10e9b73e_4_k_cu_1bd448cb_29644cuda3std3__48in_placeE
	.align		8
        /*0050*/ 	.dword	_ZN39_INTERNAL_10e9b73e_4_k_cu_1bd448cb_29644cuda3std6ranges3__45__cpo4swapE
	.align		8
        /*0058*/ 	.dword	_ZN39_INTERNAL_10e9b73e_4_k_cu_1bd448cb_29644cuda3std6ranges3__45__cpo9iter_moveE
	.align		8
        /*0060*/ 	.dword	_ZN39_INTERNAL_10e9b73e_4_k_cu_1bd448cb_29644cute7productE
	.align		8
        /*0068*/ 	.dword	_ZN39_INTERNAL_10e9b73e_4_k_cu_1bd448cb_29644cute1_E
	.align		8
        /*0070*/ 	.dword	$str$24
	.align		8
        /*0078*/ 	.dword	$str$25


//--------------------- .text._ZN7cutlass13device_kernelINS_4fmha6kernel28FmhaKernelTmaWarpSpecializedINS1_10collective30FmhaMainloopTmaWarpSpecializedINS_6half_tEffN4cute5tupleIJNS7_1CILi128EEENS9_ILi256EEENS9_ILi160EEEEEENS8_IJiNS9_ILi1EEENS8_IJiiEEEEEESG_SG_NS4_12CausalFusionEJEEENS4_15FmhaFwdEpilogueIS6_fNS8_IJNS9_ILi64EEESC_SB_EEEEENS2_23IndividualTileSchedulerEJEEEEEvNT_6ParamsE --------------------------
	.section	.text._ZN7cutlass13device_kernelINS_4fmha6kernel28FmhaKernelTmaWarpSpecializedINS1_10collective30FmhaMainloopTmaWarpSpecializedINS_6half_tEffN4cute5tupleIJNS7_1CILi128EEENS9_ILi256EEENS9_ILi160EEEEEENS8_IJiNS9_ILi1EEENS8_IJiiEEEEEESG_SG_NS4_12CausalFusionEJEEENS4_15FmhaFwdEpilogueIS6_fNS8_IJNS9_ILi64EEESC_SB_EEEEENS2_23IndividualTileSchedulerEJEEEEEvNT_6ParamsE,"ax",@progbits
	.align	128
.text._ZN7cutlass13device_kernelINS_4fmha6kernel28FmhaKernelTmaWarpSpecializedINS1_10collective30FmhaMainloopTmaWarpSpecializedINS_6half_tEffN4cute5tupleIJNS7_1CILi128EEENS9_ILi256EEENS9_ILi160EEEEEENS8_IJiNS9_ILi1EEENS8_IJiiEEEEEESG_SG_NS4_12CausalFusionEJEEENS4_15FmhaFwdEpilogueIS6_fNS8_IJNS9_ILi64EEESC_SB_EEEEENS2_23IndividualTileSchedulerEJEEEEEvNT_6ParamsE:
        .type           _ZN7cutlass13device_kernelINS_4fmha6kernel28FmhaKernelTmaWarpSpecializedINS1_10collective30FmhaMainloopTmaWarpSpecializedINS_6half_tEffN4cute5tupleIJNS7_1CILi128EEENS9_ILi256EEENS9_ILi160EEEEEENS8_IJiNS9_ILi1EEENS8_IJiiEEEEEESG_SG_NS4_12CausalFusionEJEEENS4_15FmhaFwdEpilogueIS6_fNS8_IJNS9_ILi64EEESC_SB_EEEEENS2_23IndividualTileSchedulerEJEEEEEvNT_6ParamsE,@function
        .size           _ZN7cutlass13device_kernelINS_4fmha6kernel28FmhaKernelTmaWarpSpecializedINS1_10collective30FmhaMainloopTmaWarpSpecializedINS_6half_tEffN4cute5tupleIJNS7_1CILi128EEENS9_ILi256EEENS9_ILi160EEEEEENS8_IJiNS9_ILi1EEENS8_IJiiEEEEEESG_SG_NS4_12CausalFusionEJEEENS4_15FmhaFwdEpilogueIS6_fNS8_IJNS9_ILi64EEESC_SB_EEEEENS2_23IndividualTileSchedulerEJEEEEEvNT_6ParamsE,(.L_x_125 - _ZN7cutlass13device_kernelINS_4fmha6kernel28FmhaKernelTmaWarpSpecializedINS1_10collective30FmhaMainloopTmaWarpSpecializedINS_6half_tEffN4cute5tupleIJNS7_1CILi128EEENS9_ILi256EEENS9_ILi160EEEEEENS8_IJiNS9_ILi1EEENS8_IJiiEEEEEESG_SG_NS4_12CausalFusionEJEEENS4_15FmhaFwdEpilogueIS6_fNS8_IJNS9_ILi64EEESC_SB_EEEEENS2_23IndividualTileSchedulerEJEEEEEvNT_6ParamsE)
        .other          _ZN7cutlass13device_kernelINS_4fmha6kernel28FmhaKernelTmaWarpSpecializedINS1_10collective30FmhaMainloopTmaWarpSpecializedINS_6half_tEffN4cute5tupleIJNS7_1CILi128EEENS9_ILi256EEENS9_ILi160EEEEEENS8_IJiNS9_ILi1EEENS8_IJiiEEEEEESG_SG_NS4_12CausalFusionEJEEENS4_15FmhaFwdEpilogueIS6_fNS8_IJNS9_ILi64EEESC_SB_EEEEENS2_23IndividualTileSchedulerEJEEEEEvNT_6ParamsE,@"STO_CUDA_ENTRY STV_DEFAULT"
_ZN7cutlass13device_kernelINS_4fmha6kernel28FmhaKernelTmaWarpSpecializedINS1_10collective30FmhaMainloopTmaWarpSpecializedINS_6half_tEffN4cute5tupleIJNS7_1CILi128EEENS9_ILi256EEENS9_ILi160EEEEEENS8_IJiNS9_ILi1EEENS8_IJiiEEEEEESG_SG_NS4_12CausalFusionEJEEENS4_15FmhaFwdEpilogueIS6_fNS8_IJNS9_ILi64EEESC_SB_EEEEENS2_23IndividualTileSchedulerEJEEEEEvNT_6ParamsE:
[----:B------:R-:W1:Y:S01]  /*0000*/  LDC R1, c[0x0][0x28] ;  /* 0x00000a00ff017b82 */ /* 0x000e620000000800 */
[----:B------:R-:W2:Y:S01]  /*0010*/  S2R R0, SR_TID.X ;  /* 0x0000000000007919 */ /* 0x000ea20000002100 */
[----:B------:R-:W-:Y:S01]  /*0020*/  ELECT P1, URZ, PT ;  /* 0x00000000003f782f */ /* 0x000fe20003820000 */
[----:B------:R-:W-:Y:S01]  /*0030*/  BSSY B0, `(.L_x_0) ;  /* 0x0000017000007945 */ /* 0x000fe20003800000 */
[----:B--2---:R-:W-:-:S05]  /*0040*/  SHF.R.U32.HI R2, RZ, 0x5, R0 ;  /* 0x00000005ff027819 */ /* 0x004fca0000011600 */
[----:B------:R-:W2:Y:S02]  /*0050*/  SHFL.IDX PT, R3, R2, RZ, 0x1f ;  /* 0x00001fff02037589 */ /* 0x000ea400000e0000 */
[----:B--2---:R-:W-:Y:S02]  /*0060*/  R2UR UR4, R3 ;  /* 0x00000000030472ca */ /* 0x004fe400000e0000 */
[----:B------:R-:W-:-:S06]  /*0070*/  SHF.R.U32.HI R3, RZ, 0x7, R0 ;  /* 0x00000007ff037819 */ /* 0x000fcc0000011600 */
[----:B------:R-:W2:Y:S05]  /*0080*/  SHFL.IDX PT, R3, R3, RZ, 0x1f ;  /* 0x00001fff03037589 */ /* 0x000eaa00000e0000 */
[----:B------:R-:W-:Y:S02]  /*0090*/  USHF.R.S32.HI UR5, URZ, 0x1f, UR4 ;  /* 0x0000001f3f057899 */ /* 0x000fe40008011404 */
[----:B------:R-:W-:Y:S02]  /*00a0*/  ISETP.NE.OR P0, PT, RZ, UR4, !P1 ;  /* 0x00000004ff007c0c */ /* 0x000fe4000cf05670 */
[----:B------:R-:W-:-:S04]  /*00b0*/  ULEA.HI UR5, UR5, UR4, URZ, 0x2 ;  /* 0x0000000405057291 */ /* 0x000fc8000f8f103f */
[----:B------:R-:W-:-:S04]  /*00c0*/  ULOP3.LUT UR5, UR5, 0xfffffffc, URZ, 0xc0, !UPT ;  /* 0xfffffffc05057892 */ /* 0x000fc8000f8ec03f */
[----:B------:R-:W-:-:S03]  /*00d0*/  UIADD3 UR4, UR4, -UR5, URZ ;  /* 0x8000000504047290 */ /* 0x000fc6000fffe03f */
[----:B-1----:R-:W-:Y:S09]  /*00e0*/  @P0 BRA `(.L_x_1) ;  /* 0x00000000002c0947 */ /* 0x002ff20003800000 */
[----:B------:R-:W-:Y:S02]  /*00f0*/  ULDC.64 UR6, c[0x0][0x198] ;  /* 0x0000660000067ab9 */ /* 0x000fe40000000a00 */
[----:B------:R-:W-:Y:S02]  /*0100*/  UIADD3 UR8, UP0, UR6, 0xf0, URZ ;  /* 0x000000f006087890 */ /* 0x000fe4000ff1e03f */
[----:B------:R-:W-:Y:S02]  /*0110*/  UIADD3 UR10, UP1, UR6, 0x1f0, URZ ;  /* 0x000001f0060a7890 */ /* 0x000fe4000ff3e03f */
[----:B------:R-:W-:Y:S02]  /*0120*/  UIADD3 UR6, UP2, UR6, 0x2f0, URZ ;  /* 0x000002f006067890 */ /* 0x000fe4000ff5e03f */
[----:B------:R-:W-:Y:S02]  /*0130*/  UIADD3.X UR9, URZ, UR7, URZ, UP0, !UPT ;  /* 0x000000073f097290 */ /* 0x000fe400087fe43f */
[----:B------:R-:W-:-:S02]  /*0140*/  UIADD3.X UR11, URZ, UR7, URZ, UP1, !UPT ;  /* 0x000000073f0b7290 */ /* 0x000fc40008ffe43f */
[----:B------:R-:W-:-:S05]  /*0150*/  UIADD3.X UR7, URZ, UR7, URZ, UP2, !UPT ;  /* 0x000000073f077290 */ /* 0x000fca00097fe43f */
[----:B------:R1:W-:Y:S02]  /*0160*/  UTMACCTL.PF [UR8] ;  /* 0x00000000080079b9 */ /* 0x0003e40008040000 */
[----:B------:R1:W-:Y:S02]  /*0170*/  UTMACCTL.PF [UR10] ;  /* 0x000000000a0079b9 */ /* 0x0003e40008040000 */
[----:B------:R1:W-:Y:S02]  /*0180*/  UTMACCTL.PF [UR6] ;  /* 0x00000000060079b9 */ /* 0x0003e40008040000 */
[----:B-1----:R-:W-:Y:S01]  /*0190*/  NOP ;  /* 0x0000000000007918 */ /* 0x002fe20000000000 */
.L_x_1:
[----:B------:R-:W-:Y:S05]  /*01a0*/  BSYNC B0 ;  /* 0x0000000000007941 */ /* 0x000fea0003800000 */
.L_x_0:
[----:B------:R-:W1:Y:S01]  /*01b0*/  SHFL.IDX PT, R4, R2, RZ, 0x1f ;  /* 0x00001fff02047589 */ /* 0x000e6200000e0000 */
[----:B--2---:R-:W-:Y:S01]  /*01c0*/  R2UR UR38, R3 ;  /* 0x00000000032672ca */ /* 0x004fe200000e0000 */
[----:B------:R-:W-:-:S12]  /*01d0*/  UISETP.NE.AND UP0, UPT, UR4, 0x1, UPT ;  /* 0x000000010400788c */ /* 0x000fd8000bf05270 */
[----:B------:R-:W-:Y:S02]  /*01e0*/  UIADD3 UR22, UR38, -0x1, URZ ;  /* 0xffffffff26167890 */ /* 0x000fe4000fffe03f */
[----:B------:R-:W-:Y:S02]  /*01f0*/  UISETP.EQ.AND UP0, UPT, UR38, URZ, !UP0 ;  /* 0x0000003f2600728c */ /* 0x000fe4000c702270 */
[----:B------:R-:W-:Y:S02]  /*0200*/  UISETP.GE.U32.AND UP1, UPT, UR22, 0x4, UPT ;  /* 0x000000041600788c */ /* 0x000fe4000bf26070 */
[----:B------:R-:W-:Y:S01]  /*0210*/  USEL UR5, URZ, 0x1, !UP0 ;  /* 0x000000013f057887 */ /* 0x000fe2000c000000 */
[----:B-1----:R-:W-:-:S03]  /*0220*/  ISETP.NE.AND P0, PT, R4, RZ, PT ;  /* 0x000000ff0400720c */ /* 0x002fc60003f05270 */
[----:B------:R-:W-:-:S10]  /*0230*/  USEL UR5, UR5, 0x2, UP1 ;  /* 0x0000000205057887 */ /* 0x000fd40008800000 */
[----:B------:R-:W-:Y:S05]  /*0240*/  @P0 BRA `(.L_x_2) ;  /* 0x0000000000480947 */ /* 0x000fea0003800000 */
[----:B------:R-:W1:Y:S01]  /*0250*/  S2UR UR10, SR_CgaCtaId ;  /* 0x00000000000a79c3 */ /* 0x000e620000008800 */
[----:B------:R-:W-:Y:S01]  /*0260*/  UMOV UR6, 0x400 ;  /* 0x0000040000067882 */ /* 0x000fe20000000000 */
[----:B------:R-:W-:Y:S01]  /*0270*/  UMOV UR7, 0x1 ;  /* 0x0000000100077882 */ /* 0x000fe20000000000 */
[----:B------:R-:W-:Y:S01]  /*0280*/  UMOV UR8, 0x80 ;  /* 0x0000008000087882 */ /* 0x000fe20000000000 */
[----:B------:R-:W-:Y:S01]  /*0290*/  ELECT P0, URZ, PT ;  /* 0x00000000003f782f */ /* 0x000fe20003800000 */
[----:B------:R-:W-:-:S04]  /*02a0*/  UIADD3 UR8, -UR8, 0x100000, URZ ;  /* 0x0010000008087890 */ /* 0x000fc8000fffe13f */
[----:B------:R-:W-:Y:S02]  /*02b0*/  USHF.L.U32 UR9, UR8, 0xb, URZ ;  /* 0x0000000b08097899 */ /* 0x000fe4000800063f */
[----:B------:R-:W-:Y:S02]  /*02c0*/  USHF.L.U32 UR8, UR8, 0x1, URZ ;  /* 0x0000000108087899 */ /* 0x000fe4000800063f */
[----:B-1----:R-:W-:Y:S02]  /*02d0*/  ULEA UR10, UR10, UR6, 0x18 ;  /* 0x000000060a0a7291 */ /* 0x002fe4000f8ec03f */
[----:B------:R-:W-:-:S04]  /*02e0*/  UIADD3 UR6, -UR7, 0x100000, URZ ;  /* 0x0010000007067890 */ /* 0x000fc8000fffe13f */
[----:B------:R-:W-:Y:S02]  /*02f0*/  USHF.L.U32 UR7, UR6, 0xb, URZ ;  /* 0x0000000b06077899 */ /* 0x000fe4000800063f */
[----:B------:R-:W-:Y:S01]  /*0300*/  USHF.L.U32 UR6, UR6, 0x1, URZ ;  /* 0x0000000106067899 */ /* 0x000fe2000800063f */
[----:B------:R-:W1:Y:S11]  /*0310*/  FENCE.VIEW.ASYNC.S ;  /* 0x00000000000073c6 */ /* 0x000e760000000000 */
[----:B-1----:R1:W2:Y:S01]  /*0320*/  SYNCS.EXCH.64 URZ, [UR10+0x6e050], UR6 ;  /* 0x06e050060a3f75b2 */ /* 0x0022a20008000100 */
[----:B------:R1:W3:Y:S01]  /*0330*/  SYNCS.EXCH.64 URZ, [UR10+0x6e060], UR8 ;  /* 0x06e060080a3f75b2 */ /* 0x0002e20008000100 */
[----:B------:R1:W4:Y:S01]  /*0340*/  SYNCS.EXCH.64 URZ, [UR10+0x6e058], UR6 ;  /* 0x06e058060a3f75b2 */ /* 0x0003220008000100 */
[----:B------:R1:W1:Y:S01]  /*0350*/  SYNCS.EXCH.64 URZ, [UR10+0x6e068], UR8 ;  /* 0x06e068080a3f75b2 */ /* 0x0002620008000100 */
[----:B------:R-:W-:Y:S01]  /*0360*/  NOP ;  /* 0x0000000000007918 */ /* 0x000fe20000000000 */
.L_x_2:
[----:B------:R-:W5:Y:S01]  /*0370*/  SHFL.IDX PT, R3, R2, RZ, 0x1f ;  /* 0x00001fff02037589 */ /* 0x000f6200000e0000 */
[----:B------:R-:W-:Y:S01]  /*0380*/  NOP ;  /* 0x0000000000007918 */ /* 0x000fe20000000000 */
[----:B-----5:R-:W-:-:S13]  /*0390*/  ISETP.NE.AND P0, PT, R3, RZ, PT ;  /* 0x000000ff0300720c */ /* 0x020fda0003f05270 */
[----:B------:R-:W-:Y:S05]  /*03a0*/  @P0 BRA `(.L_x_3) ;  /* 0x0000000000600947 */ /* 0x000fea0003800000 */
[----:B-1----:R-:W1:Y:S01]  /*03b0*/  S2UR UR7, SR_CgaCtaId ;  /* 0x00000000000779c3 */ /* 0x002e620000008800 */
[----:B------:R-:W-:Y:S01]  /*03c0*/  UMOV UR6, 0x400 ;  /* 0x0000040000067882 */ /* 0x000fe20000000000 */
[----:B------:R-:W-:Y:S01]  /*03d0*/  UMOV UR8, 0x1 ;  /* 0x0000000100087882 */ /* 0x000fe20000000000 */
[----:B------:R-:W-:Y:S01]  /*03e0*/  UMOV UR11, 0x100 ;  /* 0x00000100000b7882 */ /* 0x000fe20000000000 */
[----:B------:R-:W-:-:S04]  /*03f0*/  UIADD3 UR8, -UR8, 0x100000, URZ ;  /* 0x0010000008087890 */ /* 0x000fc8000fffe13f */
[----:B------:R-:W-:Y:S02]  /*0400*/  USHF.L.U32 UR9, UR8, 0xb, URZ ;  /* 0x0000000b08097899 */ /* 0x000fe4000800063f */
[----:B------:R-:W-:Y:S01]  /*0410*/  USHF.L.U32 UR8, UR8, 0x1, URZ ;  /* 0x0000000108087899 */ /* 0x000fe2000800063f */
[----:B------:R-:W-:Y:S01]  /*0420*/  ELECT P0, URZ, PT ;  /* 0x00000000003f782f */ /* 0x000fe20003800000 */
[----:B-1----:R-:W-:Y:S02]  /*0430*/  ULEA UR10, UR7, UR6, 0x18 ;  /* 0x00000006070a7291 */ /* 0x002fe4000f8ec03f */
[----:B------:R-:W-:-:S04]  /*0440*/  UIADD3 UR6, -UR11, 0x100000, URZ ;  /* 0x001000000b067890 */ /* 0x000fc8000fffe13f */
[----:B------:R-:W-:Y:S02]  /*0450*/  USHF.L.U32 UR7, UR6, 0xb, URZ ;  /* 0x0000000b06077899 */ /* 0x000fe4000800063f */
[----:B------:R-:W-:Y:S01]  /*0460*/  USHF.L.U32 UR6, UR6, 0x1, URZ ;  /* 0x0000000106067899 */ /* 0x000fe2000800063f */
[----:B------:R-:W1:Y:S03]  /*0470*/  FENCE.VIEW.ASYNC.S ;  /* 0x00000000000073c6 */ /* 0x000e660000000000 */
[----:B-1----:R1:W1:Y:S08]  /*0480*/  SYNCS.EXCH.64 URZ, [UR10+0x6e000], UR8 ;  /* 0x06e000080a3f75b2 */ /* 0x0022700008000100 */
[----:B------:R1:W1:Y:S01]  /*0490*/  SYNCS.EXCH.64 URZ, [UR10+0x6e028], UR6 ;  /* 0x06e028060a3f75b2 */ /* 0x0002620008000100 */
        /* <DEDUP_REMOVED lines=8> */
[----:B------:R-:W-:Y:S01]  /*0520*/  NOP ;  /* 0x0000000000007918 */ /* 0x000fe20000000000 */
.L_x_3:
        /* <DEDUP_REMOVED lines=21> */
[----:B------:R-:W-:Y:S01]  /*0680*/  NOP ;  /* 0x0000000000007918 */ /* 0x000fe20000000000 */
.L_x_4:
[----:B------:R-:W5:Y:S01]  /*0690*/  SHFL.IDX PT, R3, R2, RZ, 0x1f ;  /* 0x00001fff02037589 */ /* 0x000f6200000e0000 */
[----:B------:R-:W-:Y:S01]  /*06a0*/  ELECT P0, URZ, PT ;  /* 0x00000000003f782f */ /* 0x000fe20003800000 */
[----:B------:R-:W-:Y:S01]  /*06b0*/  NOP ;  /* 0x0000000000007918 */ /* 0x000fe20000000000 */
[----:B-1----:R-:W-:Y:S02]  /*06c0*/  UMOV UR6, 0x80 ;  /* 0x0000008000067882 */ /* 0x002fe40000000000 */
[C---:B-----5:R-:W-:Y:S02]  /*06d0*/  ISETP.NE.OR P0, PT, R3.reuse, RZ, !P0 ;  /* 0x000000ff0300720c */ /* 0x060fe40004705670 */
[----:B------:R-:W-:-:S11]  /*06e0*/  ISETP.NE.AND P2, PT, R3, RZ, PT ;  /* 0x000000ff0300720c */ /* 0x000fd60003f45270 */
[----:B------:R-:W-:Y:S01]  /*06f0*/  VOTEU.ALL UP0, P0 ;  /* 0x00000000003f7886 */ /* 0x000fe20000000000 */
[----:B------:R-:W-:Y:S01]  /*0700*/  VOTEU.ALL UP2, P0 ;  /* 0x00000000003f7886 */ /* 0x000fe20000040000 */
[----:B------:R-:W-:Y:S01]  /*0710*/  VOTEU.ALL UP3, P0 ;  /* 0x00000000003f7886 */ /* 0x000fe20000060000 */
[----:B------:R-:W-:Y:S02]  /*0720*/  VOTEU.ALL UP4, P0 ;  /* 0x00000000003f7886 */ /* 0x000fe40000080000 */
[----:B------:R-:W1:Y:S01]  /*0730*/  @!UP0 S2UR UR9, SR_CgaCtaId ;  /* 0x00000000000989c3 */ /* 0x000e620000008800 */
[----:B------:R-:W-:Y:S01]  /*0740*/  @!UP0 UMOV UR8, 0x400 ;  /* 0x0000040000088882 */ /* 0x000fe20000000000 */
[----:B------:R-:W-:-:S04]  /*0750*/  @!UP0 UIADD3 UR6, -UR6, 0x100000, URZ ;  /* 0x0010000006068890 */ /* 0x000fc8000fffe13f */
[----:B------:R-:W-:Y:S02]  /*0760*/  @!UP0 USHF.L.U32 UR7, UR6, 0xb, URZ ;  /* 0x0000000b06078899 */ /* 0x000fe4000800063f */
[----:B------:R-:W-:Y:S02]  /*0770*/  @!UP0 USHF.L.U32 UR6, UR6, 0x1, URZ ;  /* 0x0000000106068899 */ /* 0x000fe4000800063f */
[----:B-1----:R-:W-:Y:S01]  /*0780*/  @!UP0 ULEA UR8, UR9, UR8, 0x18 ;  /* 0x0000000809088291 */ /* 0x002fe2000f8ec03f */
[----:B------:R-:W-:Y:S01]  /*0790*/  VOTEU.ALL UP0, P0 ;  /* 0x00000000003f7886 */ /* 0x000fe20000000000 */
[----:B------:R-:W1:Y:S10]  /*07a0*/  FENCE.VIEW.ASYNC.S ;  /* 0x00000000000073c6 */ /* 0x000e740000000000 */
[----:B-1----:R1:W1:Y:S01]  /*07b0*/  @!UP0 SYNCS.EXCH.64 URZ, [UR8+0x6e090], UR6 ;  /* 0x06e09006083f85b2 */ /* 0x0022620008000100 */
[----:B------:R1:W1:Y:S01]  /*07c0*/  @!UP2 SYNCS.EXCH.64 URZ, [UR8+0x6e098], UR6 ;  /* 0x06e09806083fa5b2 */ /* 0x0002620008000100 */
[----:B------:R1:W1:Y:S01]  /*07d0*/  @!UP3 SYNCS.EXCH.64 URZ, [UR8+0x6e0a0], UR6 ;  /* 0x06e0a006083fb5b2 */ /* 0x0002620008000100 */
[----:B------:R1:W1:Y:S01]  /*07e0*/  @!UP4 SYNCS.EXCH.64 URZ, [UR8+0x6e0a8], UR6 ;  /* 0x06e0a806083fc5b2 */ /* 0x0002620008000100 */
[----:B------:R-:W-:Y:S01]  /*07f0*/  NOP ;  /* 0x0000000000007918 */ /* 0x000fe20000000000 */
[----:B------:R-:W-:Y:S05]  /*0800*/  @P2 BRA `(.L_x_5) ;  /* 0x0000000000582947 */ /* 0x000fea0003800000 */
[----:B-1----:R-:W1:Y:S01]  /*0810*/  S2UR UR7, SR_CgaCtaId ;  /* 0x00000000000779c3 */ /* 0x002e620000008800 */
[----:B------:R-:W-:Y:S01]  /*0820*/  UMOV UR6, 0x400 ;  /* 0x0000040000067882 */ /* 0x000fe20000000000 */
[----:B------:R-:W-:Y:S01]  /*0830*/  UMOV UR8, 0x20 ;  /* 0x0000002000087882 */ /* 0x000fe20000000000 */
[----:B------:R-:W-:Y:S01]  /*0840*/  UMOV UR9, 0x80 ;  /* 0x0000008000097882 */ /* 0x000fe20000000000 */
[----:B------:R-:W-:Y:S01]  /*0850*/  ELECT P0, URZ, PT ;  /* 0x00000000003f782f */ /* 0x000fe20003800000 */
[----:B-1----:R-:W-:Y:S02]  /*0860*/  ULEA UR10, UR7, UR6, 0x18 ;  /* 0x00000006070a7291 */ /* 0x002fe4000f8ec03f */
[----:B------:R-:W-:-:S04]  /*0870*/  UIADD3 UR6, -UR8, 0x100000, URZ ;  /* 0x0010000008067890 */ /* 0x000fc8000fffe13f */
[----:B------:R-:W-:Y:S02]  /*0880*/  USHF.L.U32 UR7, UR6, 0xb, URZ ;  /* 0x0000000b06077899 */ /* 0x000fe4000800063f */
[----:B------:R-:W-:Y:S02]  /*0890*/  USHF.L.U32 UR6, UR6, 0x1, URZ ;  /* 0x0000000106067899 */ /* 0x000fe4000800063f */
        /* <DEDUP_REMOVED lines=13> */
.L_x_5:
[----:B------:R-:W-:Y:S01]  /*0970*/  ISETP.NE.AND P0, PT, RZ, UR38, PT ;  /* 0x00000026ff007c0c */ /* 0x000fe2000bf05270 */
[----:B------:R-:W-:Y:S01]  /*0980*/  NOP ;  /* 0x0000000000007918 */ /* 0x000fe20000000000 */
[----:B------:R-:W-:Y:S01]  /*0990*/  MOV R2, UR4 ;  /* 0x0000000400027c02 */ /* 0x000fe20008000f00 */
[----:B-1234-:R-:W-:Y:S03]  /*09a0*/  BAR.SYNC.DEFER_BLOCKING 0x0 ;  /* 0x0000000000007b1d */ /* 0x01efe60000010000 */
[----:B------:R-:W-:-:S07]  /*09b0*/  ISETP.EQ.AND P2, PT, R2, 0x1, P1 ;  /* 0x000000010200780c */ /* 0x000fce0000f42270 */
[----:B------:R-:W-:Y:S06]  /*09c0*/  @!P0 BRA `(.L_x_6) ;  /* 0x00000174005c8947 */ /* 0x000fec0003800000 */
[----:B------:R-:W-:-:S06]  /*09d0*/  UISETP.GT.U32.AND UP0, UPT, UR22, 0x3, UPT ;  /* 0x000000031600788c */ /* 0x000fcc000bf04070 */
[----:B------:R-:W-:-:S13]  /*09e0*/  PLOP3.LUT P0, PT, PT, PT, UP0, 0x80, 0x0 ;  /* 0x000000000000781c */ /* 0x000fda0003f0f008 */
[----:B------:R-:W-:Y:S05]  /*09f0*/  @P0 EXIT ;  /* 0x000000000000094d */ /* 0x000fea0003800000 */
.L_x_7:
[----:B------:R-:W-:-:S08]  /*0a00*/  NOP ;  /* 0x0000000000007918 */ /* 0x000fd00000000000 */
[----:B------:R-:W1:Y:S02]  /*0a10*/  USETMAXREG.TRY_ALLOC.CTAPOOL UP0, 0xf0 ;  /* 0x000000f0000079c8 */ /* 0x000e640008000600 */
[----:B-1----:R-:W-:-:S13]  /*0a20*/  PLOP3.LUT P0, PT, PT, PT, UP0, 0x80, 0x0 ;  /* 0x000000000000781c */ /* 0x002fda0003f0f008 */
[----:B------:R-:W-:Y:S05]  /*0a30*/  @!P0 BRA `(.L_x_7) ;  /* 0xfffffffc00f08947 */ /* 0x000fea000383ffff */
[----:B------:R-:W-:Y:S01]  /*0a40*/  UISETP.NE.AND UP0, UPT, UR38, 0x1, UPT ;  /* 0x000000012600788c */ /* 0x000fe2000bf05270 */
[----:B------:R-:W1:Y:S01]  /*0a50*/  S2UR UR6, SR_CTAID.X ;  /* 0x00000000000679c3 */ /* 0x000e620000002500 */
[----:B------:R-:W-:Y:S01]  /*0a60*/  UMOV UR4, URZ ;  /* 0x0000003f00047c82 */ /* 0x000fe20008000000 */
[----:B------:R-:W-:-:S03]  /*0a70*/  UMOV UR7, URZ ;  /* 0x0000003f00077c82 */ /* 0x000fc60008000000 */
[----:B------:R-:W-:-:S13]  /*0a80*/  PLOP3.LUT P0, PT, PT, PT, UP0, 0x80, 0x0 ;  /* 0x000000000000781c */ /* 0x000fda0003f0f008 */
[----:B------:R-:W-:Y:S05]  /*0a90*/  @!P0 BRA `(.L_x_8) ;  /* 0x00000000003c8947 */ /* 0x000fea0003800000 */
[----:B------:R-:W-:Y:S01]  /*0aa0*/  UISETP.NE.AND UP0, UPT, UR38, 0x2, UPT ;  /* 0x000000022600788c */ /* 0x000fe2000bf05270 */
[----:B------:R-:W-:-:S05]  /*0ab0*/  UMOV UR7, 0x1 ;  /* 0x0000000100077882 */ /* 0x000fca0000000000 */
[----:B------:R-:W-:-:S13]  /*0ac0*/  PLOP3.LUT P1, PT, PT, PT, UP0, 0x80, 0x0 ;  /* 0x000000000000781c */ /* 0x000fda0003f2f008 */
[----:B------:R-:W-:Y:S05]  /*0ad0*/  @!P1 BRA `(.L_x_8) ;  /* 0x00000000002c9947 */ /* 0x000fea0003800000 */
[----:B------:R-:W-:-:S06]  /*0ae0*/  UISETP.NE.AND UP0, UPT, UR38, 0x3, UPT ;  /* 0x000000032600788c */ /* 0x000fcc000bf05270 */
[----:B------:R-:W-:-:S13]  /*0af0*/  PLOP3.LUT P1, PT, PT, PT, UP0, 0x80, 0x0 ;  /* 0x000000000000781c */ /* 0x000fda0003f2f008 */
[----:B------:R-:W-:Y:S05]  /*0b00*/  @!P1 BRA `(.L_x_9) ;  /* 0x0000000000189947 */ /* 0x000fea0003800000 */
[----:B------:R-:W-:-:S11]  /*0b10*/  UISETP.NE.AND UP0, UPT, UR38, 0x4, UPT ;  /* 0x000000042600788c */ /* 0x000fd6000bf05270 */
[----:B------:R-:W-:Y:S01]  /*0b20*/  @!UP0 UMOV UR4, 0x1 ;  /* 0x0000000100048882 */ /* 0x000fe20000000000 */
[----:B------:R-:W-:Y:S01]  /*0b30*/  @!UP0 UMOV UR7, 0x1 ;  /* 0x0000000100078882 */ /* 0x000fe20000000000 */
[----:B------:R-:W-:Y:S01]  /*0b40*/  @UP0 UMOV UR4, URZ ;  /* 0x0000003f00040c82 */ /* 0x000fe20008000000 */
[----:B------:R-:W-:Y:S01]  /*0b50*/  @UP0 UMOV UR7, URZ ;  /* 0x0000003f00070c82 */ /* 0x000fe20008000000 */
[----:B------:R-:W-:Y:S05]  /*0b60*/  BRA `(.L_x_8) ;  /* 0x0000000000087947 */ /* 0x000fea0003800000 */
.L_x_9:
[----:B------:R-:W-:Y:S01]  /*0b70*/  UMOV UR4, 0x1 ;  /* 0x0000000100047882 */ /* 0x000fe20000000000 */
[----:B------:R-:W-:-:S05]  /*0b80*/  UMOV UR7, URZ ;  /* 0x0000003f00077c82 */ /* 0x000fca0008000000 */
.L_x_8:
[----:B------:R-:W-:Y:S05]  /*0b90*/  @!P0 BRA `(.L_x_10) ;  /* 0x0000000000408947 */ /* 0x000fea0003800000 */
[----:B------:R-:W-:-:S06]  /*0ba0*/  UISETP.NE.AND UP0, UPT, UR38, 0x2, UPT ;  /* 0x000000022600788c */ /* 0x000fcc000bf05270 */
[----:B------:R-:W-:-:S13]  /*0bb0*/  PLOP3.LUT P0, PT, PT, PT, UP0, 0x80, 0x0 ;  /* 0x000000000000781c */ /* 0x000fda0003f0f008 */
[----:B------:R-:W-:Y:S05]  /*0bc0*/  @!P0 BRA `(.L_x_11) ;  /* 0x00000000002c8947 */ /* 0x000fea0003800000 */
[----:B------:R-:W-:-:S06]  /*0bd0*/  UISETP.NE.AND UP0, UPT, UR38, 0x3, UPT ;  /* 0x000000032600788c */ /* 0x000fcc000bf05270 */
[----:B------:R-:W-:-:S13]  /*0be0*/  PLOP3.LUT P0, PT, PT, PT, UP0, 0x80, 0x0 ;  /* 0x000000000000781c */ /* 0x000fda0003f0f008 */
[----:B------:R-:W-:Y:S05]  /*0bf0*/  @!P0 BRA `(.L_x_12) ;  /* 0x0000000000188947 */ /* 0x000fea0003800000 */
[----:B------:R-:W-:Y:S01]  /*0c00*/  UISETP.NE.AND UP0, UPT, UR38, 0x4, UPT ;  /* 0x000000042600788c */ /* 0x000fe2000bf05270 */
[----:B-1----:R-:W-:-:S05]  /*0c10*/  UMOV UR37, UR6 ;  /* 0x0000000600257c82 */ /* 0x002fca0008000000 */
[----:B------:R-:W-:-:S13]  /*0c20*/  PLOP3.LUT P0, PT, PT, PT, UP0, 0x80, 0x0 ;  /* 0x000000000000781c */ /* 0x000fda0003f0f008 */
[----:B------:R-:W-:Y:S05]  /*0c30*/  @P0 BRA `(.L_x_13) ;  /* 0x00000000001c0947 */ /* 0x000fea0003800000 */
[----:B------:R-:W-:Y:S01]  /*0c40*/  ULEA UR37, UR6, 0x3, 0x1 ;  /* 0x0000000306257891 */ /* 0x000fe2000f8e083f */
[----:B------:R-:W-:Y:S11]  /*0c50*/  BRA `(.L_x_13) ;  /* 0x0000000000147947 */ /* 0x000ff60003800000 */
.L_x_12:
[----:B-1----:R-:W-:Y:S01]  /*0c60*/  ULEA UR37, UR6, 0x2, 0x1 ;  /* 0x0000000206257891 */ /* 0x002fe2000f8e083f */
[----:B------:R-:W-:Y:S11]  /*0c70*/  BRA `(.L_x_13) ;  /* 0x00000000000c7947 */ /* 0x000ff60003800000 */
.L_x_11:
[----:B-1----:R-:W-:Y:S01]  /*0c80*/  ULEA UR37, UR6, 0x1, 0x1 ;  /* 0x0000000106257891 */ /* 0x002fe2000f8e083f */
[----:B------:R-:W-:Y:S11]  /*0c90*/  BRA `(.L_x_13) ;  /* 0x0000000000047947 */ /* 0x000ff60003800000 */
.L_x_10:
[----:B-1----:R-:W-:-:S12]  /*0ca0*/  USHF.L.U32 UR37, UR6, 0x1, URZ ;  /* 0x0000000106257899 */ /* 0x002fd8000800063f */
.L_x_13:
[----:B------:R-:W1:Y:S01]  /*0cb0*/  LDC R2, c[0x0][0x28c] ;  /* 0x0000a300ff027b82 */ /* 0x000e620000000800 */
[----:B------:R-:W-:Y:S01]  /*0cc0*/  ULOP3.LUT UR8, UR5, 0x1, URZ, 0xfc, !UPT ;  /* 0x0000000105087892 */ /* 0x000fe2000f8efc3f */
[----:B------:R-:W-:Y:S01]  /*0cd0*/  SHF.R.S32.HI R3, RZ, 0x1f, R0 ;  /* 0x0000001fff037819 */ /* 0x000fe20000011400 */
[----:B------:R-:W-:Y:S02]  /*0ce0*/  ULEA UR6, UR6, 0x17f, 0x7 ;  /* 0x0000017f06067891 */ /* 0x000fe4000f8e383f */
[----:B------:R-:W-:Y:S01]  /*0cf0*/  UISETP.NE.AND UP0, UPT, UR8, 0x3, UPT ;  /* 0x000000030800788c */ /* 0x000fe2000bf05270 */
[----:B------:R-:W-:Y:S01]  /*0d00*/  LEA.HI R3, R3, R0, RZ, 0x7 ;  /* 0x0000000003037211 */ /* 0x000fe200078f38ff */
[----:B------:R-:W-:-:S03]  /*0d10*/  USHF.R.U32.HI UR6, URZ, 0x8, UR6 ;  /* 0x000000083f067899 */ /* 0x000fc60008011606 */
[----:B------:R-:W-:Y:S02]  /*0d20*/  LOP3.LUT R3, R3, 0xffffff80, RZ, 0xc0, !PT ;  /* 0xffffff8003037812 */ /* 0x000fe400078ec0ff */
[----:B------:R-:W-:Y:S02]  /*0d30*/  PLOP3.LUT P0, PT, PT, PT, UP0, 0x80, 0x0 ;  /* 0x000000000000781c */ /* 0x000fe40003f0f008 */
[----:B------:R-:W-:Y:S02]  /*0d40*/  IADD3 R3, -R3, R0, RZ ;  /* 0x0000000003037210 */ /* 0x000fe40007ffe1ff */
[----:B-1----:R-:W-:-:S04]  /*0d50*/  IADD3 R2, R2, 0xff, RZ ;  /* 0x000000ff02027810 */ /* 0x002fc80007ffe0ff */
[----:B------:R-:W-:-:S04]  /*0d60*/  SHF.R.S32.HI R5, RZ, 0x1f, R2 ;  /* 0x0000001fff057819 */ /* 0x000fc80000011402 */
[----:B------:R-:W-:-:S04]  /*0d70*/  LEA.HI R5, R5, R2, RZ, 0x8 ;  /* 0x0000000205057211 */ /* 0x000fc800078f40ff */
[----:B------:R-:W-:-:S04]  /*0d80*/  SHF.R.S32.HI R5, RZ, 0x8, R5 ;  /* 0x00000008ff057819 */ /* 0x000fc80000011405 */
[----:B------:R-:W-:Y:S01]  /*0d90*/  VIMNMX R8, R5, UR6, PT ;  /* 0x0000000605087c48 */ /* 0x000fe2000bfe0100 */
[----:B------:R-:W-:Y:S06]  /*0da0*/  @!P0 BRA `(.L_x_14) ;  /* 0x0000000000048947 */ /* 0x000fec0003800000 */
[----:B------:R-:W-:Y:S01]  /*0db0*/  BPT.TRAP 0x1 ;  /* 0x000000040000795c */ /* 0x000fe20000300000 */
.L_x_14:
[----:B------:R-:W1:Y:S01]  /*0dc0*/  S2UR UR6, SR_CgaCtaId ;  /* 0x00000000000679c3 */ /* 0x000e620000008800 */
[----:B------:R-:W-:Y:S01]  /*0dd0*/  UMOV UR36, 0x400 ;  /* 0x0000040000247882 */ /* 0x000fe20000000000 */
[----:B------:R-:W-:Y:S02]  /*0de0*/  MOV R6, UR4 ;  /* 0x0000000400067c02 */ /* 0x000fe40008000f00 */
[----:B------:R-:W-:Y:S02]  /*0df0*/  SHF.R.S32.HI R0, RZ, 0x1f, R3 ;  /* 0x0000001fff007819 */ /* 0x000fe40000011403 */
[----:B------:R-:W-:Y:S02]  /*0e00*/  SHF.L.U32 R6, R6, 0x1f, RZ ;  /* 0x0000001f06067819 */ /* 0x000fe400000006ff */
[CC--:B------:R-:W-:Y:S02]  /*0e10*/  LEA.HI R2, R0.reuse, R3.reuse, RZ, 0x2 ;  /* 0x0000000300027211 */ /* 0x0c0fe400078f10ff */
[----:B------:R-:W-:-:S02]  /*0e20*/  LEA.HI R0, R0, R3, RZ, 0x5 ;  /* 0x0000000300007211 */ /* 0x000fc400078f28ff */
[--C-:B------:R-:W-:Y:S02]  /*0e30*/  SHF.R.S32.HI R4, RZ, 0x2, R2.reuse ;  /* 0x00000002ff047819 */ /* 0x100fe40000011402 */
[----:B------:R-:W-:Y:S02]  /*0e40*/  SHF.R.S32.HI R5, RZ, 0x1f, R2 ;  /* 0x0000001fff057819 */ /* 0x000fe40000011402 */
[----:B------:R-:W-:Y:S02]  /*0e50*/  LOP3.LUT R2, R2, 0x7ffffffc, RZ, 0xc0, !PT ;  /* 0x7ffffffc02027812 */ /* 0x000fe400078ec0ff */
[----:B------:R-:W-:Y:S02]  /*0e60*/  LEA.HI R5, R5, R4, RZ, 0x3 ;  /* 0x0000000405057211 */ /* 0x000fe400078f18ff */
[----:B------:R-:W-:Y:S02]  /*0e70*/  SHF.R.S32.HI R0, RZ, 0x5, R0 ;  /* 0x00000005ff007819 */ /* 0x000fe40000011400 */
[----:B------:R-:W-:Y:S01]  /*0e80*/  LOP3.LUT R5, R5, 0xfffffff8, RZ, 0xc0, !PT ;  /* 0xfffffff805057812 */ /* 0x000fe200078ec0ff */
[----:B-1----:R-:W-:Y:S01]  /*0e90*/  ULEA UR36, UR6, UR36, 0x18 ;  /* 0x0000002406247291 */ /* 0x002fe2000f8ec03f */
[----:B------:R-:W-:-:S02]  /*0ea0*/  IADD3 R3, R3, -R2, RZ ;  /* 0x8000000203037210 */ /* 0x000fc40007ffe0ff */
[----:B------:R-:W-:Y:S01]  /*0eb0*/  IADD3 R5, R4, -R5, RZ ;  /* 0x8000000504057210 */ /* 0x000fe20007ffe0ff */
[----:B------:R-:W-:Y:S01]  /*0ec0*/  ULEA UR6, UR7, UR36, 0x3 ;  /* 0x0000002407067291 */ /* 0x000fe2000f8e183f */
[----:B------:R-:W-:Y:S02]  /*0ed0*/  MOV R7, UR37 ;  /* 0x0000002500077c02 */ /* 0x000fe40008000f00 */
[----:B------:R-:W-:-:S06]  /*0ee0*/  LEA R0, R0, R5, 0x4 ;  /* 0x0000000500007211 */ /* 0x000fcc00078e20ff */
[----:B------:R-:W1:Y:S02]  /*0ef0*/  SYNCS.PHASECHK.TRANS64.TRYWAIT P1, [UR6+0x6e050], R6 ;  /* 0x06e05006ff0075a7 */ /* 0x000e640008020146 */
[----:B-1----:R-:W-:Y:S05]  /*0f00*/  @!P1 BRA `(.L_x_15) ;  /* 0x0000018800c49947 */ /* 0x002fea0003800000 */
.L_x_107:
[----:B------:R-:W-:Y:S02]  /*0f10*/  SHF.L.U32 R3, R3, 0x1, RZ ;  /* 0x0000000103037819 */ /* 0x000fe400000006ff */
[----:B------:R-:W-:Y:S01]  /*0f20*/  LEA R0, R7, R0, 0x6 ;  /* 0x0000000007007211 */ /* 0x000fe200078e30ff */
[----:B------:R-:W-:Y:S06]  /*0f30*/  @!P0 BRA `(.L_x_16) ;  /* 0x0000000000048947 */ /* 0x000fec0003800000 */
[----:B------:R-:W-:Y:S01]  /*0f40*/  BPT.TRAP 0x1 ;  /* 0x000000040000795c */ /* 0x000fe20000300000 */
.L_x_16:
[----:B------:R-:W-:Y:S01]  /*0f50*/  SHF.L.U32 R4, RZ, 0x1f, RZ ;  /* 0x0000001fff047819 */ /* 0x000fe200000006ff */
[----:B------:R-:W-:Y:S01]  /*0f60*/  UIADD3 UR23, UR36, 0x6e090, URZ ;  /* 0x0006e09024177890 */ /* 0x000fe2000fffe03f */
[----:B------:R-:W-:Y:S02]  /*0f70*/  ISETP.NE.AND P2, PT, RZ, UR22, PT ;  /* 0x00000016ff007c0c */ /* 0x000fe4000bf45270 */
[----:B------:R-:W2:Y:S02]  /*0f80*/  SYNCS.PHASECHK.TRANS64.TRYWAIT P1, [UR36+0x6e000], R4 ;  /* 0x06e00004ff0075a7 */ /* 0x000ea40008020164 */
[----:B--2---:R-:W-:Y:S09]  /*0f90*/  @!P1 BRA `(.L_x_17) ;  /* 0x0000018800b89947 */ /* 0x004ff20003800000 */
.L_x_108:
[----:B------:R-:W-:Y:S01]  /*0fa0*/  ULEA UR4, UR38, UR23, 0x3 ;  /* 0x0000001726047291 */ /* 0x000fe2000f8e183f */
[----:B------:R-:W-:-:S04]  /*0fb0*/  SEL R2, RZ, 0x1, P2 ;  /* 0x00000001ff027807 */ /* 0x000fc80001000000 */
[----:B------:R-:W-:-:S04]  /*0fc0*/  SHF.L.U32 R2, R2, 0x1f, RZ ;  /* 0x0000001f02027819 */ /* 0x000fc800000006ff */
[----:B------:R-:W2:Y:S02]  /*0fd0*/  SYNCS.PHASECHK.TRANS64.TRYWAIT P1, [UR4+-0x8], R2 ;  /* 0xfffff802ff0075a7 */ /* 0x000ea40008020144 */
[----:B--2---:R-:W-:Y:S05]  /*0fe0*/  @!P1 BRA `(.L_x_18) ;  /* 0x0000018800bc9947 */ /* 0x004fea0003800000 */
.L_x_109:
[----:B------:R-:W-:Y:S01]  /*0ff0*/  USHF.R.U32.HI UR4, URZ, 0x4, UR36 ;  /* 0x000000043f047899 */ /* 0x000fe20008011624 */
[----:B------:R-:W-:Y:S01]  /*1000*/  WARPGROUP.ARRIVE ;  /* 0x00000000000079c5 */ /* 0x000fe20000000000 */
[----:B------:R-:W-:Y:S01]  /*1010*/  UIADD3 UR6, UR36, 0xa000, URZ ;  /* 0x0000a00024067890 */ /* 0x000fe2000fffe03f */
[C---:B------:R-:W-:Y:S01]  /*1020*/  IADD3 R7, R3.reuse, 0x9, RZ ;  /* 0x0000000903077810 */ /* 0x040fe20007ffe0ff */
[----:B------:R-:W-:Y:S01]  /*1030*/  ULOP3.LUT UR4, UR4, 0x3fff, URZ, 0xc0, !UPT ;  /* 0x00003fff04047892 */ /* 0x000fe2000f8ec03f */
[C---:B-1----:R-:W-:Y:S01]  /*1040*/  IADD3 R5, R3.reuse, 0x8, RZ ;  /* 0x0000000803057810 */ /* 0x042fe20007ffe0ff */
[----:B------:R-:W-:Y:S01]  /*1050*/  USHF.R.U32.HI UR6, URZ, 0x4, UR6 ;  /* 0x000000043f067899 */ /* 0x000fe20008011606 */
[C---:B------:R-:W-:Y:S01]  /*1060*/  ISETP.GE.AND P6, PT, R0.reuse, R7, PT ;  /* 0x000000070000720c */ /* 0x040fe20003fc6270 */
[----:B------:R-:W-:Y:S01]  /*1070*/  ULOP3.LUT UR4, UR4, 0x10000, URZ, 0xfc, !UPT ;  /* 0x0001000004047892 */ /* 0x000fe2000f8efc3f */
[C---:B------:R-:W-:Y:S01]  /*1080*/  ISETP.GT.AND P1, PT, R0.reuse, R3, PT ;  /* 0x000000030000720c */ /* 0x040fe20003f24270 */
[----:B------:R-:W-:Y:S01]  /*1090*/  ULOP3.LUT UR6, UR6, 0x3fff, URZ, 0xc0, !UPT ;  /* 0x00003fff06067892 */ /* 0x000fe2000f8ec03f */
[C---:B------:R-:W-:Y:S01]  /*10a0*/  IADD3 R7, R3.reuse, 0x19, RZ ;  /* 0x0000001903077810 */ /* 0x040fe20007ffe0ff */
[----:B------:R-:W-:Y:S01]  /*10b0*/  UIMAD UR44, UR7, 0x500, UR4 ;  /* 0x00000500072c78a4 */ /* 0x000fe2000f8e0204 */
[C---:B------:R-:W-:Y:S01]  /*10c0*/  ISETP.GE.AND P4, PT, R0.reuse, R5, PT ;  /* 0x000000050000720c */ /* 0x040fe20003f86270 */
[----:B------:R-:W-:Y:S01]  /*10d0*/  ULOP3.LUT UR4, UR6, 0x10000, URZ, 0xfc, !UPT ;  /* 0x0001000006047892 */ /* 0x000fe2000f8efc3f */
[C---:B------:R-:W-:Y:S01]  /*10e0*/  ISETP.GE.AND P2, PT, R0.reuse, R3, PT ;  /* 0x000000030000720c */ /* 0x040fe20003f46270 */
[----:B------:R-:W-:Y:S01]  /*10f0*/  UMOV UR45, 0x80000020 ;  /* 0x80000020002d7882 */ /* 0x000fe20000000000 */
[----:B------:R-:W-:Y:S01]  /*1100*/  UMOV UR11, 0x80000020 ;  /* 0x80000020000b7882 */ /* 0x000fe20000000000 */
[----:B------:R-:W-:Y:S01]  /*1110*/  UMOV UR9, UR45 ;  /* 0x0000002d00097c82 */ /* 0x000fe20008000000 */
[----:B------:R-:W-:Y:S01]  /*1120*/  UMOV UR8, UR44 ;  /* 0x0000002c00087c82 */ /* 0x000fe20008000000 */
[----:B------:R-:W-:Y:S01]  /*1130*/  UIADD3 UR40, UR44, 0x2, URZ ;  /* 0x000000022c287890 */ /* 0x000fe2000fffe03f */
[C---:B------:R-:W-:Y:S01]  /*1140*/  IADD3 R5, R3.reuse, 0x18, RZ ;  /* 0x0000001803057810 */ /* 0x040fe20007ffe0ff */
[----:B------:R-:W-:Y:S01]  /*1150*/  UMOV UR10, UR4 ;  /* 0x00000004000a7c82 */ /* 0x000fe20008000000 */
[----:B------:R-:W-:Y:S01]  /*1160*/  UIADD3 UR42, UR4, 0x2, URZ ;  /* 0x00000002042a7890 */ /* 0x000fe2000fffe03f */
[----:B------:R-:W-:Y:S01]  /*1170*/  HGMMA.64x256x16.F32 R24, gdesc[UR8], RZ, !UPT, gsb0 ;  /* 0x03e00000081879f0 */ /* 0x000fe2000c0008ff */
[----:B------:R-:W-:Y:S01]  /*1180*/  UMOV UR41, 0x80000020 ;  /* 0x8000002000297882 */ /* 0x000fe20000000000 */
[----:B------:R-:W-:Y:S01]  /*1190*/  UMOV UR43, 0x80000020 ;  /* 0x80000020002b7882 */ /* 0x000fe20000000000 */
[----:B------:R-:W-:Y:S01]  /*11a0*/  UIADD3 UR32, UR44, 0x100, URZ ;  /* 0x000001002c207890 */ /* 0x000fe2000fffe03f */
[C---:B------:R-:W-:Y:S01]  /*11b0*/  IADD3 R11, R3.reuse, 0x11, RZ ;  /* 0x00000011030b7810 */ /* 0x040fe20007ffe0ff */
[----:B------:R-:W-:Y:S01]  /*11c0*/  UIADD3 UR34, UR4, 0x400, URZ ;  /* 0x0000040004227890 */ /* 0x000fe2000fffe03f */
[----:B------:R-:W-:Y:S01]  /*11d0*/  IADD3 R9, R3, 0x10, RZ ;  /* 0x0000001003097810 */ /* 0x000fe20007ffe0ff */
[----:B------:R-:W-:Y:S01]  /*11e0*/  UMOV UR33, 0x80000020 ;  /* 0x8000002000217882 */ /* 0x000fe20000000000 */
[----:B------:R-:W-:Y:S01]  /*11f0*/  UMOV UR35, 0x80000020 ;  /* 0x8000002000237882 */ /* 0x000fe20000000000 */
[----:B------:R-:W-:Y:S01]  /*1200*/  UIADD3 UR28, UR44, 0x102, URZ ;  /* 0x000001022c1c7890 */ /* 0x000fe2000fffe03f */
[C---:B------:R-:W-:Y:S01]  /*1210*/  ISETP.GE.AND P3, PT, R0.reuse, R11, PT ;  /* 0x0000000b0000720c */ /* 0x040fe20003f66270 */
[----:B------:R-:W-:Y:S01]  /*1220*/  UIADD3 UR30, UR4, 0x402, URZ ;  /* 0x00000402041e7890 */ /* 0x000fe2000fffe03f */
[C---:B------:R-:W-:Y:S01]  /*1230*/  ISETP.GE.AND P5, PT, R0.reuse, R9, PT ;  /* 0x000000090000720c */ /* 0x040fe20003fa6270 */
[----:B------:R-:W-:Y:S01]  /*1240*/  UMOV UR29, 0x80000020 ;  /* 0x80000020001d7882 */ /* 0x000fe20000000000 */
[----:B------:R-:W-:Y:S01]  /*1250*/  UMOV UR31, 0x80000020 ;  /* 0x80000020001f7882 */ /* 0x000fe20000000000 */
[----:B------:R-:W-:Y:S01]  /*1260*/  UIADD3 UR24, UR44, 0x200, URZ ;  /* 0x000002002c187890 */ /* 0x000fe2000fffe03f */
[----:B------:R-:W-:Y:S01]  /*1270*/  IADD3 R2, R0, 0x8, RZ ;  /* 0x0000000800027810 */ /* 0x000fe20007ffe0ff */
[----:B------:R-:W-:Y:S01]  /*1280*/  UIADD3 UR26, UR4, 0x800, URZ ;  /* 0x00000800041a7890 */ /* 0x000fe2000fffe03f */
[----:B------:R-:W-:Y:S01]  /*1290*/  UMOV UR25, 0x80000020 ;  /* 0x8000002000197882 */ /* 0x000fe20000000000 */
[----:B------:R-:W-:Y:S01]  /*12a0*/  UMOV UR27, 0x80000020 ;  /* 0x80000020001b7882 */ /* 0x000fe20000000000 */
[----:B------:R-:W-:-:S02]  /*12b0*/  UIADD3 UR20, UR44, 0x202, URZ ;  /* 0x000002022c147890 */ /* 0x000fc4000fffe03f */
[----:B------:R-:W-:Y:S01]  /*12c0*/  UIADD3 UR10, UR4, 0x802, URZ ;  /* 0x00000802040a7890 */ /* 0x000fe2000fffe03f */
[----:B------:R-:W-:Y:S01]  /*12d0*/  UMOV UR21, 0x80000020 ;  /* 0x8000002000157882 */ /* 0x000fe20000000000 */
[----:B------:R-:W-:Y:S01]  /*12e0*/  UMOV UR11, 0x80000020 ;  /* 0x80000020000b7882 */ /* 0x000fe20000000000 */
[----:B------:R-:W-:Y:S02]  /*12f0*/  UMOV UR9, UR21 ;  /* 0x0000001500097c82 */ /* 0x000fe40008000000 */
[----:B------:R-:W-:Y:S01]  /*1300*/  UMOV UR8, UR20 ;  /* 0x0000001400087c82 */ /* 0x000fe20008000000 */
[----:B------:R-:W-:Y:S02]  /*1310*/  UIADD3 UR16, UR44, 0x300, URZ ;  /* 0x000003002c107890 */ /* 0x000fe4000fffe03f */
[----:B------:R-:W-:Y:S01]  /*1320*/  UIADD3 UR18, UR4, 0xc00, URZ ;  /* 0x00000c0004127890 */ /* 0x000fe2000fffe03f */
[----:B------:R-:W-:Y:S01]  /*1330*/  UMOV UR17, 0x80000020 ;  /* 0x8000002000117882 */ /* 0x000fe20000000000 */
[----:B------:R-:W-:Y:S01]  /*1340*/  UMOV UR19, 0x80000020 ;  /* 0x8000002000137882 */ /* 0x000fe20000000000 */
[----:B------:R-:W-:-:S02]  /*1350*/  UIADD3 UR12, UR44, 0x302, URZ ;  /* 0x000003022c0c7890 */ /* 0x000fc4000fffe03f */
[----:B------:R-:W-:Y:S01]  /*1360*/  UIADD3 UR14, UR4, 0xc02, URZ ;  /* 0x00000c02040e7890 */ /* 0x000fe2000fffe03f */
[----:B------:R-:W-:Y:S01]  /*1370*/  UMOV UR13, 0x80000020 ;  /* 0x80000020000d7882 */ /* 0x000fe20000000000 */
[----:B------:R-:W-:Y:S01]  /*1380*/  UMOV UR15, 0x80000020 ;  /* 0x80000020000f7882 */ /* 0x000fe20000000000 */
[----:B------:R-:W-:Y:S02]  /*1390*/  UIADD3 UR48, UR44, 0x402, URZ ;  /* 0x000004022c307890 */ /* 0x000fe4000fffe03f */
[----:B------:R-:W-:Y:S01]  /*13a0*/  UIADD3 UR50, UR4, 0x1002, URZ ;  /* 0x0000100204327890 */ /* 0x000fe2000fffe03f */
[----:B------:R-:W-:Y:S01]  /*13b0*/  UMOV UR49, 0x80000020 ;  /* 0x8000002000317882 */ /* 0x000fe20000000000 */
[----:B------:R-:W-:Y:S01]  /*13c0*/  UMOV UR51, 0x80000020 ;  /* 0x8000002000337882 */ /* 0x000fe20000000000 */
[----:B------:R-:W-:Y:S01]  /*13d0*/  ULDC UR7, c[0x0][0x604] ;  /* 0x0001810000077ab9 */ /* 0x000fe20000000800 */
[----:B------:R-:W-:-:S04]  /*13e0*/  USHF.L.U32 UR22, UR22, 0x3, URZ ;  /* 0x0000000316167899 */ /* 0x000fc8000800063f */
[----:B------:R-:W-:Y:S01]  /*13f0*/  ULOP3.LUT UR22, UR22, 0x8, URZ, 0xc, !UPT ;  /* 0x0000000816167892 */ /* 0x000fe2000f8e0c3f */
[----:B------:R-:W-:Y:S02]  /*1400*/  WARPGROUP.DEPBAR.LE gsb0, 0x0 ;  /* 0x00008000000079c5 */ /* 0x000fe40000010000 */
[----:B------:R-:W-:-:S06]  /*1410*/  WARPGROUP.ARRIVE ;  /* 0x00000000000079c5 */ /* 0x000fcc0000000000 */
[----:B------:R-:W-:Y:S03]  /*1420*/  HGMMA.64x256x16.F32 R24, gdesc[UR40], R24, gsb0 ;  /* 0x03e00000281879f0 */ /* 0x000fe60008000818 */
[----:B------:R-:W-:Y:S02]  /*1430*/  WARPGROUP.DEPBAR.LE gsb0, 0x0 ;  /* 0x00008000000079c5 */ /* 0x000fe40000010000 */
[----:B------:R-:W-:-:S15]  /*1440*/  WARPGROUP.ARRIVE ;  /* 0x00000000000079c5 */ /* 0x000fde0000000000 */
[----:B------:R-:W-:-:S08]  /*1450*/  NOP ;  /* 0x0000000000007918 */ /* 0x000fd00000000000 */
        /* <DEDUP_REMOVED lines=8> */
[----:B------:R-:W-:Y:S01]  /*14e0*/  HGMMA.64x256x16.F32 R24, gdesc[UR24], R24, gsb0 ;  /* 0x03e00000181879f0 */ /* 0x000fe20008000818 */
[----:B------:R-:W-:Y:S01]  /*14f0*/  ULDC UR26, c[0x0][0x604] ;  /* 0x00018100001a7ab9 */ /* 0x000fe20000000800 */
[----:B------:R-:W-:Y:S01]  /*1500*/  ULDC UR27, c[0x0][0x604] ;  /* 0x00018100001b7ab9 */ /* 0x000fe20000000800 */
[----:B------:R-:W-:Y:S02]  /*1510*/  WARPGROUP.DEPBAR.LE gsb0, 0x0 ;  /* 0x00008000000079c5 */ /* 0x000fe40000010000 */
[----:B------:R-:W-:-:S15]  /*1520*/  WARPGROUP.ARRIVE ;  /* 0x00000000000079c5 */ /* 0x000fde0000000000 */
[----:B------:R-:W-:-:S08]  /*1530*/  NOP ;  /* 0x0000000000007918 */ /* 0x000fd00000000000 */
[----:B------:R-:W-:Y:S01]  /*1540*/  HGMMA.64x256x16.F32 R24, gdesc[UR8], R24, gsb0 ;  /* 0x03e00000081879f0 */ /* 0x000fe20008000818 */
[----:B------:R-:W-:Y:S02]  /*1550*/  UIADD3 UR8, UR44, 0x400, URZ ;  /* 0x000004002c087890 */ /* 0x000fe4000fffe03f */
[----:B------:R-:W-:Y:S01]  /*1560*/  UIADD3 UR10, UR4, 0x1000, URZ ;  /* 0x00001000040a7890 */ /* 0x000fe2000fffe03f */
[----:B------:R-:W-:Y:S01]  /*1570*/  UMOV UR9, 0x80000020 ;  /* 0x8000002000097882 */ /* 0x000fe20000000000 */
[----:B------:R-:W-:Y:S01]  /*1580*/  UMOV UR11, 0x80000020 ;  /* 0x80000020000b7882 */ /* 0x000fe20000000000 */
[----:B------:R-:W-:Y:S02]  /*1590*/  WARPGROUP.DEPBAR.LE gsb0, 0x0 ;  /* 0x00008000000079c5 */ /* 0x000fe40000010000 */
[----:B------:R-:W-:-:S15]  /*15a0*/  WARPGROUP.ARRIVE ;  /* 0x00000000000079c5 */ /* 0x000fde0000000000 */
[----:B------:R-:W-:-:S05]  /*15b0*/  NOP ;  /* 0x0000000000007918 */ /* 0x000fca0000000000 */
[----:B------:R-:W-:Y:S01]  /*15c0*/  HGMMA.64x256x16.F32 R24, gdesc[UR16], R24, gsb0 ;  /* 0x03e00000101879f0 */ /* 0x000fe20008000818 */
[----:B------:R-:W-:Y:S01]  /*15d0*/  ULDC UR19, c[0x0][0x604] ;  /* 0x0001810000137ab9 */ /* 0x000fe20000000800 */
[----:B------:R-:W-:Y:S01]  /*15e0*/  ULDC UR18, c[0x0][0x604] ;  /* 0x0001810000127ab9 */ /* 0x000fe20000000800 */
        /* <DEDUP_REMOVED lines=15> */
[----:B------:R-:W-:Y:S03]  /*16e0*/  HGMMA.64x256x16.F32 R24, gdesc[UR48], R24, gsb0 ;  /* 0x03e00000301879f0 */ /* 0x000fe60008000818 */
[----:B------:R-:W-:Y:S02]  /*16f0*/  WARPGROUP.DEPBAR.LE gsb0, 0x0 ;  /* 0x00008000000079c5 */ /* 0x000fe40000010000 */
[----:B------:R-:W-:Y:S02]  /*1700*/  FSEL R25, R25, -INF , P1 ;  /* 0xff80000019197808 */ /* 0x000fe40000800000 */
[----:B------:R-:W-:Y:S02]  /*1710*/  FSEL R31, R31, -INF , P1 ;  /* 0xff8000001f1f7808 */ /* 0x000fe40000800000 */
[----:B------:R-:W-:Y:S02]  /*1720*/  ISETP.GE.AND P1, PT, R0, R7, PT ;  /* 0x000000070000720c */ /* 0x000fe40003f26270 */
[----:B------:R-:W-:-:S02]  /*1730*/  FSEL R24, R24, -INF , P2 ;  /* 0xff80000018187808 */ /* 0x000fc40001000000 */
[----:B------:R-:W-:Y:S02]  /*1740*/  FSEL R30, R30, -INF , P2 ;  /* 0xff8000001e1e7808 */ /* 0x000fe40001000000 */
[C---:B------:R-:W-:Y:S02]  /*1750*/  IADD3 R7, R3.reuse, 0x21, RZ ;  /* 0x0000002103077810 */ /* 0x040fe40007ffe0ff */
[----:B------:R-:W-:Y:S02]  /*1760*/  ISETP.GE.AND P2, PT, R0, R5, PT ;  /* 0x000000050000720c */ /* 0x000fe40003f46270 */
[----:B------:R-:W-:Y:S02]  /*1770*/  IADD3 R5, R3, 0x20, RZ ;  /* 0x0000002003057810 */ /* 0x000fe40007ffe0ff */
[----:B------:R-:W-:Y:S02]  /*1780*/  FSEL R29, R29, -INF , P6 ;  /* 0xff8000001d1d7808 */ /* 0x000fe40003000000 */
[----:B------:R-:W-:-:S02]  /*1790*/  FSEL R35, R35, -INF , P6 ;  /* 0xff80000023237808 */ /* 0x000fc40003000000 */
[----:B------:R-:W-:Y:S02]  /*17a0*/  ISETP.GE.AND P6, PT, R0, R7, PT ;  /* 0x000000070000720c */ /* 0x000fe40003fc6270 */
[----:B------:R-:W-:Y:S02]  /*17b0*/  FSEL R28, R28, -INF , P4 ;  /* 0xff8000001c1c7808 */ /* 0x000fe40002000000 */
[----:B------:R-:W-:Y:S02]  /*17c0*/  FSEL R34, R34, -INF , P4 ;  /* 0xff80000022227808 */ /* 0x000fe40002000000 */
[C---:B------:R-:W-:Y:S02]  /*17d0*/  IADD3 R7, R3.reuse, 0x29, RZ ;  /* 0x0000002903077810 */ /* 0x040fe40007ffe0ff */
[----:B------:R-:W-:Y:S02]  /*17e0*/  ISETP.GE.AND P4, PT, R0, R5, PT ;  /* 0x000000050000720c */ /* 0x000fe40003f86270 */
[----:B------:R-:W-:-:S02]  /*17f0*/  IADD3 R5, R3, 0x28, RZ ;  /* 0x0000002803057810 */ /* 0x000fc40007ffe0ff */
[----:B------:R-:W-:Y:S02]  /*1800*/  FSEL R33, R33, -INF , P3 ;  /* 0xff80000021217808 */ /* 0x000fe40001800000 */
[----:B------:R-:W-:Y:S02]  /*1810*/  FSEL R39, R39, -INF , P3 ;  /* 0xff80000027277808 */ /* 0x000fe40001800000 */
[----:B------:R-:W-:Y:S02]  /*1820*/  ISETP.GE.AND P3, PT, R0, R7, PT ;  /* 0x000000070000720c */ /* 0x000fe40003f66270 */
[----:B------:R-:W-:Y:S02]  /*1830*/  FSEL R32, R32, -INF , P5 ;  /* 0xff80000020207808 */ /* 0x000fe40002800000 */
[----:B------:R-:W-:Y:S02]  /*1840*/  FSEL R38, R38, -INF , P5 ;  /* 0xff80000026267808 */ /* 0x000fe40002800000 */
[----:B------:R-:W-:-:S02]  /*1850*/  IADD3 R7, R3, 0x31, RZ ;  /* 0x0000003103077810 */ /* 0x000fc40007ffe0ff */
[C---:B------:R-:W-:Y:S02]  /*1860*/  ISETP.GE.AND P5, PT, R0.reuse, R5, PT ;  /* 0x000000050000720c */ /* 0x040fe40003fa6270 */
[----:B------:R-:W-:Y:S02]  /*1870*/  IADD3 R5, R3, 0x30, RZ ;  /* 0x0000003003057810 */ /* 0x000fe40007ffe0ff */
        /* <DEDUP_REMOVED lines=22> */
[C---:B------:R-:W-:Y:S01]  /*19e0*/  ISETP.GE.AND P5, PT, R0.reuse, R5, PT ;  /* 0x000000050000720c */ /* 0x040fe20003fa6270 */
[----:B------:R-:W-:Y:S01]  /*19f0*/  VIADD R5, R3, 0x48 ;  /* 0x0000004803057836 */ /* 0x000fe20000000000 */
[----:B------:R-:W-:Y:S02]  /*1a00*/  FSEL R49, R49, -INF , P1 ;  /* 0xff80000031317808 */ /* 0x000fe40000800000 */
[----:B------:R-:W-:Y:S02]  /*1a10*/  FSEL R55, R55, -INF , P1 ;  /* 0xff80000037377808 */ /* 0x000fe40000800000 */
[----:B------:R-:W-:Y:S02]  /*1a20*/  ISETP.GE.AND P1, PT, R0, R7, PT ;  /* 0x000000070000720c */ /* 0x000fe40003f26270 */
[----:B------:R-:W-:Y:S02]  /*1a30*/  IADD3 R7, R3, 0x51, RZ ;  /* 0x0000005103077810 */ /* 0x000fe40007ffe0ff */
[----:B------:R-:W-:-:S02]  /*1a40*/  FSEL R48, R48, -INF , P2 ;  /* 0xff80000030307808 */ /* 0x000fc40001000000 */
[----:B------:R-:W-:Y:S02]  /*1a50*/  FSEL R54, R54, -INF , P2 ;  /* 0xff80000036367808 */ /* 0x000fe40001000000 */
[C---:B------:R-:W-:Y:S02]  /*1a60*/  ISETP.GE.AND P2, PT, R0.reuse, R5, PT ;  /* 0x000000050000720c */ /* 0x040fe40003f46270 */
[----:B------:R-:W-:Y:S02]  /*1a70*/  IADD3 R5, R3, 0x50, RZ ;  /* 0x0000005003057810 */ /* 0x000fe40007ffe0ff */
[----:B------:R-:W-:Y:S02]  /*1a80*/  FSEL R53, R53, -INF , P6 ;  /* 0xff80000035357808 */ /* 0x000fe40003000000 */
[----:B------:R-:W-:Y:S02]  /*1a90*/  FSEL R59, R59, -INF , P6 ;  /* 0xff8000003b3b7808 */ /* 0x000fe40003000000 */
[----:B------:R-:W-:-:S02]  /*1aa0*/  ISETP.GE.AND P6, PT, R0, R7, PT ;  /* 0x000000070000720c */ /* 0x000fc40003fc6270 */
[C---:B------:R-:W-:Y:S02]  /*1ab0*/  IADD3 R7, R3.reuse, 0x59, RZ ;  /* 0x0000005903077810 */ /* 0x040fe40007ffe0ff */
[----:B------:R-:W-:Y:S02]  /*1ac0*/  FSEL R52, R52, -INF , P4 ;  /* 0xff80000034347808 */ /* 0x000fe40002000000 */
[----:B------:R-:W-:Y:S02]  /*1ad0*/  FSEL R58, R58, -INF , P4 ;  /* 0xff8000003a3a7808 */ /* 0x000fe40002000000 */
[----:B------:R-:W-:Y:S02]  /*1ae0*/  ISETP.GE.AND P4, PT, R0, R5, PT ;  /* 0x000000050000720c */ /* 0x000fe40003f86270 */
[----:B------:R-:W-:Y:S02]  /*1af0*/  IADD3 R5, R3, 0x58, RZ ;  /* 0x0000005803057810 */ /* 0x000fe40007ffe0ff */
[----:B------:R-:W-:-:S02]  /*1b00*/  FSEL R57, R57, -INF , P3 ;  /* 0xff80000039397808 */ /* 0x000fc40001800000 */
[----:B------:R-:W-:Y:S02]  /*1b10*/  FSEL R63, R63, -INF , P3 ;  /* 0xff8000003f3f7808 */ /* 0x000fe40001800000 */
[----:B------:R-:W-:Y:S02]  /*1b20*/  ISETP.GE.AND P3, PT, R0, R7, PT ;  /* 0x000000070000720c */ /* 0x000fe40003f66270 */
[----:B------:R-:W-:Y:S02]  /*1b30*/  IADD3 R7, R3, 0x61, RZ ;  /* 0x0000006103077810 */ /* 0x000fe40007ffe0ff */
[----:B------:R-:W-:Y:S02]  /*1b40*/  FSEL R56, R56, -INF , P5 ;  /* 0xff80000038387808 */ /* 0x000fe40002800000 */
[----:B------:R-:W-:Y:S02]  /*1b50*/  FSEL R62, R62, -INF , P5 ;  /* 0xff8000003e3e7808 */ /* 0x000fe40002800000 */
[----:B------:R-:W-:-:S02]  /*1b60*/  ISETP.GE.AND P5, PT, R0, R5, PT ;  /* 0x000000050000720c */ /* 0x000fc40003fa6270 */
[----:B------:R-:W-:Y:S02]  /*1b70*/  FSEL R61, R61, -INF , P1 ;  /* 0xff8000003d3d7808 */ /* 0x000fe40000800000 */
[----:B------:R-:W-:Y:S02]  /*1b80*/  FSEL R67, R67, -INF , P1 ;  /* 0xff80000043437808 */ /* 0x000fe40000800000 */
[----:B------:R-:W-:Y:S02]  /*1b90*/  ISETP.GE.AND P1, PT, R0, R7, PT ;  /* 0x000000070000720c */ /* 0x000fe40003f26270 */
[----:B------:R-:W-:Y:S02]  /*1ba0*/  IADD3 R7, R3, 0x69, RZ ;  /* 0x0000006903077810 */ /* 0x000fe40007ffe0ff */
[----:B------:R-:W-:Y:S02]  /*1bb0*/  FSEL R68, R68, -INF , P5 ;  /* 0xff80000044447808 */ /* 0x000fe40002800000 */
[----:B------:R-:W-:-:S02]  /*1bc0*/  FSEL R74, R74, -INF , P5 ;  /* 0xff8000004a4a7808 */ /* 0x000fc40002800000 */
[----:B------:R-:W-:Y:S02]  /*1bd0*/  FSEL R69, R69, -INF , P3 ;  /* 0xff80000045457808 */ /* 0x000fe40001800000 */
[----:B------:R-:W-:Y:S02]  /*1be0*/  FSEL R75, R75, -INF , P3 ;  /* 0xff8000004b4b7808 */ /* 0x000fe40001800000 */
[CC--:B------:R-:W-:Y:S02]  /*1bf0*/  ISETP.GE.AND P5, PT, R2.reuse, R3.reuse, PT ;  /* 0x000000030200720c */ /* 0x0c0fe40003fa6270 */
[----:B------:R-:W-:Y:S02]  /*1c00*/  ISETP.GT.AND P3, PT, R2, R3, PT ;  /* 0x000000030200720c */ /* 0x000fe40003f64270 */
[----:B------:R-:W-:Y:S02]  /*1c10*/  FSEL R65, R65, -INF , P6 ;  /* 0xff80000041417808 */ /* 0x000fe40003000000 */
[----:B------:R-:W-:-:S02]  /*1c20*/  FSEL R71, R71, -INF , P6 ;  /* 0xff80000047477808 */ /* 0x000fc40003000000 */
[----:B------:R-:W-:Y:S02]  /*1c30*/  ISETP.GE.AND P6, PT, R0, R7, PT ;  /* 0x000000070000720c */ /* 0x000fe40003fc6270 */
[----:B------:R-:W-:Y:S02]  /*1c40*/  IADD3 R7, R3, 0x71, RZ ;  /* 0x0000007103077810 */ /* 0x000fe40007ffe0ff */
[----:B------:R-:W-:Y:S02]  /*1c50*/  FSEL R26, R26, -INF , P5 ;  /* 0xff8000001a1a7808 */ /* 0x000fe40002800000 */
[----:B------:R-:W-:Y:S02]  /*1c60*/  FSEL R27, R27, -INF , P3 ;  /* 0xff8000001b1b7808 */ /* 0x000fe40001800000 */
[----:B------:R-:W-:Y:S02]  /*1c70*/  ISETP.GE.AND P3, PT, R0, R7, PT ;  /* 0x000000070000720c */ /* 0x000fe40003f66270 */
[----:B------:R-:W-:-:S02]  /*1c80*/  FMNMX R7, R26, R27, !PT ;  /* 0x0000001b1a077209 */ /* 0x000fc40007800000 */
[----:B------:R-:W-:Y:S02]  /*1c90*/  IADD3 R5, R3, 0x60, RZ ;  /* 0x0000006003057810 */ /* 0x000fe40007ffe0ff */
[----:B------:R-:W-:Y:S02]  /*1ca0*/  FMNMX R6, R30, R7, !PT ;  /* 0x000000071e067209 */ /* 0x000fe40007800000 */
[----:B------:R-:W-:Y:S02]  /*1cb0*/  FSEL R60, R60, -INF , P2 ;  /* 0xff8000003c3c7808 */ /* 0x000fe40001000000 */
[----:B------:R-:W-:Y:S02]  /*1cc0*/  FMNMX R7, R31, R6, !PT ;  /* 0x000000061f077209 */ /* 0x000fe40007800000 */
[----:B------:R-:W-:Y:S02]  /*1cd0*/  FSEL R66, R66, -INF , P2 ;  /* 0xff80000042427808 */ /* 0x000fe40001000000 */
[----:B------:R-:W-:-:S02]  /*1ce0*/  FMNMX R6, R34, R7, !PT ;  /* 0x0000000722067209 */ /* 0x000fc40007800000 */
[----:B------:R-:W-:Y:S02]  /*1cf0*/  ISETP.GE.AND P2, PT, R0, R5, PT ;  /* 0x000000050000720c */ /* 0x000fe40003f46270 */
[----:B------:R-:W-:Y:S02]  /*1d00*/  FMNMX R7, R35, R6, !PT ;  /* 0x0000000623077209 */ /* 0x000fe40007800000 */
[----:B------:R-:W-:Y:S02]  /*1d10*/  IADD3 R5, R3, 0x68, RZ ;  /* 0x0000006803057810 */ /* 0x000fe40007ffe0ff */
[----:B------:R-:W-:Y:S02]  /*1d20*/  FMNMX R6, R38, R7, !PT ;  /* 0x0000000726067209 */ /* 0x000fe40007800000 */
[----:B------:R-:W-:Y:S02]  /*1d30*/  FSEL R64, R64, -INF , P4 ;  /* 0xff80000040407808 */ /* 0x000fe40002000000 */
[----:B------:R-:W-:-:S02]  /*1d40*/  FMNMX R7, R39, R6, !PT ;  /* 0x0000000627077209 */ /* 0x000fc40007800000 */
[----:B------:R-:W-:Y:S02]  /*1d50*/  FSEL R70, R70, -INF , P4 ;  /* 0xff80000046467808 */ /* 0x000fe40002000000 */
[----:B------:R-:W-:Y:S02]  /*1d60*/  FMNMX R6, R42, R7, !PT ;  /* 0x000000072a067209 */ /* 0x000fe40007800000 */
[----:B------:R-:W-:Y:S02]  /*1d70*/  ISETP.GE.AND P4, PT, R0, R5, PT ;  /* 0x000000050000720c */ /* 0x000fe40003f86270 */
[----:B------:R-:W-:Y:S02]  /*1d80*/  FMNMX R7, R43, R6, !PT ;  /* 0x000000062b077209 */ /* 0x000fe40007800000 */
[----:B------:R-:W-:Y:S02]  /*1d90*/  IADD3 R5, R3, 0x70, RZ ;  /* 0x0000007003057810 */ /* 0x000fe40007ffe0ff */
[----:B------:R-:W-:-:S02]  /*1da0*/  FMNMX R6, R46, R7, !PT ;  /* 0x000000072e067209 */ /* 0x000fc40007800000 */
[----:B------:R-:W-:Y:S02]  /*1db0*/  ISETP.GE.AND P5, PT, R0, R5, PT ;  /* 0x000000050000720c */ /* 0x000fe40003fa6270 */
[----:B------:R-:W-:Y:S02]  /*1dc0*/  FMNMX R7, R47, R6, !PT ;  /* 0x000000062f077209 */ /* 0x000fe40007800000 */
[----:B------:R-:W-:Y:S02]  /*1dd0*/  IADD3 R5, R3, 0x78, RZ ;  /* 0x0000007803057810 */ /* 0x000fe40007ffe0ff */
[----:B------:R-:W-:Y:S02]  /*1de0*/  FMNMX R6, R50, R7, !PT ;  /* 0x0000000732067209 */ /* 0x000fe40007800000 */
[----:B------:R-:W-:Y:S02]  /*1df0*/  FMNMX R7, R24, R25, !PT ;  /* 0x0000001918077209 */ /* 0x000fe40007800000 */
[----:B------:R-:W-:-:S02]  /*1e00*/  FMNMX R9, R51, R6, !PT ;  /* 0x0000000633097209 */ /* 0x000fc40007800000 */
[----:B------:R-:W-:Y:S02]  /*1e10*/  FMNMX R6, R28, R7, !PT ;  /* 0x000000071c067209 */ /* 0x000fe40007800000 */
[----:B------:R-:W-:Y:S02]  /*1e20*/  FMNMX R10, R54, R9, !PT ;  /* 0x00000009360a7209 */ /* 0x000fe40007800000 */
[----:B------:R-:W-:Y:S02]  /*1e30*/  FMNMX R7, R29, R6, !PT ;  /* 0x000000061d077209 */ /* 0x000fe40007800000 */
        /* <DEDUP_REMOVED lines=20> */
[----:B------:R-:W-:-:S02]  /*1f80*/  FSEL R79, R79, -INF , P1 ;  /* 0xff8000004f4f7808 */ /* 0x000fc40000800000 */
[----:B------:R-:W-:Y:S02]  /*1f90*/  FMNMX R9, R71, R10, !PT ;  /* 0x0000000a47097209 */ /* 0x000fe40007800000 */
[----:B------:R-:W-:Y:S02]  /*1fa0*/  ISETP.GE.AND P1, PT, R0, R5, PT ;  /* 0x000000050000720c */ /* 0x000fe40003f26270 */
[----:B------:R-:W-:Y:S02]  /*1fb0*/  IADD3 R5, R3, 0x80, RZ ;  /* 0x0000008003057810 */ /* 0x000fe40007ffe0ff */
[----:B------:R-:W-:Y:S02]  /*1fc0*/  FMNMX R7, R45, R6, !PT ;  /* 0x000000062d077209 */ /* 0x000fe40007800000 */
[----:B------:R-:W-:Y:S02]  /*1fd0*/  FMNMX R10, R74, R9, !PT ;  /* 0x000000094a0a7209 */ /* 0x000fe40007800000 */
[----:B------:R-:W-:-:S02]  /*1fe0*/  FSEL R76, R76, -INF , P4 ;  /* 0xff8000004c4c7808 */ /* 0x000fc40002000000 */
[----:B------:R-:W-:Y:S02]  /*1ff0*/  FSEL R82, R82, -INF , P4 ;  /* 0xff80000052527808 */ /* 0x000fe40002000000 */
[----:B------:R-:W-:Y:S02]  /*2000*/  ISETP.GE.AND P4, PT, R0, R5, PT ;  /* 0x000000050000720c */ /* 0x000fe40003f86270 */
[----:B------:R-:W-:Y:S02]  /*2010*/  IADD3 R5, R3, 0x81, RZ ;  /* 0x0000008103057810 */ /* 0x000fe40007ffe0ff */
[----:B------:R-:W-:Y:S02]  /*2020*/  FMNMX R6, R48, R7, !PT ;  /* 0x0000000730067209 */ /* 0x000fe40007800000 */
[----:B------:R-:W-:Y:S02]  /*2030*/  FMNMX R9, R75, R10, !PT ;  /* 0x0000000a4b097209 */ /* 0x000fe40007800000 */
[----:B------:R-:W-:-:S02]  /*2040*/  FSEL R77, R77, -INF , P6 ;  /* 0xff8000004d4d7808 */ /* 0x000fc40003000000 */
[----:B------:R-:W-:Y:S02]  /*2050*/  FSEL R83, R83, -INF , P6 ;  /* 0xff80000053537808 */ /* 0x000fe40003000000 */
[----:B------:R-:W-:Y:S02]  /*2060*/  ISETP.GE.AND P6, PT, R0, R5, PT ;  /* 0x000000050000720c */ /* 0x000fe40003fc6270 */
[----:B------:R-:W-:Y:S02]  /*2070*/  FMNMX R7, R49, R6, !PT ;  /* 0x0000000631077209 */ /* 0x000fe40007800000 */
[----:B------:R-:W-:Y:S02]  /*2080*/  IADD3 R5, R3, 0x88, RZ ;  /* 0x0000008803057810 */ /* 0x000fe40007ffe0ff */
[----:B------:R-:W-:Y:S02]  /*2090*/  FMNMX R10, R78, R9, !PT ;  /* 0x000000094e0a7209 */ /* 0x000fe40007800000 */
[----:B------:R-:W-:-:S02]  /*20a0*/  FSEL R80, R80, -INF , P5 ;  /* 0xff80000050507808 */ /* 0x000fc40002800000 */
[----:B------:R-:W-:Y:S02]  /*20b0*/  FSEL R86, R86, -INF , P5 ;  /* 0xff80000056567808 */ /* 0x000fe40002800000 */
[----:B------:R-:W-:Y:S02]  /*20c0*/  FMNMX R6, R52, R7, !PT ;  /* 0x0000000734067209 */ /* 0x000fe40007800000 */
[----:B------:R-:W-:Y:S02]  /*20d0*/  ISETP.GE.AND P5, PT, R0, R5, PT ;  /* 0x000000050000720c */ /* 0x000fe40003fa6270 */
[----:B------:R-:W-:Y:S02]  /*20e0*/  FMNMX R9, R79, R10, !PT ;  /* 0x0000000a4f097209 */ /* 0x000fe40007800000 */
[----:B------:R-:W-:Y:S02]  /*20f0*/  IADD3 R5, R3, 0x89, RZ ;  /* 0x0000008903057810 */ /* 0x000fe40007ffe0ff */
[----:B------:R-:W-:-:S02]  /*2100*/  FMNMX R7, R53, R6, !PT ;  /* 0x0000000635077209 */ /* 0x000fc40007800000 */
[----:B------:R-:W-:Y:S02]  /*2110*/  FSEL R81, R81, -INF , P3 ;  /* 0xff80000051517808 */ /* 0x000fe40001800000 */
[----:B------:R-:W-:Y:S02]  /*2120*/  FSEL R87, R87, -INF , P3 ;  /* 0xff80000057577808 */ /* 0x000fe40001800000 */
[----:B------:R-:W-:Y:S02]  /*2130*/  FMNMX R10, R82, R9, !PT ;  /* 0x00000009520a7209 */ /* 0x000fe40007800000 */
[----:B------:R-:W-:Y:S02]  /*2140*/  ISETP.GE.AND P3, PT, R0, R5, PT ;  /* 0x000000050000720c */ /* 0x000fe40003f66270 */
[----:B------:R-:W-:Y:S02]  /*2150*/  IADD3 R5, R3, 0x90, RZ ;  /* 0x0000009003057810 */ /* 0x000fe40007ffe0ff */
[----:B------:R-:W-:-:S02]  /*2160*/  FMNMX R6, R56, R7, !PT ;  /* 0x0000000738067209 */ /* 0x000fc40007800000 */
[----:B------:R-:W-:Y:S02]  /*2170*/  FMNMX R9, R83, R10, !PT ;  /* 0x0000000a53097209 */ /* 0x000fe40007800000 */
[----:B------:R-:W-:Y:S02]  /*2180*/  FSEL R84, R84, -INF , P2 ;  /* 0xff80000054547808 */ /* 0x000fe40001000000 */
[----:B------:R-:W-:Y:S02]  /*2190*/  FSEL R90, R90, -INF , P2 ;  /* 0xff8000005a5a7808 */ /* 0x000fe40001000000 */
[----:B------:R-:W-:Y:S02]  /*21a0*/  ISETP.GE.AND P2, PT, R0, R5, PT ;  /* 0x000000050000720c */ /* 0x000fe40003f46270 */
[----:B------:R-:W-:Y:S02]  /*21b0*/  IADD3 R5, R3, 0x91, RZ ;  /* 0x0000009103057810 */ /* 0x000fe40007ffe0ff */
[----:B------:R-:W-:-:S02]  /*21c0*/  FMNMX R7, R57, R6, !PT ;  /* 0x0000000639077209 */ /* 0x000fc40007800000 */
[----:B------:R-:W-:Y:S02]  /*21d0*/  FMNMX R10, R86, R9, !PT ;  /* 0x00000009560a7209 */ /* 0x000fe40007800000 */
[----:B------:R-:W-:Y:S02]  /*21e0*/  FSEL R85, R85, -INF , P1 ;  /* 0xff80000055557808 */ /* 0x000fe40000800000 */
[----:B------:R-:W-:Y:S02]  /*21f0*/  FSEL R91, R91, -INF , P1 ;  /* 0xff8000005b5b7808 */ /* 0x000fe40000800000 */
[----:B------:R-:W-:Y:S02]  /*2200*/  ISETP.GE.AND P1, PT, R0, R5, PT ;  /* 0x000000050000720c */ /* 0x000fe40003f26270 */
[----:B------:R-:W-:Y:S02]  /*2210*/  FMNMX R6, R60, R7, !PT ;  /* 0x000000073c067209 */ /* 0x000fe40007800000 */
[----:B------:R-:W-:-:S02]  /*2220*/  IADD3 R5, R3, 0x98, RZ ;  /* 0x0000009803057810 */ /* 0x000fc40007ffe0ff */
[----:B------:R-:W-:Y:S02]  /*2230*/  FMNMX R9, R87, R10, !PT ;  /* 0x0000000a57097209 */ /* 0x000fe40007800000 */
[----:B------:R-:W-:Y:S02]  /*2240*/  FSEL R88, R88, -INF , P4 ;  /* 0xff80000058587808 */ /* 0x000fe40002000000 */
[----:B------:R-:W-:Y:S02]  /*2250*/  FSEL R94, R94, -INF , P4 ;  /* 0xff8000005e5e7808 */ /* 0x000fe40002000000 */
[----:B------:R-:W-:Y:S02]  /*2260*/  FMNMX R7, R61, R6, !PT ;  /* 0x000000063d077209 */ /* 0x000fe40007800000 */
[----:B------:R-:W-:Y:S02]  /*2270*/  ISETP.GE.AND P4, PT, R0, R5, PT ;  /* 0x000000050000720c */ /* 0x000fe40003f86270 */
[----:B------:R-:W-:-:S02]  /*2280*/  FMNMX R10, R90, R9, !PT ;  /* 0x000000095a0a7209 */ /* 0x000fc40007800000 */
[----:B------:R-:W-:Y:S02]  /*2290*/  IADD3 R5, R3, 0x99, RZ ;  /* 0x0000009903057810 */ /* 0x000fe40007ffe0ff */
[----:B------:R-:W-:Y:S02]  /*22a0*/  FMNMX R6, R64, R7, !PT ;  /* 0x0000000740067209 */ /* 0x000fe40007800000 */
[----:B------:R-:W-:Y:S02]  /*22b0*/  FSEL R89, R89, -INF , P6 ;  /* 0xff80000059597808 */ /* 0x000fe40003000000 */
[----:B------:R-:W-:Y:S02]  /*22c0*/  FSEL R95, R95, -INF , P6 ;  /* 0xff8000005f5f7808 */ /* 0x000fe40003000000 */
[----:B------:R-:W-:Y:S02]  /*22d0*/  FMNMX R9, R91, R10, !PT ;  /* 0x0000000a5b097209 */ /* 0x000fe40007800000 */
[----:B------:R-:W-:-:S02]  /*22e0*/  ISETP.GE.AND P6, PT, R0, R5, PT ;  /* 0x000000050000720c */ /* 0x000fc40003fc6270 */
[----:B------:R-:W-:Y:S02]  /*22f0*/  IADD3 R5, R3, 0xa0, RZ ;  /* 0x000000a003057810 */ /* 0x000fe40007ffe0ff */
[----:B------:R-:W-:Y:S02]  /*2300*/  FMNMX R7, R65, R6, !PT ;  /* 0x0000000641077209 */ /* 0x000fe40007800000 */
[----:B------:R-:W-:Y:S02]  /*2310*/  FMNMX R10, R94, R9, !PT ;  /* 0x000000095e0a7209 */ /* 0x000fe40007800000 */
[----:B------:R-:W-:Y:S02]  /*2320*/  FSEL R92, R92, -INF , P5 ;  /* 0xff8000005c5c7808 */ /* 0x000fe40002800000 */
[----:B------:R-:W-:Y:S02]  /*2330*/  FSEL R98, R98, -INF , P5 ;  /* 0xff80000062627808 */ /* 0x000fe40002800000 */
[----:B------:R-:W-:-:S02]  /*2340*/  ISETP.GE.AND P5, PT, R0, R5, PT ;  /* 0x000000050000720c */ /* 0x000fc40003fa6270 */
[----:B------:R-:W-:Y:S02]  /*2350*/  IADD3 R5, R3, 0xa1, RZ ;  /* 0x000000a103057810 */ /* 0x000fe40007ffe0ff */
[----:B------:R-:W-:Y:S02]  /*2360*/  FMNMX R6, R68, R7, !PT ;  /* 0x0000000744067209 */ /* 0x000fe40007800000 */
[----:B------:R-:W-:Y:S02]  /*2370*/  FMNMX R9, R95, R10, !PT ;  /* 0x0000000a5f097209 */ /* 0x000fe40007800000 */
[----:B------:R-:W-:Y:S02]  /*2380*/  FSEL R93, R93, -INF , P3 ;  /* 0xff8000005d5d7808 */ /* 0x000fe40001800000 */
[----:B------:R-:W-:Y:S02]  /*2390*/  FSEL R99, R99, -INF , P3 ;  /* 0xff80000063637808 */ /* 0x000fe40001800000 */
[----:B------:R-:W-:Y:S01]  /*23a0*/  ISETP.GE.AND P3, PT, R0, R5, PT ;  /* 0x000000050000720c */ /* 0x000fe20003f66270 */
[----:B------:R-:W-:Y:S01]  /*23b0*/  VIADD R5, R3, 0xa8 ;  /* 0x000000a803057836 */ /* 0x000fe20000000000 */
[----:B------:R-:W-:-:S02]  /*23c0*/  FMNMX R7, R69, R6, !PT ;  /* 0x0000000645077209 */ /* 0x000fc40007800000 */
[----:B------:R-:W-:Y:S02]  /*23d0*/  FMNMX R10, R98, R9, !PT ;  /* 0x00000009620a7209 */ /* 0x000fe40007800000 */
[----:B------:R-:W-:Y:S02]  /*23e0*/  FMNMX R6, R72, R7, !PT ;  /* 0x0000000748067209 */ /* 0x000fe40007800000 */
[----:B------:R-:W-:Y:S02]  /*23f0*/  FSEL R96, R96, -INF , P2 ;  /* 0xff80000060607808 */ /* 0x000fe40001000000 */
[----:B------:R-:W-:Y:S02]  /*2400*/  FSEL R102, R102, -INF , P2 ;  /* 0xff80000066667808 */ /* 0x000fe40001000000 */
[----:B------:R-:W-:Y:S02]  /*2410*/  FMNMX R9, R99, R10, !PT ;  /* 0x0000000a63097209 */ /* 0x000fe40007800000 */
[----:B------:R-:W-:-:S02]  /*2420*/  ISETP.GE.AND P2, PT, R0, R5, PT ;  /* 0x000000050000720c */ /* 0x000fc40003f46270 */
[----:B------:R-:W-:Y:S02]  /*2430*/  IADD3 R5, R3, 0xa9, RZ ;  /* 0x000000a903057810 */ /* 0x000fe40007ffe0ff */
[----:B------:R-:W-:Y:S02]  /*2440*/  FMNMX R7, R73, R6, !PT ;  /* 0x0000000649077209 */ /* 0x000fe40007800000 */
[----:B------:R-:W-:Y:S02]  /*2450*/  FSEL R103, R103, -INF , P1 ;  /* 0xff80000067677808 */ /* 0x000fe40000800000 */
[----:B------:R-:W-:Y:S02]  /*2460*/  FMNMX R10, R102, R9, !PT ;  /* 0x00000009660a7209 */ /* 0x000fe40007800000 */
[----:B------:R-:W-:Y:S02]  /*2470*/  FSEL R97, R97, -INF , P1 ;  /* 0xff80000061617808 */ /* 0x000fe40000800000 */
[----:B------:R-:W-:-:S02]  /*2480*/  ISETP.GE.AND P1, PT, R0, R5, PT ;  /* 0x000000050000720c */ /* 0x000fc40003f26270 */
[----:B------:R-:W-:Y:S02]  /*2490*/  IADD3 R5, R3, 0xb0, RZ ;  /* 0x000000b003057810 */ /* 0x000fe40007ffe0ff */
[----:B------:R-:W-:Y:S02]  /*24a0*/  FMNMX R6, R76, R7, !PT ;  /* 0x000000074c067209 */ /* 0x000fe40007800000 */
[----:B------:R-:W-:Y:S02]  /*24b0*/  FSEL R106, R106, -INF , P4 ;  /* 0xff8000006a6a7808 */ /* 0x000fe40002000000 */
[----:B------:R-:W-:Y:S02]  /*24c0*/  FMNMX R9, R103, R10, !PT ;  /* 0x0000000a67097209 */ /* 0x000fe40007800000 */
[----:B------:R-:W-:Y:S02]  /*24d0*/  FSEL R100, R100, -INF , P4 ;  /* 0xff80000064647808 */ /* 0x000fe40002000000 */
[----:B------:R-:W-:-:S02]  /*24e0*/  ISETP.GE.AND P4, PT, R0, R5, PT ;  /* 0x000000050000720c */ /* 0x000fc40003f86270 */
[----:B------:R-:W-:Y:S02]  /*24f0*/  FMNMX R7, R77, R6, !PT ;  /* 0x000000064d077209 */ /* 0x000fe40007800000 */
[----:B------:R-:W-:Y:S02]  /*2500*/  IADD3 R5, R3, 0xb1, RZ ;  /* 0x000000b103057810 */ /* 0x000fe40007ffe0ff */
[----:B------:R-:W-:Y:S02]  /*2510*/  FSEL R107, R107, -INF , P6 ;  /* 0xff8000006b6b7808 */ /* 0x000fe40003000000 */
[----:B------:R-:W-:Y:S02]  /*2520*/  FMNMX R10, R106, R9, !PT ;  /* 0x000000096a0a7209 */ /* 0x000fe40007800000 */
[----:B------:R-:W-:Y:S02]  /*2530*/  FSEL R101, R101, -INF , P6 ;  /* 0xff80000065657808 */ /* 0x000fe40003000000 */
[----:B------:R-:W-:-:S02]  /*2540*/  FMNMX R6, R80, R7, !PT ;  /* 0x0000000750067209 */ /* 0x000fc40007800000 */
[----:B------:R-:W-:Y:S02]  /*2550*/  ISETP.GE.AND P6, PT, R0, R5, PT ;  /* 0x000000050000720c */ /* 0x000fe40003fc6270 */
[----:B------:R-:W-:Y:S02]  /*2560*/  FSEL R110, R110, -INF , P5 ;  /* 0xff8000006e6e7808 */ /* 0x000fe40002800000 */
[----:B------:R-:W-:Y:S02]  /*2570*/  FMNMX R9, R107, R10, !PT ;  /* 0x0000000a6b097209 */ /* 0x000fe40007800000 */
[----:B------:R-:W-:Y:S02]  /*2580*/  IADD3 R5, R3, 0xb8, RZ ;  /* 0x000000b803057810 */ /* 0x000fe40007ffe0ff */
[----:B------:R-:W-:Y:S02]  /*2590*/  FMNMX R7, R81, R6, !PT ;  /* 0x0000000651077209 */ /* 0x000fe40007800000 */
[----:B------:R-:W-:-:S02]  /*25a0*/  FSEL R104, R104, -INF , P5 ;  /* 0xff80000068687808 */ /* 0x000fc40002800000 */
[----:B------:R-:W-:Y:S02]  /*25b0*/  FSEL R111, R111, -INF , P3 ;  /* 0xff8000006f6f7808 */ /* 0x000fe40001800000 */
[----:B------:R-:W-:Y:S02]  /*25c0*/  FMNMX R10, R110, R9, !PT ;  /* 0x000000096e0a7209 */ /* 0x000fe40007800000 */
[----:B------:R-:W-:Y:S02]  /*25d0*/  ISETP.GE.AND P5, PT, R0, R5, PT ;  /* 0x000000050000720c */ /* 0x000fe40003fa6270 */
[----:B------:R-:W-:Y:S02]  /*25e0*/  IADD3 R5, R3, 0xb9, RZ ;  /* 0x000000b903057810 */ /* 0x000fe40007ffe0ff */
[----:B------:R-:W-:Y:S02]  /*25f0*/  FMNMX R6, R84, R7, !PT ;  /* 0x0000000754067209 */ /* 0x000fe40007800000 */
[----:B------:R-:W-:-:S02]  /*2600*/  FSEL R114, R114, -INF , P2 ;  /* 0xff80000072727808 */ /* 0x000fc40001000000 */
[----:B------:R-:W-:Y:S02]  /*2610*/  FMNMX R9, R111, R10, !PT ;  /* 0x0000000a6f097209 */ /* 0x000fe40007800000 */
[----:B------:R-:W-:Y:S02]  /*2620*/  FSEL R105, R105, -INF , P3 ;  /* 0xff80000069697808 */ /* 0x000fe40001800000 */
[----:B------:R-:W-:Y:S02]  /*2630*/  ISETP.GE.AND P3, PT, R0, R5, PT ;  /* 0x000000050000720c */ /* 0x000fe40003f66270 */
[----:B------:R-:W-:Y:S02]  /*2640*/  IADD3 R5, R3, 0xc0, RZ ;  /* 0x000000c003057810 */ /* 0x000fe40007ffe0ff */
[----:B------:R-:W-:Y:S02]  /*2650*/  FMNMX R7, R85, R6, !PT ;  /* 0x0000000655077209 */ /* 0x000fe40007800000 */
[----:B------:R-:W-:-:S02]  /*2660*/  FSEL R115, R115, -INF , P1 ;  /* 0xff80000073737808 */ /* 0x000fc40000800000 */
[----:B------:R-:W-:Y:S02]  /*2670*/  FMNMX R10, R114, R9, !PT ;  /* 0x00000009720a7209 */ /* 0x000fe40007800000 */
[----:B------:R-:W-:Y:S02]  /*2680*/  FSEL R108, R108, -INF , P2 ;  /* 0xff8000006c6c7808 */ /* 0x000fe40001000000 */
[----:B------:R-:W-:Y:S02]  /*2690*/  ISETP.GE.AND P2, PT, R0, R5, PT ;  /* 0x000000050000720c */ /* 0x000fe40003f46270 */
[----:B------:R-:W-:Y:S02]  /*26a0*/  FMNMX R6, R88, R7, !PT ;  /* 0x0000000758067209 */ /* 0x000fe40007800000 */
[----:B------:R-:W-:Y:S02]  /*26b0*/  IADD3 R5, R3, 0xc1, RZ ;  /* 0x000000c103057810 */ /* 0x000fe40007ffe0ff */
[----:B------:R-:W-:-:S02]  /*26c0*/  FSEL R118, R118, -INF , P4 ;  /* 0xff80000076767808 */ /* 0x000fc40002000000 */
[----:B------:R-:W-:Y:S02]  /*26d0*/  FMNMX R9, R115, R10, !PT ;  /* 0x0000000a73097209 */ /* 0x000fe40007800000 */
[----:B------:R-:W-:Y:S02]  /*26e0*/  FSEL R109, R109, -INF , P1 ;  /* 0xff8000006d6d7808 */ /* 0x000fe40000800000 */
[----:B------:R-:W-:Y:S02]  /*26f0*/  FMNMX R7, R89, R6, !PT ;  /* 0x0000000659077209 */ /* 0x000fe40007800000 */
[----:B------:R-:W-:Y:S02]  /*2700*/  ISETP.GE.AND P1, PT, R0, R5, PT ;  /* 0x000000050000720c */ /* 0x000fe40003f26270 */
[----:B------:R-:W-:Y:S02]  /*2710*/  FSEL R119, R119, -INF , P6 ;  /* 0xff80000077777808 */ /* 0x000fe40003000000 */
        /* <DEDUP_REMOVED lines=82> */
[----:B------:R-:W-:Y:S02]  /*2c40*/  FSEL R151, R151, -INF , P1 ;  /* 0xff80000097977808 */ /* 0x000fe40000800000 */
[----:B------:R-:W-:Y:S02]  /*2c50*/  FMNMX R10, R150, R7, !PT ;  /* 0x00000007960a7209 */ /* 0x000fe40007800000 */
[----:B------:R-:W-:-:S02]  /*2c60*/  FMNMX R5, R121, R6, !PT ;  /* 0x0000000679057209 */ /* 0x000fc40007800000 */
[----:B------:R-:W-:Y:S02]  /*2c70*/  FMNMX R10, R151, R10, !PT ;  /* 0x0000000a970a7209 */ /* 0x000fe40007800000 */
[----:B------:R-:W-:Y:S02]  /*2c80*/  FMNMX R6, R124, R5, !PT ;  /* 0x000000057c067209 */ /* 0x000fe40007800000 */
[----:B------:R-:W-:Y:S01]  /*2c90*/  FSEL R136, R136, -INF , P4 ;  /* 0xff80000088887808 */ /* 0x000fe20002000000 */
[----:B------:R-:W1:Y:S01]  /*2ca0*/  SHFL.BFLY PT, R7, R10, 0x1, 0x1f ;  /* 0x0c201f000a077f89 */ /* 0x000e6200000e0000 */
[----:B------:R-:W-:Y:S02]  /*2cb0*/  FMNMX R5, R125, R6, !PT ;  /* 0x000000067d057209 */ /* 0x000fe40007800000 */
[----:B------:R-:W-:Y:S02]  /*2cc0*/  FSEL R137, R137, -INF , P6 ;  /* 0xff80000089897808 */ /* 0x000fe40003000000 */
[----:B------:R-:W-:-:S02]  /*2cd0*/  FMNMX R6, R128, R5, !PT ;  /* 0x0000000580067209 */ /* 0x000fc40007800000 */
[----:B------:R-:W-:Y:S02]  /*2ce0*/  FSEL R140, R140, -INF , P5 ;  /* 0xff8000008c8c7808 */ /* 0x000fe40002800000 */
[----:B------:R-:W-:Y:S02]  /*2cf0*/  FMNMX R5, R129, R6, !PT ;  /* 0x0000000681057209 */ /* 0x000fe40007800000 */
[----:B------:R-:W-:Y:S02]  /*2d00*/  FSEL R141, R141, -INF , P3 ;  /* 0xff8000008d8d7808 */ /* 0x000fe40001800000 */
[----:B------:R-:W-:Y:S02]  /*2d10*/  FMNMX R6, R132, R5, !PT ;  /* 0x0000000584067209 */ /* 0x000fe40007800000 */
[----:B------:R-:W-:Y:S02]  /*2d20*/  FSEL R144, R144, -INF , P2 ;  /* 0xff80000090907808 */ /* 0x000fe40001000000 */
[----:B------:R-:W-:-:S02]  /*2d30*/  FMNMX R5, R133, R6, !PT ;  /* 0x0000000685057209 */ /* 0x000fc40007800000 */
[----:B------:R-:W-:Y:S02]  /*2d40*/  FSEL R145, R145, -INF , P1 ;  /* 0xff80000091917808 */ /* 0x000fe40000800000 */
[----:B------:R-:W-:Y:S02]  /*2d50*/  FMNMX R6, R136, R5, !PT ;  /* 0x0000000588067209 */ /* 0x000fe40007800000 */
[----:B-1----:R-:W-:Y:S02]  /*2d60*/  FMNMX R10, R10, R7, !PT ;  /* 0x000000070a0a7209 */ /* 0x002fe40007800000 */
[----:B------:R-:W-:-:S03]  /*2d70*/  FMNMX R5, R137, R6, !PT ;  /* 0x0000000689057209 */ /* 0x000fc60007800000 */
[----:B------:R-:W1:Y:S01]  /*2d80*/  SHFL.BFLY PT, R11, R10, 0x2, 0x1f ;  /* 0x0c401f000a0b7f89 */ /* 0x000e6200000e0000 */
[----:B------:R-:W-:Y:S02]  /*2d90*/  FMNMX R6, R140, R5, !PT ;  /* 0x000000058c067209 */ /* 0x000fe40007800000 */
[----:B------:R-:W-:Y:S02]  /*2da0*/  IADD3 R5, R3, 0xf8, RZ ;  /* 0x000000f803057810 */ /* 0x000fe40007ffe0ff */
[----:B------:R-:W-:Y:S02]  /*2db0*/  FMNMX R7, R141, R6, !PT ;  /* 0x000000068d077209 */ /* 0x000fe40007800000 */
[----:B------:R-:W-:Y:S02]  /*2dc0*/  ISETP.GE.AND P2, PT, R0, R5, PT ;  /* 0x000000050000720c */ /* 0x000fe40003f46270 */
[----:B------:R-:W-:Y:S02]  /*2dd0*/  IADD3 R5, R3, 0xf9, RZ ;  /* 0x000000f903057810 */ /* 0x000fe40007ffe0ff */
[----:B------:R-:W-:-:S02]  /*2de0*/  FMNMX R6, R144, R7, !PT ;  /* 0x0000000790067209 */ /* 0x000fc40007800000 */
[----:B------:R-:W-:Y:S02]  /*2df0*/  ISETP.GE.AND P1, PT, R0, R5, PT ;  /* 0x000000050000720c */ /* 0x000fe40003f26270 */
[----:B------:R-:W-:Y:S02]  /*2e00*/  FSEL R148, R148, -INF , P2 ;  /* 0xff80000094947808 */ /* 0x000fe40001000000 */
[----:B------:R-:W-:Y:S02]  /*2e10*/  FMNMX R5, R145, R6, !PT ;  /* 0x0000000691057209 */ /* 0x000fe40007800000 */
[----:B------:R-:W-:Y:S02]  /*2e20*/  FSEL R149, R149, -INF , P1 ;  /* 0xff80000095957808 */ /* 0x000fe40000800000 */
[----:B------:R-:W-:Y:S02]  /*2e30*/  FMNMX R6, R148, R5, !PT ;  /* 0x0000000594067209 */ /* 0x000fe40007800000 */
[----:B-1----:R-:W-:-:S02]  /*2e40*/  FMNMX R11, R10, R11, !PT ;  /* 0x0000000b0a0b7209 */ /* 0x002fc40007800000 */
[----:B------:R-:W-:Y:S02]  /*2e50*/  FMNMX R6, R149, R6, !PT ;  /* 0x0000000695067209 */ /* 0x000fe40007800000 */
[----:B------:R-:W-:-:S03]  /*2e60*/  FSETP.NEU.AND P1, PT, R11, -INF , PT ;  /* 0xff8000000b00780b */ /* 0x000fc60003f2d000 */
[----:B------:R-:W1:Y:S01]  /*2e70*/  SHFL.BFLY PT, R7, R6, 0x1, 0x1f ;  /* 0x0c201f0006077f89 */ /* 0x000e6200000e0000 */
[----:B------:R-:W-:-:S05]  /*2e80*/  FSEL R5, R11, RZ, P1 ;  /* 0x000000ff0b057208 */ /* 0x000fca0000800000 */
[----:B------:R-:W-:Y:S01]  /*2e90*/  FMUL R5, R5, UR7 ;  /* 0x0000000705057c20 */ /* 0x000fe20008400000 */
[----:B------:R-:W-:-:S03]  /*2ea0*/  ULDC UR7, c[0x0][0x604] ;  /* 0x0001810000077ab9 */ /* 0x000fc60000000800 */
[--C-:B------:R-:W-:Y:S01]  /*2eb0*/  FFMA R12, R26, UR7, -R5.reuse ;  /* 0x000000071a0c7c23 */ /* 0x100fe20008000805 */
[----:B------:R-:W-:Y:S02]  /*2ec0*/  ULDC UR7, c[0x0][0x604] ;  /* 0x0001810000077ab9 */ /* 0x000fe40000000800 */
[--C-:B------:R-:W-:Y:S01]  /*2ed0*/  FFMA R13, R27, UR7, -R5.reuse ;  /* 0x000000071b0d7c23 */ /* 0x100fe20008000805 */
[----:B------:R-:W-:Y:S01]  /*2ee0*/  ULDC UR7, c[0x0][0x604] ;  /* 0x0001810000077ab9 */ /* 0x000fe20000000800 */
[----:B------:R-:W-:Y:S01]  /*2ef0*/  FSETP.GEU.AND P6, PT, R12, -126, PT ;  /* 0xc2fc00000c00780b */ /* 0x000fe20003fce000 */
        /* <DEDUP_REMOVED lines=8> */
[----:B-1----:R-:W-:Y:S01]  /*2f80*/  FMNMX R7, R6, R7, !PT ;  /* 0x0000000706077209 */ /* 0x002fe20007800000 */
[--C-:B------:R-:W-:Y:S01]  /*2f90*/  FFMA R16, R35, UR7, -R5.reuse ;  /* 0x0000000723107c23 */ /* 0x100fe20008000805 */
[----:B------:R-:W-:Y:S01]  /*2fa0*/  ULDC UR7, c[0x0][0x604] ;  /* 0x0001810000077ab9 */ /* 0x000fe20000000800 */
[----:B------:R-:W-:Y:S01]  /*2fb0*/  FSETP.GEU.AND P4, PT, R15, -126, PT ;  /* 0xc2fc00000f00780b */ /* 0x000fe20003f8e000 */
[----:B------:R-:W-:Y:S01]  /*2fc0*/  @!P6 FMUL R12, R12, 0.5 ;  /* 0x3f0000000c0ce820 */ /* 0x000fe20000400000 */
[----:B------:R-:W1:Y:S01]  /*2fd0*/  SHFL.BFLY PT, R6, R7, 0x2, 0x1f ;  /* 0x0c401f0007067f89 */ /* 0x000e6200000e0000 */
[--C-:B------:R-:W-:Y:S01]  /*2fe0*/  FFMA R31, R38, UR7, -R5.reuse ;  /* 0x00000007261f7c23 */ /* 0x100fe20008000805 */
[----:B------:R-:W-:Y:S01]  /*2ff0*/  @!P5 FMUL R13, R13, 0.5 ;  /* 0x3f0000000d0dd820 */ /* 0x000fe20000400000 */
[----:B------:R-:W-:Y:S01]  /*3000*/  ULDC UR7, c[0x0][0x604] ;  /* 0x0001810000077ab9 */ /* 0x000fe20000000800 */
[----:B------:R-:W-:Y:S01]  /*3010*/  FSETP.GEU.AND P2, PT, R14, -126, PT ;  /* 0xc2fc00000e00780b */ /* 0x000fe20003f4e000 */
[----:B------:R-:W2:Y:S01]  /*3020*/  MUFU.EX2 R12, R12 ;  /* 0x0000000c000c7308 */ /* 0x000ea20000000800 */
[----:B------:R-:W-:Y:S01]  /*3030*/  FFMA R18, R39, UR7, -R5 ;  /* 0x0000000727127c23 */ /* 0x000fe20008000805 */
[----:B------:R-:W-:Y:S01]  /*3040*/  @!P3 FMUL R27, R27, 0.5 ;  /* 0x3f0000001b1bb820 */ /* 0x000fe20000400000 */
[----:B------:R-:W-:-:S02]  /*3050*/  ULDC UR7, c[0x0][0x604] ;  /* 0x0001810000077ab9 */ /* 0x000fc40000000800 */
[--C-:B------:R-:W-:Y:S01]  /*3060*/  FFMA R17, R42, UR7, -R5.reuse ;  /* 0x000000072a117c23 */ /* 0x100fe20008000805 */
[----:B------:R-:W-:Y:S01]  /*3070*/  @!P4 FMUL R15, R15, 0.5 ;  /* 0x3f0000000f0fc820 */ /* 0x000fe20000400000 */
[----:B------:R-:W-:Y:S01]  /*3080*/  ULDC UR7, c[0x0][0x604] ;  /* 0x0001810000077ab9 */ /* 0x000fe20000000800 */
[----:B------:R-:W3:Y:S01]  /*3090*/  MUFU.EX2 R13, R13 ;  /* 0x0000000d000d7308 */ /* 0x000ee20000000800 */
[--C-:B------:R-:W-:Y:S01]  /*30a0*/  FFMA R20, R43, UR7, -R5.reuse ;  /* 0x000000072b147c23 */ /* 0x100fe20008000805 */
[----:B------:R-:W-:Y:S02]  /*30b0*/  ULDC UR7, c[0x0][0x604] ;  /* 0x0001810000077ab9 */ /* 0x000fe40000000800 */
[----:B------:R-:W-:Y:S01]  /*30c0*/  @!P2 FMUL R14, R14, 0.5 ;  /* 0x3f0000000e0ea820 */ /* 0x000fe20000400000 */
[--C-:B------:R-:W-:Y:S01]  /*30d0*/  FFMA R35, R46, UR7, -R5.reuse ;  /* 0x000000072e237c23 */ /* 0x100fe20008000805 */
[----:B------:R-:W-:Y:S02]  /*30e0*/  ULDC UR7, c[0x0][0x604] ;  /* 0x0001810000077ab9 */ /* 0x000fe40000000800 */
[----:B------:R-:W4:Y:S01]  /*30f0*/  MUFU.EX2 R27, R27 ;  /* 0x0000001b001b7308 */ /* 0x000f220000000800 */
[----:B--2---:R-:W-:Y:S01]  /*3100*/  @!P6 FMUL R12, R12, R12 ;  /* 0x0000000c0c0ce220 */ /* 0x004fe20000400000 */
[----:B------:R-:W-:Y:S01]  /*3110*/  FSETP.GEU.AND P6, PT, R31, -126, PT ;  /* 0xc2fc00001f00780b */ /* 0x000fe20003fce000 */
[----:B------:R-:W-:Y:S01]  /*3120*/  FFMA R22, R47, UR7, -R5 ;  /* 0x000000072f167c23 */ /* 0x000fe20008000805 */
[----:B-1----:R-:W-:Y:S01]  /*3130*/  FMNMX R7, R7, R6, !PT ;  /* 0x0000000607077209 */ /* 0x002fe20007800000 */
[----:B------:R-:W-:-:S02]  /*3140*/  ULDC UR7, c[0x0][0x604] ;  /* 0x0001810000077ab9 */ /* 0x000fc40000000800 */
[--C-:B------:R-:W-:Y:S01]  /*3150*/  FFMA R19, R50, UR7, -R5.reuse ;  /* 0x0000000732137c23 */ /* 0x100fe20008000805 */
[----:B------:R-:W-:Y:S01]  /*3160*/  FSETP.NEU.AND P1, PT, R7, -INF , PT ;  /* 0xff8000000700780b */ /* 0x000fe20003f2d000 */
[----:B---3--:R-:W-:Y:S01]  /*3170*/  @!P5 FMUL R13, R13, R13 ;  /* 0x0000000d0d0dd220 */ /* 0x008fe20000400000 */
[----:B------:R-:W-:Y:S01]  /*3180*/  FSETP.GEU.AND P5, PT, R18, -126, PT ;  /* 0xc2fc00001200780b */ /* 0x000fe20003fae000 */
[----:B------:R-:W1:Y:S01]  /*3190*/  MUFU.EX2 R15, R15 ;  /* 0x0000000f000f7308 */ /* 0x000e620000000800 */
[----:B------:R-:W-:Y:S01]  /*31a0*/  FSEL R6, R7, RZ, P1 ;  /* 0x000000ff07067208 */ /* 0x000fe20000800000 */
[----:B------:R-:W-:Y:S01]  /*31b0*/  ULDC UR7, c[0x0][0x604] ;  /* 0x0001810000077ab9 */ /* 0x000fe20000000800 */
[----:B------:R-:W-:Y:S01]  /*31c0*/  FSETP.GEU.AND P1, PT, R16, -126, PT ;  /* 0xc2fc00001000780b */ /* 0x000fe20003f2e000 */
[----:B------:R-:W-:Y:S01]  /*31d0*/  @!P6 FMUL R31, R31, 0.5 ;  /* 0x3f0000001f1fe820 */ /* 0x000fe20000400000 */
[----:B------:R-:W-:Y:S01]  /*31e0*/  FFMA R26, R51, UR7, -R5 ;  /* 0x00000007331a7c23 */ /* 0x000fe20008000805 */
[----:B----4-:R-:W-:Y:S01]  /*31f0*/  @!P3 FMUL R27, R27, R27 ;  /* 0x0000001b1b1bb220 */ /* 0x010fe20000400000 */
[----:B------:R-:W-:Y:S01]  /*3200*/  FSETP.GEU.AND P3, PT, R17, -126, PT ;  /* 0xc2fc00001100780b */ /* 0x000fe20003f6e000 */
[----:B------:R-:W2:Y:S01]  /*3210*/  MUFU.EX2 R14, R14 ;  /* 0x0000000e000e7308 */ /* 0x000ea20000000800 */
[----:B------:R-:W-:-:S02]  /*3220*/  ULDC UR7, c[0x0][0x604] ;  /* 0x0001810000077ab9 */ /* 0x000fc40000000800 */
[--C-:B------:R-:W-:Y:S01]  /*3230*/  FFMA R39, R54, UR7, -R5.reuse ;  /* 0x0000000736277c23 */ /* 0x100fe20008000805 */
[----:B------:R-:W-:Y:S01]  /*3240*/  @!P5 FMUL R18, R18, 0.5 ;  /* 0x3f0000001212d820 */ /* 0x000fe20000400000 */
[----:B------:R-:W-:Y:S02]  /*3250*/  ULDC UR7, c[0x0][0x604] ;  /* 0x0001810000077ab9 */ /* 0x000fe40000000800 */
[----:B------:R-:W-:Y:S01]  /*3260*/  FFMA R30, R55, UR7, -R5 ;  /* 0x00000007371e7c23 */ /* 0x000fe20008000805 */
[----:B------:R-:W-:Y:S01]  /*3270*/  @!P1 FMUL R16, R16, 0.5 ;  /* 0x3f00000010109820 */ /* 0x000fe20000400000 */
[----:B------:R-:W3:Y:S01]  /*3280*/  MUFU.EX2 R31, R31 ;  /* 0x0000001f001f7308 */ /* 0x000ee20000000800 */
[----:B-1----:R-:W-:Y:S01]  /*3290*/  @!P4 FMUL R15, R15, R15 ;  /* 0x0000000f0f0fc220 */ /* 0x002fe20000400000 */
[----:B------:R-:W-:Y:S01]  /*32a0*/  FSETP.GEU.AND P4, PT, R35, -126, PT ;  /* 0xc2fc00002300780b */ /* 0x000fe20003f8e000 */
[----:B------:R-:W-:Y:S01]  /*32b0*/  @!P3 FMUL R17, R17, 0.5 ;  /* 0x3f0000001111b820 */ /* 0x000fe20000400000 */
[----:B------:R-:W-:-:S02]  /*32c0*/  ULDC UR7, c[0x0][0x604] ;  /* 0x0001810000077ab9 */ /* 0x000fc40000000800 */
[--C-:B------:R-:W-:Y:S01]  /*32d0*/  FFMA R21, R58, UR7, -R5.reuse ;  /* 0x000000073a157c23 */ /* 0x100fe20008000805 */
[----:B------:R-:W-:Y:S01]  /*32e0*/  ULDC UR7, c[0x0][0x604] ;  /* 0x0001810000077ab9 */ /* 0x000fe20000000800 */
[----:B------:R-:W1:Y:S01]  /*32f0*/  MUFU.EX2 R16, R16 ;  /* 0x0000001000107308 */ /* 0x000e620000000800 */
[----:B--2---:R-:W-:Y:S01]  /*3300*/  @!P2 FMUL R14, R14, R14 ;  /* 0x0000000e0e0ea220 */ /* 0x004fe20000400000 */
[----:B------:R-:W-:Y:S01]  /*3310*/  FSETP.GEU.AND P2, PT, R20, -126, PT ;  /* 0xc2fc00001400780b */ /* 0x000fe20003f4e000 */
[--C-:B------:R-:W-:Y:S01]  /*3320*/  FFMA R34, R59, UR7, -R5.reuse ;  /* 0x000000073b227c23 */ /* 0x100fe20008000805 */
[----:B------:R-:W-:Y:S02]  /*3330*/  ULDC UR7, c[0x0][0x604] ;  /* 0x0001810000077ab9 */ /* 0x000fe40000000800 */
[----:B------:R-:W-:Y:S01]  /*3340*/  FFMA R43, R62, UR7, -R5 ;  /* 0x000000073e2b7c23 */ /* 0x000fe20008000805 */
[----:B------:R-:W-:Y:S01]  /*3350*/  @!P4 FMUL R35, R35, 0.5 ;  /* 0x3f0000002323c820 */ /* 0x000fe20000400000 */
[----:B------:R-:W2:Y:S01]  /*3360*/  MUFU.EX2 R18, R18 ;  /* 0x0000001200127308 */ /* 0x000ea20000000800 */
[----:B---3--:R-:W-:Y:S01]  /*3370*/  @!P6 FMUL R31, R31, R31 ;  /* 0x0000001f1f1fe220 */ /* 0x008fe20000400000 */
[----:B------:R-:W-:Y:S01]  /*3380*/  FSETP.GEU.AND P6, PT, R19, -126, PT ;  /* 0xc2fc00001300780b */ /* 0x000fe20003fce000 */
[----:B------:R-:W-:-:S02]  /*3390*/  ULDC UR7, c[0x0][0x604] ;  /* 0x0001810000077ab9 */ /* 0x000fc40000000800 */
[--C-:B------:R-:W-:Y:S01]  /*33a0*/  FFMA R38, R63, UR7, -R5.reuse ;  /* 0x000000073f267c23 */ /* 0x100fe20008000805 */
[----:B------:R-:W-:Y:S01]  /*33b0*/  ULDC UR7, c[0x0][0x604] ;  /* 0x0001810000077ab9 */ /* 0x000fe20000000800 */
[----:B------:R-:W-:Y:S01]  /*33c0*/  @!P2 FMUL R20, R20, 0.5 ;  /* 0x3f0000001414a820 */ /* 0x000fe20000400000 */
[----:B------:R-:W3:Y:S01]  /*33d0*/  MUFU.EX2 R17, R17 ;  /* 0x0000001100117308 */ /* 0x000ee20000000800 */
[----:B-1----:R-:W-:Y:S01]  /*33e0*/  @!P1 FMUL R16, R16, R16 ;  /* 0x0000001010109220 */ /* 0x002fe20000400000 */
[----:B------:R-:W-:Y:S01]  /*33f0*/  FSETP.GEU.AND P1, PT, R22, -126, PT ;  /* 0xc2fc00001600780b */ /* 0x000fe20003f2e000 */
[--C-:B------:R-:W-:Y:S01]  /*3400*/  FFMA R23, R66, UR7, -R5.reuse ;  /* 0x0000000742177c23 */ /* 0x100fe20008000805 */
[----:B------:R-:W-:Y:S02]  /*3410*/  ULDC UR7, c[0x0][0x604] ;  /* 0x0001810000077ab9 */ /* 0x000fe40000000800 */
[----:B------:R-:W-:Y:S01]  /*3420*/  FFMA R42, R67, UR7, -R5 ;  /* 0x00000007432a7c23 */ /* 0x000fe20008000805 */
[----:B------:R-:W-:Y:S01]  /*3430*/  @!P6 FMUL R19, R19, 0.5 ;  /* 0x3f0000001313e820 */ /* 0x000fe20000400000 */
[----:B------:R-:W1:Y:S01]  /*3440*/  MUFU.EX2 R35, R35 ;  /* 0x0000002300237308 */ /* 0x000e620000000800 */
[----:B--2---:R-:W-:Y:S01]  /*3450*/  @!P5 FMUL R18, R18, R18 ;  /* 0x000000121212d220 */ /* 0x004fe20000400000 */
[----:B------:R-:W-:Y:S01]  /*3460*/  FSETP.GEU.AND P5, PT, R26, -126, PT ;  /* 0xc2fc00001a00780b */ /* 0x000fe20003fae000 */
[----:B------:R-:W-:-:S02]  /*3470*/  ULDC UR7, c[0x0][0x604] ;  /* 0x0001810000077ab9 */ /* 0x000fc40000000800 */
[--C-:B------:R-:W-:Y:S01]  /*3480*/  FFMA R47, R70, UR7, -R5.reuse ;  /* 0x00000007462f7c23 */ /* 0x100fe20008000805 */
[----:B------:R-:W-:Y:S01]  /*3490*/  ULDC UR7, c[0x0][0x604] ;  /* 0x0001810000077ab9 */ /* 0x000fe20000000800 */
[----:B------:R-:W-:Y:S01]  /*34a0*/  @!P1 FMUL R22, R22, 0.5 ;  /* 0x3f00000016169820 */ /* 0x000fe20000400000 */
[----:B------:R-:W2:Y:S01]  /*34b0*/  MUFU.EX2 R20, R20 ;  /* 0x0000001400147308 */ /* 0x000ea20000000800 */
[----:B---3--:R-:W-:Y:S01]  /*34c0*/  @!P3 FMUL R17, R17, R17 ;  /* 0x000000111111b220 */ /* 0x008fe20000400000 */
[----:B------:R-:W-:Y:S01]  /*34d0*/  FSETP.GEU.AND P3, PT, R39, -126, PT ;  /* 0xc2fc00002700780b */ /* 0x000fe20003f6e000 */
[--C-:B------:R-:W-:Y:S01]  /*34e0*/  FFMA R46, R71, UR7, -R5.reuse ;  /* 0x00000007472e7c23 */ /* 0x100fe20008000805 */
[----:B------:R-:W-:Y:S02]  /*34f0*/  ULDC UR7, c[0x0][0x604] ;  /* 0x0001810000077ab9 */ /* 0x000fe40000000800 */
[----:B------:R-:W-:Y:S01]  /*3500*/  FFMA R50, R74, UR7, -R5 ;  /* 0x000000074a327c23 */ /* 0x000fe20008000805 */
[----:B------:R-:W-:Y:S01]  /*3510*/  @!P5 FMUL R26, R26, 0.5 ;  /* 0x3f0000001a1ad820 */ /* 0x000fe20000400000 */
[----:B------:R-:W3:Y:S01]  /*3520*/  MUFU.EX2 R22, R22 ;  /* 0x0000001600167308 */ /* 0x000ee20000000800 */
[----:B-1----:R-:W-:Y:S01]  /*3530*/  @!P4 FMUL R35, R35, R35 ;  /* 0x000000232323c220 */ /* 0x002fe20000400000 */
[----:B------:R-:W-:Y:S01]  /*3540*/  FSETP.GEU.AND P4, PT, R21, -126, PT ;  /* 0xc2fc00001500780b */ /* 0x000fe20003f8e000 */
[----:B------:R-:W-:-:S02]  /*3550*/  ULDC UR7, c[0x0][0x604] ;  /* 0x0001810000077ab9 */ /* 0x000fc40000000800 */
[--C-:B------:R-:W-:Y:S01]  /*3560*/  FFMA R51, R75, UR7, -R5.reuse ;  /* 0x000000074b337c23 */ /* 0x100fe20008000805 */
[----:B------:R-:W-:Y:S01]  /*3570*/  ULDC UR7, c[0x0][0x604] ;  /* 0x0001810000077ab9 */ /* 0x000fe20000000800 */
[----:B------:R-:W-:Y:S01]  /*3580*/  @!P3 FMUL R39, R39, 0.5 ;  /* 0x3f0000002727b820 */ /* 0x000fe20000400000 */
        /* <DEDUP_REMOVED lines=179> */
[----:B------:R-:W-:Y:S01]  /*40c0*/  FMUL R5, R6, UR7 ;  /* 0x0000000706057c20 */ /* 0x000fe20008400000 */
[----:B------:R-:W-:Y:S01]  /*40d0*/  ULDC UR7, c[0x0][0x604] ;  /* 0x0001810000077ab9 */ /* 0x000fe20000000800 */
[----:B------:R-:W-:Y:S01]  /*40e0*/  @!P2 FMUL R79, R79, 0.5 ;  /* 0x3f0000004f4fa820 */ /* 0x000fe20000400000 */
[----:B------:R-:W3:Y:S01]  /*40f0*/  MUFU.EX2 R78, R78 ;  /* 0x0000004e004e7308 */ /* 0x000ee20000000800 */
[----:B-1----:R-:W-:Y:S01]  /*4100*/  @!P5 FMUL R75, R75, R75 ;  /* 0x0000004b4b4bd220 */ /* 0x002fe20000400000 */
[----:B------:R-:W-:Y:S01]  /*4110*/  FSETP.GEU.AND P5, PT, R87, -126, PT ;  /* 0xc2fc00005700780b */ /* 0x000fe20003fae000 */
[--C-:B------:R-:W-:Y:S01]  /*4120*/  FFMA R24, R24, UR10, -R5.reuse ;  /* 0x0000000a18187c23 */ /* 0x100fe20008000805 */
[--C-:B------:R-:W-:Y:S01]  /*4130*/  FFMA R25, R25, UR7, -R5.reuse ;  /* 0x0000000719197c23 */ /* 0x100fe20008000805 */
[----:B------:R-:W-:Y:S01]  /*4140*/  ULDC UR7, c[0x0][0x604] ;  /* 0x0001810000077ab9 */ /* 0x000fe20000000800 */
[----:B------:R-:W-:Y:S01]  /*4150*/  ULDC UR10, c[0x0][0x604] ;  /* 0x00018100000a7ab9 */ /* 0x000fe20000000800 */
[----:B------:R-:W-:Y:S01]  /*4160*/  @!P1 FMUL R83, R83, 0.5 ;  /* 0x3f00000053539820 */ /* 0x000fe20000400000 */
[----:B------:R-:W1:Y:S01]  /*4170*/  MUFU.EX2 R82, R82 ;  /* 0x0000005200527308 */ /* 0x000e620000000800 */
[----:B--2---:R-:W-:Y:S01]  /*4180*/  @!P6 FMUL R74, R74, R74 ;  /* 0x0000004a4a4ae220 */ /* 0x004fe20000400000 */
[----:B------:R-:W-:Y:S01]  /*4190*/  FSETP.GEU.AND P6, PT, R86, -126, PT ;  /* 0xc2fc00005600780b */ /* 0x000fe20003fce000 */
[--C-:B------:R-:W-:Y:S01]  /*41a0*/  FFMA R28, R28, UR7, -R5.reuse ;  /* 0x000000071c1c7c23 */ /* 0x100fe20008000805 */
[----:B------:R-:W-:Y:S01]  /*41b0*/  ULDC UR7, c[0x0][0x604] ;  /* 0x0001810000077ab9 */ /* 0x000fe20000000800 */
[--C-:B------:R-:W-:Y:S01]  /*41c0*/  FFMA R126, R129, UR11, -R5.reuse ;  /* 0x0000000b817e7c23 */ /* 0x100fe20008000805 */
[--C-:B------:R-:W-:Y:S01]  /*41d0*/  FFMA R29, R29, UR7, -R5.reuse ;  /* 0x000000071d1d7c23 */ /* 0x100fe20008000805 */
[----:B------:R-:W-:Y:S01]  /*41e0*/  @!P5 FMUL R87, R87, 0.5 ;  /* 0x3f0000005757d820 */ /* 0x000fe20000400000 */
[----:B------:R-:W2:Y:S01]  /*41f0*/  MUFU.EX2 R79, R79 ;  /* 0x0000004f004f7308 */ /* 0x000ea20000000800 */
[----:B---3--:R-:W-:Y:S01]  /*4200*/  @!P3 FMUL R78, R78, R78 ;  /* 0x0000004e4e4eb220 */ /* 0x008fe20000400000 */
[----:B------:R-:W-:Y:S01]  /*4210*/  FSETP.GEU.AND P3, PT, R90, -126, PT ;  /* 0xc2fc00005a00780b */ /* 0x000fe20003f6e000 */
[----:B------:R-:W-:Y:S01]  /*4220*/  ULDC UR7, c[0x0][0x604] ;  /* 0x0001810000077ab9 */ /* 0x000fe20000000800 */
[--C-:B------:R-:W-:Y:S01]  /*4230*/  FFMA R129, R136, UR15, -R5.reuse ;  /* 0x0000000f88817c23 */ /* 0x100fe20008000805 */
[--C-:B------:R-:W-:Y:S01]  /*4240*/  FFMA R32, R32, UR7, -R5.reuse ;  /* 0x0000000720207c23 */ /* 0x100fe20008000805 */
[----:B------:R-:W-:Y:S01]  /*4250*/  ULDC UR7, c[0x0][0x604] ;  /* 0x0001810000077ab9 */ /* 0x000fe20000000800 */
[----:B------:R-:W-:Y:S01]  /*4260*/  @!P6 FMUL R86, R86, 0.5 ;  /* 0x3f0000005656e820 */ /* 0x000fe20000400000 */
[----:B------:R-:W3:Y:S01]  /*4270*/  MUFU.EX2 R83, R83 ;  /* 0x0000005300537308 */ /* 0x000ee20000000800 */
[----:B-1----:R-:W-:Y:S01]  /*4280*/  @!P4 FMUL R82, R82, R82 ;  /* 0x000000525252c220 */ /* 0x002fe20000400000 */
[----:B------:R-:W-:Y:S01]  /*4290*/  FSETP.GEU.AND P4, PT, R94, -126, PT ;  /* 0xc2fc00005e00780b */ /* 0x000fe20003f8e000 */
[--C-:B------:R-:W-:Y:S01]  /*42a0*/  FFMA R33, R33, UR7, -R5.reuse ;  /* 0x0000000721217c23 */ /* 0x100fe20008000805 */
[----:B------:R-:W-:Y:S01]  /*42b0*/  ULDC UR7, c[0x0][0x604] ;  /* 0x0001810000077ab9 */ /* 0x000fe20000000800 */
[----:B------:R-:W-:Y:S01]  /*42c0*/  ULDC UR11, c[0x0][0x604] ;  /* 0x00018100000b7ab9 */ /* 0x000fe20000000800 */
[--C-:B------:R-:W-:Y:S01]  /*42d0*/  FFMA R36, R36, UR7, -R5.reuse ;  /* 0x0000000724247c23 */ /* 0x100fe20008000805 */
[----:B------:R-:W-:Y:S01]  /*42e0*/  @!P3 FMUL R90, R90, 0.5 ;  /* 0x3f0000005a5ab820 */ /* 0x000fe20000400000 */
[----:B------:R-:W1:Y:S01]  /*42f0*/  MUFU.EX2 R87, R87 ;  /* 0x0000005700577308 */ /* 0x000e620000000800 */
[----:B--2---:R-:W-:Y:S01]  /*4300*/  @!P2 FMUL R79, R79, R79 ;  /* 0x0000004f4f4fa220 */ /* 0x004fe20000400000 */
[----:B------:R-:W-:Y:S01]  /*4310*/  FSETP.GEU.AND P2, PT, R91, -126, PT ;  /* 0xc2fc00005b00780b */ /* 0x000fe20003f4e000 */
[----:B------:R-:W-:Y:S01]  /*4320*/  ULDC UR7, c[0x0][0x604] ;  /* 0x0001810000077ab9 */ /* 0x000fe20000000800 */
[--C-:B------:R-:W-:Y:S01]  /*4330*/  FFMA R130, R141, UR19, -R5.reuse ;  /* 0x000000138d827c23 */ /* 0x100fe20008000805 */
[--C-:B------:R-:W-:Y:S01]  /*4340*/  FFMA R37, R37, UR7, -R5.reuse ;  /* 0x0000000725257c23 */ /* 0x100fe20008000805 */
[----:B------:R-:W-:Y:S01]  /*4350*/  ULDC UR7, c[0x0][0x604] ;  /* 0x0001810000077ab9 */ /* 0x000fe20000000800 */
[----:B------:R-:W-:Y:S01]  /*4360*/  @!P4 FMUL R94, R94, 0.5 ;  /* 0x3f0000005e5ec820 */ /* 0x000fe20000400000 */
[----:B------:R-:W2:Y:S01]  /*4370*/  MUFU.EX2 R86, R86 ;  /* 0x0000005600567308 */ /* 0x000ea20000000800 */
[----:B---3--:R-:W-:Y:S01]  /*4380*/  @!P1 FMUL R83, R83, R83 ;  /* 0x0000005353539220 */ /* 0x008fe20000400000 */
[----:B------:R-:W-:Y:S01]  /*4390*/  FSETP.GEU.AND P1, PT, R95, -126, PT ;  /* 0xc2fc00005f00780b */ /* 0x000fe20003f2e000 */
[--C-:B------:R-:W-:Y:S01]  /*43a0*/  FFMA R40, R40, UR7, -R5.reuse ;  /* 0x0000000728287c23 */ /* 0x100fe20008000805 */
[----:B------:R-:W-:Y:S01]  /*43b0*/  ULDC UR7, c[0x0][0x604] ;  /* 0x0001810000077ab9 */ /* 0x000fe20000000800 */
[--C-:B------:R-:W-:Y:S01]  /*43c0*/  FFMA R134, R133, UR14, -R5.reuse ;  /* 0x0000000e85867c23 */ /* 0x100fe20008000805 */
[--C-:B------:R-:W-:Y:S01]  /*43d0*/  FFMA R41, R41, UR7, -R5.reuse ;  /* 0x0000000729297c23 */ /* 0x100fe20008000805 */
[----:B------:R-:W-:Y:S01]  /*43e0*/  @!P2 FMUL R91, R91, 0.5 ;  /* 0x3f0000005b5ba820 */ /* 0x000fe20000400000 */
[----:B------:R-:W3:Y:S01]  /*43f0*/  MUFU.EX2 R90, R90 ;  /* 0x0000005a005a7308 */ /* 0x000ee20000000800 */
[----:B-1----:R-:W-:Y:S01]  /*4400*/  @!P5 FMUL R87, R87, R87 ;  /* 0x000000575757d220 */ /* 0x002fe20000400000 */
[----:B------:R-:W-:Y:S01]  /*4410*/  FSETP.GEU.AND P5, PT, R99, -126, PT ;  /* 0xc2fc00006300780b */ /* 0x000fe20003fae000 */
[----:B------:R-:W-:Y:S01]  /*4420*/  ULDC UR7, c[0x0][0x604] ;  /* 0x0001810000077ab9 */ /* 0x000fe20000000800 */
[--C-:B------:R-:W-:Y:S01]  /*4430*/  FFMA R133, R140, UR18, -R5.reuse ;  /* 0x000000128c857c23 */ /* 0x100fe20008000805 */
[--C-:B------:R-:W-:Y:S01]  /*4440*/  FFMA R44, R44, UR7, -R5.reuse ;  /* 0x000000072c2c7c23 */ /* 0x100fe20008000805 */
[----:B------:R-:W-:Y:S01]  /*4450*/  ULDC UR7, c[0x0][0x604] ;  /* 0x0001810000077ab9 */ /* 0x000fe20000000800 */
[----:B------:R-:W-:Y:S01]  /*4460*/  @!P1 FMUL R95, R95, 0.5 ;  /* 0x3f0000005f5f9820 */ /* 0x000fe20000400000 */
[----:B------:R-:W1:Y:S01]  /*4470*/  MUFU.EX2 R94, R94 ;  /* 0x0000005e005e7308 */ /* 0x000e620000000800 */
[----:B--2---:R-:W-:Y:S01]  /*4480*/  @!P6 FMUL R86, R86, R86 ;  /* 0x000000565656e220 */ /* 0x004fe20000400000 */
[----:B------:R-:W-:Y:S01]  /*4490*/  FSETP.GEU.AND P6, PT, R98, -126, PT ;  /* 0xc2fc00006200780b */ /* 0x000fe20003fce000 */
[--C-:B------:R-:W-:Y:S01]  /*44a0*/  FFMA R45, R45, UR7, -R5.reuse ;  /* 0x000000072d2d7c23 */ /* 0x100fe20008000805 */
[----:B------:R-:W-:Y:S01]  /*44b0*/  ULDC UR7, c[0x0][0x604] ;  /* 0x0001810000077ab9 */ /* 0x000fe20000000800 */
[----:B------:R-:W-:Y:S01]  /*44c0*/  ULDC UR15, c[0x0][0x604] ;  /* 0x00018100000f7ab9 */ /* 0x000fe20000000800 */
        /* <DEDUP_REMOVED lines=13> */
[----:B------:R-:W-:Y:S01]  /*45a0*/  FFMA R52, R52, UR7, -R5 ;  /* 0x0000000734347c23 */ /* 0x000fe20008000805 */
[----:B------:R-:W-:-:S02]  /*45b0*/  ULDC UR7, c[0x0][0x604] ;  /* 0x0001810000077ab9 */ /* 0x000fc40000000800 */
[--C-:B------:R-:W-:Y:S01]  /*45c0*/  FFMA R53, R53, UR7, -R5.reuse ;  /* 0x0000000735357c23 */ /* 0x100fe20008000805 */
[----:B------:R-:W-:Y:S01]  /*45d0*/  @!P3 FMUL R102, R102, 0.5 ;  /* 0x3f0000006666b820 */ /* 0x000fe20000400000 */
[----:B------:R-:W1:Y:S01]  /*45e0*/  MUFU.EX2 R99, R99 ;  /* 0x0000006300637308 */ /* 0x000e620000000800 */
[----:B--2---:R-:W-:Y:S01]  /*45f0*/  @!P2 FMUL R91, R91, R91 ;  /* 0x0000005b5b5ba220 */ /* 0x004fe20000400000 */
[----:B------:R-:W-:Y:S01]  /*4600*/  FSETP.GEU.AND P2, PT, R103, -126, PT ;  /* 0xc2fc00006700780b */ /* 0x000fe20003f4e000 */
[----:B------:R-:W-:Y:S02]  /*4610*/  ULDC UR7, c[0x0][0x604] ;  /* 0x0001810000077ab9 */ /* 0x000fe40000000800 */
[--C-:B------:R-:W-:Y:S01]  /*4620*/  FFMA R56, R56, UR7, -R5.reuse ;  /* 0x0000000738387c23 */ /* 0x100fe20008000805 */
[----:B------:R-:W-:Y:S01]  /*4630*/  ULDC UR7, c[0x0][0x604] ;  /* 0x0001810000077ab9 */ /* 0x000fe20000000800 */
[----:B------:R-:W-:Y:S01]  /*4640*/  @!P4 FMUL R106, R106, 0.5 ;  /* 0x3f0000006a6ac820 */ /* 0x000fe20000400000 */
[----:B------:R-:W2:Y:S01]  /*4650*/  MUFU.EX2 R98, R98 ;  /* 0x0000006200627308 */ /* 0x000ea20000000800 */
[----:B---3--:R-:W-:Y:S01]  /*4660*/  @!P1 FMUL R95, R95, R95 ;  /* 0x0000005f5f5f9220 */ /* 0x008fe20000400000 */
[----:B------:R-:W-:Y:S01]  /*4670*/  FSETP.GEU.AND P1, PT, R107, -126, PT ;  /* 0xc2fc00006b00780b */ /* 0x000fe20003f2e000 */
[----:B------:R-:W-:Y:S01]  /*4680*/  FFMA R57, R57, UR7, -R5 ;  /* 0x0000000739397c23 */ /* 0x000fe20008000805 */
[----:B------:R-:W-:-:S02]  /*4690*/  ULDC UR7, c[0x0][0x604] ;  /* 0x0001810000077ab9 */ /* 0x000fc40000000800 */
[--C-:B------:R-:W-:Y:S01]  /*46a0*/  FFMA R60, R60, UR7, -R5.reuse ;  /* 0x000000073c3c7c23 */ /* 0x100fe20008000805 */
[----:B------:R-:W-:Y:S01]  /*46b0*/  @!P2 FMUL R103, R103, 0.5 ;  /* 0x3f0000006767a820 */ /* 0x000fe20000400000 */
[----:B------:R-:W3:Y:S01]  /*46c0*/  MUFU.EX2 R102, R102 ;  /* 0x0000006600667308 */ /* 0x000ee20000000800 */
[----:B-1----:R-:W-:Y:S01]  /*46d0*/  @!P5 FMUL R99, R99, R99 ;  /* 0x000000636363d220 */ /* 0x002fe20000400000 */
[----:B------:R-:W-:Y:S01]  /*46e0*/  FSETP.GEU.AND P5, PT, R111, -126, PT ;  /* 0xc2fc00006f00780b */ /* 0x000fe20003fae000 */
[----:B------:R-:W-:Y:S02]  /*46f0*/  ULDC UR7, c[0x0][0x604] ;  /* 0x0001810000077ab9 */ /* 0x000fe40000000800 */
        /* <DEDUP_REMOVED lines=8> */
[----:B------:R-:W-:Y:S01]  /*4780*/  FADD R138, R21, R98 ;  /* 0x00000062158a7221 */ /* 0x000fe20000000000 */
        /* <DEDUP_REMOVED lines=54> */
[----:B------:R-:W-:Y:S01]  /*4af0*/  FFMA R169, R88, UR7, -R5 ;  /* 0x0000000758a97c23 */ /* 0x000fe20008000805 */
[----:B------:R-:W-:Y:S01]  /*4b00*/  ULDC UR7, c[0x0][0x604] ;  /* 0x0001810000077ab9 */ /* 0x000fe20000000800 */
[----:B------:R-:W-:Y:S01]  /*4b10*/  FADD R140, R50, R115 ;  /* 0x00000073328c7221 */ /* 0x000fe20000000000 */
[----:B------:R-:W-:Y:S01]  /*4b20*/  FFMA R88, R89, UR7, -R5 ;  /* 0x0000000759587c23 */ /* 0x000fe20008000805 */
[----:B------:R-:W-:Y:S01]  /*4b30*/  @!P3 FMUL R9, R9, 0.5 ;  /* 0x3f0000000909b820 */ /* 0x000fe20000400000 */
[----:B------:R-:W1:Y:S01]  /*4b40*/  MUFU.EX2 R122, R122 ;  /* 0x0000007a007a7308 */ /* 0x000e620000000800 */
[----:B--2---:R-:W-:Y:S01]  /*4b50*/  @!P2 FMUL R114, R114, R114 ;  /* 0x000000727272a220 */ /* 0x004fe20000400000 */
[----:B------:R-:W-:Y:S01]  /*4b60*/  FSETP.GEU.AND P2, PT, R10, -126, PT ;  /* 0xc2fc00000a00780b */ /* 0x000fe20003f4e000 */
[----:B------:R-:W-:Y:S01]  /*4b70*/  ULDC UR7, c[0x0][0x604] ;  /* 0x0001810000077ab9 */ /* 0x000fe20000000800 */
[----:B------:R-:W-:Y:S01]  /*4b80*/  FADD R142, R54, R119 ;  /* 0x00000077368e7221 */ /* 0x000fe20000000000 */
[--C-:B------:R-:W-:Y:S01]  /*4b90*/  FFMA R6, R92, UR7, -R5.reuse ;  /* 0x000000075c067c23 */ /* 0x100fe20008000805 */
[----:B------:R-:W-:Y:S01]  /*4ba0*/  ULDC UR7, c[0x0][0x604] ;  /* 0x0001810000077ab9 */ /* 0x000fe20000000800 */
[----:B------:R-:W-:Y:S01]  /*4bb0*/  @!P4 FMUL R24, R24, 0.5 ;  /* 0x3f0000001818c820 */ /* 0x000fe20000400000 */
[----:B------:R-:W2:Y:S01]  /*4bc0*/  MUFU.EX2 R123, R123 ;  /* 0x0000007b007b7308 */ /* 0x000ea20000000800 */
[----:B---3--:R-:W-:Y:S01]  /*4bd0*/  @!P1 FMUL R118, R118, R118 ;  /* 0x0000007676769220 */ /* 0x008fe20000400000 */
[----:B------:R-:W-:Y:S01]  /*4be0*/  FSETP.GEU.AND P1, PT, R25, -126, PT ;  /* 0xc2fc00001900780b */ /* 0x000fe20003f2e000 */
[----:B------:R-:W-:Y:S01]  /*4bf0*/  FFMA R92, R93, UR7, -R5 ;  /* 0x000000075d5c7c23 */ /* 0x000fe20008000805 */
[----:B------:R-:W-:-:S03]  /*4c00*/  ULDC UR7, c[0x0][0x604] ;  /* 0x0001810000077ab9 */ /* 0x000fc60000000800 */
[----:B------:R-:W-:Y:S01]  /*4c10*/  @!P2 FMUL R10, R10, 0.5 ;  /* 0x3f0000000a0aa820 */ /* 0x000fe20000400000 */
[----:B------:R-:W3:Y:S01]  /*4c20*/  MUFU.EX2 R9, R9 ;  /* 0x0000000900097308 */ /* 0x000ee20000000800 */
[----:B-1----:R-:W-:Y:S01]  /*4c30*/  @!P5 FMUL R122, R122, R122 ;  /* 0x0000007a7a7ad220 */ /* 0x002fe20000400000 */
[----:B------:R-:W-:-:S05]  /*4c40*/  FSETP.GEU.AND P5, PT, R29, -126, PT ;  /* 0xc2fc00001d00780b */ /* 0x000fca0003fae000 */
[----:B------:R-:W-:Y:S01]  /*4c50*/  @!P1 FMUL R25, R25, 0.5 ;  /* 0x3f00000019199820 */ /* 0x000fe20000400000 */
[----:B------:R-:W1:Y:S01]  /*4c60*/  MUFU.EX2 R24, R24 ;  /* 0x0000001800187308 */ /* 0x000e620000000800 */
[----:B--2---:R-:W-:Y:S01]  /*4c70*/  @!P6 FMUL R123, R123, R123 ;  /* 0x0000007b7b7be220 */ /* 0x004fe20000400000 */
[----:B------:R-:W-:-:S05]  /*4c80*/  FSETP.GEU.AND P6, PT, R28, -126, PT ;  /* 0xc2fc00001c00780b */ /* 0x000fca0003fce000 */
[----:B------:R-:W-:Y:S01]  /*4c90*/  @!P5 FMUL R29, R29, 0.5 ;  /* 0x3f0000001d1dd820 */ /* 0x000fe20000400000 */
[----:B------:R2:W4:Y:S01]  /*4ca0*/  MUFU.EX2 R127, R25 ;  /* 0x00000019007f7308 */ /* 0x0005220000000800 */
[----:B---3--:R-:W-:Y:S01]  /*4cb0*/  @!P3 FMUL R9, R9, R9 ;  /* 0x000000090909b220 */ /* 0x008fe20000400000 */
[----:B------:R-:W-:-:S05]  /*4cc0*/  FSETP.GEU.AND P3, PT, R32, -126, PT ;  /* 0xc2fc00002000780b */ /* 0x000fca0003f6e000 */
[----:B------:R-:W-:Y:S01]  /*4cd0*/  @!P6 FMUL R28, R28, 0.5 ;  /* 0x3f0000001c1ce820 */ /* 0x000fe20000400000 */
[----:B------:R3:W5:Y:S01]  /*4ce0*/  MUFU.EX2 R131, R29 ;  /* 0x0000001d00837308 */ /* 0x0007620000000800 */
[----:B-1----:R-:W-:Y:S01]  /*4cf0*/  @!P4 FMUL R24, R24, R24 ;  /* 0x000000181818c220 */ /* 0x002fe20000400000 */
[----:B------:R-:W-:Y:S01]  /*4d00*/  FSETP.GEU.AND P4, PT, R36, -126, PT ;  /* 0xc2fc00002400780b */ /* 0x000fe20003f8e000 */
[--C-:B--2---:R-:W-:Y:S01]  /*4d10*/  FFMA R25, R96, UR7, -R5.reuse ;  /* 0x0000000760197c23 */ /* 0x104fe20008000805 */
[----:B------:R-:W-:Y:S02]  /*4d20*/  ULDC UR7, c[0x0][0x604] ;  /* 0x0001810000077ab9 */ /* 0x000fe40000000800 */
[----:B------:R-:W-:Y:S01]  /*4d30*/  FFMA R96, R97, UR7, -R5 ;  /* 0x0000000761607c23 */ /* 0x000fe20008000805 */
[----:B------:R-:W-:Y:S01]  /*4d40*/  @!P3 FMUL R32, R32, 0.5 ;  /* 0x3f0000002020b820 */ /* 0x000fe20000400000 */
[----:B------:R-:W1:Y:S01]  /*4d50*/  MUFU.EX2 R10, R10 ;  /* 0x0000000a000a7308 */ /* 0x000e620000000800 */
[----:B----4-:R-:W-:Y:S01]  /*4d60*/  @!P1 FMUL R127, R127, R127 ;  /* 0x0000007f7f7f9220 */ /* 0x010fe20000400000 */
[----:B------:R-:W-:Y:S01]  /*4d70*/  FSETP.GEU.AND P1, PT, R37, -126, PT ;  /* 0xc2fc00002500780b */ /* 0x000fe20003f2e000 */
[----:B------:R-:W-:-:S02]  /*4d80*/  ULDC UR7, c[0x0][0x604] ;  /* 0x0001810000077ab9 */ /* 0x000fc40000000800 */
[--C-:B---3--:R-:W-:Y:S01]  /*4d90*/  FFMA R29, R100, UR7, -R5.reuse ;  /* 0x00000007641d7c23 */ /* 0x108fe20008000805 */
[----:B------:R-:W-:Y:S01]  /*4da0*/  ULDC UR7, c[0x0][0x604] ;  /* 0x0001810000077ab9 */ /* 0x000fe20000000800 */
[----:B------:R-:W-:Y:S01]  /*4db0*/  @!P4 FMUL R36, R36, 0.5 ;  /* 0x3f0000002424c820 */ /* 0x000fe20000400000 */
[----:B------:R-:W2:Y:S01]  /*4dc0*/  MUFU.EX2 R28, R28 ;  /* 0x0000001c001c7308 */ /* 0x000ea20000000800 */
[----:B-----5:R-:W-:Y:S01]  /*4dd0*/  @!P5 FMUL R131, R131, R131 ;  /* 0x000000838383d220 */ /* 0x020fe20000400000 */
        /* <DEDUP_REMOVED lines=12> */
[----:B------:R-:W2:Y:S01]  /*4ea0*/  MUFU.EX2 R139, R37 ;  /* 0x00000025008b7308 */ /* 0x000ea20000000800 */
[----:B---3--:R-:W-:Y:S01]  /*4eb0*/  @!P3 FMUL R32, R32, R32 ;  /* 0x000000202020b220 */ /* 0x008fe20000400000 */
[----:B------:R-:W-:-:S05]  /*4ec0*/  FSETP.GEU.AND P3, PT, R44, -126, PT ;  /* 0xc2fc00002c00780b */ /* 0x000fca0003f6e000 */
[----:B------:R-:W-:Y:S01]  /*4ed0*/  @!P6 FMUL R40, R40, 0.5 ;  /* 0x3f0000002828e820 */ /* 0x000fe20000400000 */
[----:B------:R-:W3:Y:S01]  /*4ee0*/  MUFU.EX2 R143, R41 ;  /* 0x00000029008f7308 */ /* 0x000ee20000000800 */
[----:B-1----:R-:W-:Y:S01]  /*4ef0*/  @!P4 FMUL R36, R36, R36 ;  /* 0x000000242424c220 */ /* 0x002fe20000400000 */
[----:B------:R-:W-:-:S05]  /*4f00*/  FSETP.GEU.AND P4, PT, R48, -126, PT ;  /* 0xc2fc00003000780b */ /* 0x000fca0003f8e000 */
[----:B------:R-:W-:Y:S01]  /*4f10*/  @!P3 FMUL R44, R44, 0.5 ;  /* 0x3f0000002c2cb820 */ /* 0x000fe20000400000 */
[----:B------:R1:W4:Y:S01]  /*4f20*/  MUFU.EX2 R135, R33 ;  /* 0x0000002100877308 */ /* 0x0003220000000800 */
[----:B--2---:R-:W-:Y:S01]  /*4f30*/  @!P1 FMUL R139, R139, R139 ;  /* 0x0000008b8b8b9220 */ /* 0x004fe20000400000 */
[----:B------:R-:W-:-:S05]  /*4f40*/  FSETP.GEU.AND P1, PT, R49, -126, PT ;  /* 0xc2fc00003100780b */ /* 0x000fca0003f2e000 */
[----:B------:R-:W-:Y:S01]  /*4f50*/  @!P4 FMUL R48, R48, 0.5 ;  /* 0x3f0000003030c820 */ /* 0x000fe20000400000 */
[----:B------:R-:W2:Y:S01]  /*4f60*/  MUFU.EX2 R40, R40 ;  /* 0x0000002800287308 */ /* 0x000ea20000000800 */
[----:B---3--:R-:W-:Y:S01]  /*4f70*/  @!P5 FMUL R143, R143, R143 ;  /* 0x0000008f8f8fd220 */ /* 0x008fe20000400000 */
[----:B------:R-:W-:Y:S01]  /*4f80*/  FSETP.GEU.AND P5, PT, R53, -126, PT ;  /* 0xc2fc00003500780b */ /* 0x000fe20003fae000 */
[----:B-1----:R-:W-:Y:S01]  /*4f90*/  FADD R33, R35, R86 ;  /* 0x0000005623217221 */ /* 0x002fe20000000000 */
[----:B------:R-:W-:-:S03]  /*4fa0*/  F2FP.F16.F32.PACK_AB R35, R22, R35 ;  /* 0x000000231623723e */ /* 0x000fc600000000ff */
[----:B------:R-:W-:Y:S01]  /*4fb0*/  @!P1 FMUL R49, R49, 0.5 ;  /* 0x3f00000031319820 */ /* 0x000fe20000400000 */
[----:B------:R-:W1:Y:S01]  /*4fc0*/  MUFU.EX2 R44, R44 ;  /* 0x0000002c002c7308 */ /* 0x000e620000000800 */
[----:B----4-:R-:W-:Y:S01]  /*4fd0*/  @!P2 FMUL R135, R135, R135 ;  /* 0x000000878787a220 */ /* 0x010fe20000400000 */
[----:B------:R-:W-:Y:S01]  /*4fe0*/  FSETP.GEU.AND P2, PT, R45, -126, PT ;  /* 0xc2fc00002d00780b */ /* 0x000fe20003f4e000 */
[----:B------:R-:W-:Y:S01]  /*4ff0*/  FADD R160, R33, R142 ;  /* 0x0000008e21a07221 */ /* 0x000fe20000000000 */
[----:B------:R-:W-:Y:S01]  /*5000*/  FADD R33, R19, R90 ;  /* 0x0000005a13217221 */ /* 0x000fe20000000000 */
[----:B------:R-:W-:Y:S02]  /*5010*/  FADD R142, R58, R123 ;  /* 0x0000007b3a8e7221 */ /* 0x000fe40000000000 */
[----:B------:R-:W-:Y:S01]  /*5020*/  @!P5 FMUL R53, R53, 0.5 ;  /* 0x3f0000003535d820 */ /* 0x000fe20000400000 */
[----:B------:R-:W3:Y:S01]  /*5030*/  MUFU.EX2 R48, R48 ;  /* 0x0000003000307308 */ /* 0x000ee20000000800 */
[----:B--2---:R-:W-:Y:S01]  /*5040*/  @!P6 FMUL R40, R40, R40 ;  /* 0x000000282828e220 */ /* 0x004fe20000400000 */
[----:B------:R-:W-:Y:S01]  /*5050*/  FSETP.GEU.AND P6, PT, R52, -126, PT ;  /* 0xc2fc00003400780b */ /* 0x000fe20003fce000 */
[----:B------:R-:W-:Y:S01]  /*5060*/  FADD R164, R33, R142 ;  /* 0x0000008e21a47221 */ /* 0x000fe20000000000 */
[----:B------:R-:W-:Y:S01]  /*5070*/  FADD R33, R30, R95 ;  /* 0x0000005f1e217221 */ /* 0x000fe20000000000 */
[----:B------:R-:W-:-:S02]  /*5080*/  FADD R142, R63, R10 ;  /* 0x0000000a3f8e7221 */ /* 0x000fc40000000000 */
[----:B------:R-:W-:Y:S01]  /*5090*/  @!P2 FMUL R45, R45, 0.5 ;  /* 0x3f0000002d2da820 */ /* 0x000fe20000400000 */
[----:B------:R-:W2:Y:S01]  /*50a0*/  MUFU.EX2 R151, R49 ;  /* 0x0000003100977308 */ /* 0x000ea20000000800 */
[----:B-1----:R-:W-:Y:S01]  /*50b0*/  @!P3 FMUL R44, R44, R44 ;  /* 0x0000002c2c2cb220 */ /* 0x002fe20000400000 */
[----:B------:R-:W-:Y:S01]  /*50c0*/  FSETP.GEU.AND P3, PT, R56, -126, PT ;  /* 0xc2fc00003800780b */ /* 0x000fe20003f6e000 */
[----:B------:R-:W-:-:S04]  /*50d0*/  FADD R170, R33, R142 ;  /* 0x0000008e21aa7221 */ /* 0x000fc80000000000 */
[----:B------:R-:W-:Y:S01]  /*50e0*/  @!P6 FMUL R52, R52, 0.5 ;  /* 0x3f0000003434e820 */ /* 0x000fe20000400000 */
[----:B------:R-:W1:Y:S01]  /*50f0*/  MUFU.EX2 R153, R53 ;  /* 0x0000003500997308 */ /* 0x000e620000000800 */
[----:B---3--:R-:W-:Y:S01]  /*5100*/  @!P4 FMUL R48, R48, R48 ;  /* 0x000000303030c220 */ /* 0x008fe20000400000 */
[----:B------:R-:W-:-:S05]  /*5110*/  FSETP.GEU.AND P4, PT, R60, -126, PT ;  /* 0xc2fc00003c00780b */ /* 0x000fca0003f8e000 */
[----:B------:R-:W-:Y:S01]  /*5120*/  @!P3 FMUL R56, R56, 0.5 ;  /* 0x3f0000003838b820 */ /* 0x000fe20000400000 */
[----:B------:R-:W3:Y:S01]  /*5130*/  MUFU.EX2 R147, R45 ;  /* 0x0000002d00937308 */ /* 0x000ee20000000800 */
[----:B--2---:R-:W-:Y:S01]  /*5140*/  @!P1 FMUL R151, R151, R151 ;  /* 0x0000009797979220 */ /* 0x004fe20000400000 */
[----:B------:R-:W-:-:S05]  /*5150*/  FSETP.GEU.AND P1, PT, R61, -126, PT ;  /* 0xc2fc00003d00780b */ /* 0x000fca0003f2e000 */
[----:B------:R-:W-:Y:S01]  /*5160*/  @!P4 FMUL R60, R60, 0.5 ;  /* 0x3f0000003c3cc820 */ /* 0x000fe20000400000 */
[----:B------:R-:W2:Y:S01]  /*5170*/  MUFU.EX2 R52, R52 ;  /* 0x0000003400347308 */ /* 0x000ea20000000800 */
[----:B-1----:R-:W-:Y:S01]  /*5180*/  @!P5 FMUL R153, R153, R153 ;  /* 0x000000999999d220 */ /* 0x002fe20000400000 */
[----:B------:R-:W-:-:S05]  /*5190*/  FSETP.GEU.AND P5, PT, R65, -126, PT ;  /* 0xc2fc00004100780b */ /* 0x000fca0003fae000 */
        /* <DEDUP_REMOVED lines=73> */
[----:B------:R1:W4:Y:S01]  /*5630*/  MUFU.EX2 R93, R6 ;  /* 0x00000006005d7308 */ /* 0x0003220000000800 */
[----:B---3--:R-:W-:Y:S01]  /*5640*/  @!P4 FMUL R84, R84, R84 ;  /* 0x000000545454c220 */ /* 0x008fe20000400000 */
[----:B------:R-:W-:-:S05]  /*5650*/  FSETP.GEU.AND P4, PT, R25, -126, PT ;  /* 0xc2fc00001900780b */ /* 0x000fca0003f8e000 */
[----:B------:R-:W-:Y:S01]  /*5660*/  @!P5 FMUL R100, R100, 0.5 ;  /* 0x3f0000006464d820 */ /* 0x000fe20000400000 */
[----:B------:R-:W3:Y:S01]  /*5670*/  MUFU.EX2 R96, R96 ;  /* 0x0000006000607308 */ /* 0x000ee20000000800 */
[----:B--2---:R-:W-:Y:S01]  /*5680*/  @!P6 FMUL R169, R169, R169 ;  /* 0x000000a9a9a9e220 */ /* 0x004fe20000400000 */
[----:B------:R-:W-:Y:S01]  /*5690*/  FSETP.GEU.AND P6, PT, R29, -126, PT ;  /* 0xc2fc00001d00780b */ /* 0x000fe20003fce000 */
[--C-:B-1----:R-:W-:Y:S01]  /*56a0*/  FFMA R6, R104, UR7, -R5.reuse ;  /* 0x0000000768067c23 */ /* 0x102fe20008000805 */
[----:B------:R-:W-:Y:S02]  /*56b0*/  ULDC UR7, c[0x0][0x604] ;  /* 0x0001810000077ab9 */ /* 0x000fe40000000800 */
[----:B------:R-:W-:Y:S01]  /*56c0*/  FFMA R104, R105, UR7, -R5 ;  /* 0x0000000769687c23 */ /* 0x000fe20008000805 */
[----:B------:R-:W-:Y:S01]  /*56d0*/  @!P4 FMUL R25, R25, 0.5 ;  /* 0x3f0000001919c820 */ /* 0x000fe20000400000 */
[----:B------:R-:W1:Y:S01]  /*56e0*/  MUFU.EX2 R92, R92 ;  /* 0x0000005c005c7308 */ /* 0x000e620000000800 */
[----:B------:R-:W-:Y:S01]  /*56f0*/  ULDC UR7, c[0x0][0x604] ;  /* 0x0001810000077ab9 */ /* 0x000fe20000000800 */
[----:B----4-:R-:W-:Y:S01]  /*5700*/  @!P3 FMUL R93, R93, R93 ;  /* 0x0000005d5d5db220 */ /* 0x010fe20000400000 */
[----:B------:R-:W-:-:S04]  /*5710*/  FSETP.GEU.AND P3, PT, R6, -126, PT ;  /* 0xc2fc00000600780b */ /* 0x000fc80003f6e000 */
[----:B------:R-:W-:Y:S01]  /*5720*/  @!P6 FMUL R29, R29, 0.5 ;  /* 0x3f0000001d1de820 */ /* 0x000fe20000400000 */
[----:B------:R-:W2:Y:S01]  /*5730*/  MUFU.EX2 R100, R100 ;  /* 0x0000006400647308 */ /* 0x000ea20000000800 */
[----:B---3--:R-:W-:-:S07]  /*5740*/  @!P1 FMUL R96, R96, R96 ;  /* 0x0000006060609220 */ /* 0x008fce0000400000 */
[----:B------:R3:W4:Y:S01]  /*5750*/  MUFU.EX2 R97, R25 ;  /* 0x0000001900617308 */ /* 0x0007220000000800 */
[----:B-1----:R-:W-:Y:S01]  /*5760*/  @!P2 FMUL R92, R92, R92 ;  /* 0x0000005c5c5ca220 */ /* 0x002fe20000400000 */
[----:B------:R-:W-:Y:S01]  /*5770*/  FSETP.GEU.AND P2, PT, R104, -126, PT ;  /* 0xc2fc00006800780b */ /* 0x000fe20003f4e000 */
[----:B------:R-:W-:-:S05]  /*5780*/  @!P3 FMUL R6, R6, 0.5 ;  /* 0x3f0000000606b820 */ /* 0x000fca0000400000 */
[----:B------:R1:W5:Y:S01]  /*5790*/  MUFU.EX2 R101, R29 ;  /* 0x0000001d00657308 */ /* 0x0003620000000800 */
[--C-:B---3--:R-:W-:Y:S01]  /*57a0*/  FFMA R25, R108, UR7, -R5.reuse ;  /* 0x000000076c197c23 */ /* 0x108fe20008000805 */
[----:B------:R-:W-:Y:S01]  /*57b0*/  ULDC UR7, c[0x0][0x604] ;  /* 0x0001810000077ab9 */ /* 0x000fe20000000800 */
[----:B--2---:R-:W-:Y:S01]  /*57c0*/  @!P5 FMUL R100, R100, R100 ;  /* 0x000000646464d220 */ /* 0x004fe20000400000 */
[--C-:B------:R-:W-:Y:S01]  /*57d0*/  FFMA R108, R109, UR7, -R5.reuse ;  /* 0x000000076d6c7c23 */ /* 0x100fe20008000805 */
[----:B------:R-:W-:Y:S02]  /*57e0*/  ULDC UR7, c[0x0][0x604] ;  /* 0x0001810000077ab9 */ /* 0x000fe40000000800 */
[----:B------:R-:W-:Y:S01]  /*57f0*/  @!P2 FMUL R104, R104, 0.5 ;  /* 0x3f0000006868a820 */ /* 0x000fe20000400000 */
[----:B------:R2:W3:Y:S01]  /*5800*/  MUFU.EX2 R105, R6 ;  /* 0x0000000600697308 */ /* 0x0004e20000000800 */
[--C-:B-1----:R-:W-:Y:S01]  /*5810*/  FFMA R29, R112, UR7, -R5.reuse ;  /* 0x00000007701d7c23 */ /* 0x102fe20008000805 */
[----:B------:R-:W-:Y:S01]  /*5820*/  ULDC UR7, c[0x0][0x604] ;  /* 0x0001810000077ab9 */ /* 0x000fe20000000800 */
[----:B------:R-:W-:Y:S01]  /*5830*/  FSETP.GEU.AND P1, PT, R108, -126, PT ;  /* 0xc2fc00006c00780b */ /* 0x000fe20003f2e000 */
[--C-:B------:R-:W-:Y:S01]  /*5840*/  FFMA R112, R113, UR7, -R5.reuse ;  /* 0x0000000771707c23 */ /* 0x100fe20008000805 */
[----:B----4-:R-:W-:Y:S01]  /*5850*/  @!P4 FMUL R97, R97, R97 ;  /* 0x000000616161c220 */ /* 0x010fe20000400000 */
[----:B------:R-:W-:Y:S01]  /*5860*/  FSETP.GEU.AND P4, PT, R25, -126, PT ;  /* 0xc2fc00001900780b */ /* 0x000fe20003f8e000 */
[----:B------:R-:W-:Y:S01]  /*5870*/  ULDC UR7, c[0x0][0x604] ;  /* 0x0001810000077ab9 */ /* 0x000fe20000000800 */
[----:B------:R-:W1:Y:S01]  /*5880*/  MUFU.EX2 R104, R104 ;  /* 0x0000006800687308 */ /* 0x000e620000000800 */
[----:B------:R-:W-:Y:S01]  /*5890*/  FSETP.GEU.AND P5, PT, R112, -126, PT ;  /* 0xc2fc00007000780b */ /* 0x000fe20003fae000 */
[--C-:B------:R-:W-:Y:S01]  /*58a0*/  FFMA R116, R116, UR7, -R5.reuse ;  /* 0x0000000774747c23 */ /* 0x100fe20008000805 */
[----:B------:R-:W-:Y:S01]  /*58b0*/  ULDC UR7, c[0x0][0x604] ;  /* 0x0001810000077ab9 */ /* 0x000fe20000000800 */
[----:B-----5:R-:W-:Y:S01]  /*58c0*/  @!P6 FMUL R101, R101, R101 ;  /* 0x000000656565e220 */ /* 0x020fe20000400000 */
[--C-:B------:R-:W-:Y:S01]  /*58d0*/  FFMA R171, R120, UR7, -R5.reuse ;  /* 0x0000000778ab7c23 */ /* 0x100fe20008000805 */
[----:B------:R-:W-:Y:S01]  /*58e0*/  ULDC UR7, c[0x0][0x604] ;  /* 0x0001810000077ab9 */ /* 0x000fe20000000800 */
[----:B------:R-:W-:Y:S01]  /*58f0*/  FSETP.GEU.AND P6, PT, R29, -126, PT ;  /* 0xc2fc00001d00780b */ /* 0x000fe20003fce000 */
[----:B------:R-:W-:Y:S01]  /*5900*/  @!P1 FMUL R108, R108, 0.5 ;  /* 0x3f0000006c6c9820 */ /* 0x000fe20000400000 */
[--C-:B--2---:R-:W-:Y:S01]  /*5910*/  FFMA R6, R121, UR7, -R5.reuse ;  /* 0x0000000779067c23 */ /* 0x104fe20008000805 */
[----:B------:R-:W-:Y:S01]  /*5920*/  ULDC UR7, c[0x0][0x604] ;  /* 0x0001810000077ab9 */ /* 0x000fe20000000800 */
[----:B------:R-:W-:Y:S01]  /*5930*/  @!P4 FMUL R25, R25, 0.5 ;  /* 0x3f0000001919c820 */ /* 0x000fe20000400000 */
[--C-:B------:R-:W-:Y:S01]  /*5940*/  FFMA R124, R124, UR7, -R5.reuse ;  /* 0x000000077c7c7c23 */ /* 0x100fe20008000805 */
[----:B------:R-:W-:Y:S01]  /*5950*/  ULDC UR7, c[0x0][0x604] ;  /* 0x0001810000077ab9 */ /* 0x000fe20000000800 */
[----:B------:R-:W-:Y:S01]  /*5960*/  @!P5 FMUL R112, R112, 0.5 ;  /* 0x3f0000007070d820 */ /* 0x000fe20000400000 */
[----:B------:R-:W2:Y:S01]  /*5970*/  MUFU.EX2 R108, R108 ;  /* 0x0000006c006c7308 */ /* 0x000ea20000000800 */
[--C-:B------:R-:W-:Y:S01]  /*5980*/  FFMA R120, R117, UR7, -R5.reuse ;  /* 0x0000000775787c23 */ /* 0x100fe20008000805 */
[----:B------:R-:W-:Y:S01]  /*5990*/  ULDC UR7, c[0x0][0x604] ;  /* 0x0001810000077ab9 */ /* 0x000fe20000000800 */
[----:B---3--:R-:W-:Y:S01]  /*59a0*/  @!P3 FMUL R105, R105, R105 ;  /* 0x000000696969b220 */ /* 0x008fe20000400000 */
[----:B------:R-:W-:Y:S01]  /*59b0*/  FSETP.GEU.AND P3, PT, R116, -126, PT ;  /* 0xc2fc00007400780b */ /* 0x000fe20003f6e000 */
[----:B-1----:R-:W-:Y:S01]  /*59c0*/  @!P2 FMUL R104, R104, R104 ;  /* 0x000000686868a220 */ /* 0x002fe20000400000 */
[----:B------:R-:W-:Y:S01]  /*59d0*/  FSETP.GEU.AND P2, PT, R171, -126, PT ;  /* 0xc2fc0000ab00780b */ /* 0x000fe20003f4e000 */
[----:B------:R-:W-:Y:S01]  /*59e0*/  @!P6 FMUL R29, R29, 0.5 ;  /* 0x3f0000001d1de820 */ /* 0x000fe20000400000 */
[----:B------:R1:W3:Y:S08]  /*59f0*/  MUFU.EX2 R109, R25 ;  /* 0x00000019006d7308 */ /* 0x0002f00000000800 */
[----:B------:R-:W4:Y:S01]  /*5a00*/  MUFU.EX2 R112, R112 ;  /* 0x0000007000707308 */ /* 0x000f220000000800 */
[--C-:B-1----:R-:W-:Y:S01]  /*5a10*/  FFMA R25, R125, UR7, -R5.reuse ;  /* 0x000000077d197c23 */ /* 0x102fe20008000805 */
[----:B--2---:R-:W-:Y:S01]  /*5a20*/  @!P1 FMUL R108, R108, R108 ;  /* 0x0000006c6c6c9220 */ /* 0x004fe20000400000 */
[----:B------:R-:W-:Y:S01]  /*5a30*/  FSETP.GEU.AND P1, PT, R124, -126, PT ;  /* 0xc2fc00007c00780b */ /* 0x000fe20003f2e000 */
[----:B------:R-:W-:Y:S01]  /*5a40*/  @!P3 FMUL R116, R116, 0.5 ;  /* 0x3f0000007474b820 */ /* 0x000fe20000400000 */
[----:B------:R-:W-:Y:S01]  /*5a50*/  @!P2 FMUL R171, R171, 0.5 ;  /* 0x3f000000ababa820 */ /* 0x000fe20000400000 */
[--C-:B------:R-:W-:Y:S01]  /*5a60*/  FFMA R125, R128, UR10, -R5.reuse ;  /* 0x0000000a807d7c23 */ /* 0x100fe20008000805 */
[----:B------:R-:W-:Y:S01]  /*5a70*/  ULDC UR10, c[0x0][0x604] ;  /* 0x00018100000a7ab9 */ /* 0x000fe20000000800 */
[----:B------:R-:W1:Y:S01]  /*5a80*/  MUFU.EX2 R121, R116 ;  /* 0x0000007400797308 */ /* 0x000e620000000800 */
[----:B---3--:R-:W-:Y:S01]  /*5a90*/  @!P4 FMUL R109, R109, R109 ;  /* 0x0000006d6d6dc220 */ /* 0x008fe20000400000 */
[----:B------:R-:W-:Y:S01]  /*5aa0*/  FSETP.GEU.AND P4, PT, R6, -126, PT ;  /* 0xc2fc00000600780b */ /* 0x000fe20003f8e000 */
[--C-:B------:R-:W-:Y:S01]  /*5ab0*/  FFMA R128, R137, UR10, -R5.reuse ;  /* 0x0000000a89807c23 */ /* 0x100fe20008000805 */
[----:B------:R-:W-:Y:S01]  /*5ac0*/  ULDC UR7, c[0x0][0x604] ;  /* 0x0001810000077ab9 */ /* 0x000fe20000000800 */
[----:B------:R-:W-:-:S03]  /*5ad0*/  FFMA R137, R144, UR11, -R5 ;  /* 0x0000000b90897c23 */ /* 0x000fc60008000805 */
[----:B------:R-:W-:Y:S01]  /*5ae0*/  @!P1 FMUL R124, R124, 0.5 ;  /* 0x3f0000007c7c9820 */ /* 0x000fe20000400000 */
[----:B----4-:R-:W-:Y:S01]  /*5af0*/  @!P5 FMUL R112, R112, R112 ;  /* 0x000000707070d220 */ /* 0x010fe20000400000 */
[----:B------:R-:W-:Y:S01]  /*5b00*/  FSETP.GEU.AND P5, PT, R25, -126, PT ;  /* 0xc2fc00001900780b */ /* 0x000fe20003fae000 */
[----:B------:R-:W2:Y:S04]  /*5b10*/  MUFU.EX2 R171, R171 ;  /* 0x000000ab00ab7308 */ /* 0x000ea80000000800 */
[----:B------:R-:W-:Y:S01]  /*5b20*/  @!P4 FMUL R6, R6, 0.5 ;  /* 0x3f0000000606c820 */ /* 0x000fe20000400000 */
[----:B-1----:R-:W-:-:S03]  /*5b30*/  @!P3 FMUL R121, R121, R121 ;  /* 0x000000797979b220 */ /* 0x002fc60000400000 */
[----:B------:R-:W1:Y:S04]  /*5b40*/  MUFU.EX2 R117, R124 ;  /* 0x0000007c00757308 */ /* 0x000e680000000800 */
[----:B------:R-:W-:-:S04]  /*5b50*/  @!P5 FMUL R25, R25, 0.5 ;  /* 0x3f0000001919d820 */ /* 0x000fc80000400000 */
[----:B------:R3:W4:Y:S01]  /*5b60*/  MUFU.EX2 R116, R6 ;  /* 0x0000000600747308 */ /* 0x0007220000000800 */
[----:B--2---:R-:W-:Y:S01]  /*5b70*/  @!P2 FMUL R171, R171, R171 ;  /* 0x000000abababa220 */ /* 0x004fe20000400000 */
[----:B------:R-:W-:-:S06]  /*5b80*/  FSETP.GEU.AND P2, PT, R125, -126, PT ;  /* 0xc2fc00007d00780b */ /* 0x000fcc0003f4e000 */
[----:B------:R2:W5:Y:S01]  /*5b90*/  MUFU.EX2 R124, R25 ;  /* 0x00000019007c7308 */ /* 0x0005620000000800 */
[----:B-1----:R-:W-:Y:S01]  /*5ba0*/  @!P1 FMUL R117, R117, R117 ;  /* 0x0000007575759220 */ /* 0x002fe20000400000 */
[----:B------:R-:W-:Y:S01]  /*5bb0*/  FSETP.GEU.AND P1, PT, R129, -126, PT ;  /* 0xc2fc00008100780b */ /* 0x000fe20003f2e000 */
[--C-:B---3--:R-:W-:Y:S01]  /*5bc0*/  FFMA R6, R132, UR7, -R5.reuse ;  /* 0x0000000784067c23 */ /* 0x108fe20008000805 */
[--C-:B------:R-:W-:Y:S01]  /*5bd0*/  FFMA R132, R145, UR26, -R5.reuse ;  /* 0x0000001a91847c23 */ /* 0x100fe20008000805 */
[----:B------:R-:W-:Y:S02]  /*5be0*/  FFMA R145, R148, UR27, -R5 ;  /* 0x0000001b94917c23 */ /* 0x000fe40008000805 */
[----:B------:R-:W-:Y:S01]  /*5bf0*/  @!P2 FMUL R125, R125, 0.5 ;  /* 0x3f0000007d7da820 */ /* 0x000fe20000400000 */
[----:B------:R1:W-:Y:S01]  /*5c00*/  MUFU.EX2 R113, R29 ;  /* 0x0000001d00717308 */ /* 0x0003e20000000800 */
[----:B----4-:R-:W-:Y:S01]  /*5c10*/  @!P4 FMUL R116, R116, R116 ;  /* 0x000000747474c220 */ /* 0x010fe20000400000 */
[----:B------:R-:W-:Y:S01]  /*5c20*/  FSETP.GEU.AND P4, PT, R126, -126, PT ;  /* 0xc2fc00007e00780b */ /* 0x000fe20003f8e000 */
[----:B--2---:R-:W-:-:S02]  /*5c30*/  FADD R25, R12, R67 ;  /* 0x000000430c197221 */ /* 0x004fc40000000000 */
[----:B------:R-:W-:Y:S02]  /*5c40*/  FADD R33, R155, R116 ;  /* 0x000000749b217221 */ /* 0x000fe40000000000 */
[----:B------:R-:W-:Y:S01]  /*5c50*/  @!P1 FMUL R129, R129, 0.5 ;  /* 0x3f00000081819820 */ /* 0x000fe20000400000 */
[----:B------:R-:W2:Y:S01]  /*5c60*/  MUFU.EX2 R125, R125 ;  /* 0x0000007d007d7308 */ /* 0x000ea20000000800 */
[----:B-----5:R-:W-:Y:S01]  /*5c70*/  @!P5 FMUL R124, R124, R124 ;  /* 0x0000007c7c7cd220 */ /* 0x020fe20000400000 */
[----:B------:R-:W-:Y:S01]  /*5c80*/  FSETP.GEU.AND P5, PT, R128, -126, PT ;  /* 0xc2fc00008000780b */ /* 0x000fe20003fae000 */
[----:B------:R-:W-:Y:S01]  /*5c90*/  FADD R5, R25, R138 ;  /* 0x0000008a19057221 */ /* 0x000fe20000000000 */
[----:B-1----:R-:W-:Y:S01]  /*5ca0*/  FADD R29, R17, R82 ;  /* 0x00000052111d7221 */ /* 0x002fe20000000000 */
[----:B------:R-:W-:Y:S01]  /*5cb0*/  FADD R25, R13, R66 ;  /* 0x000000420d197221 */ /* 0x000fe20000000000 */
[----:B------:R-:W-:Y:S01]  /*5cc0*/  FADD R138, R34, R99 ;  /* 0x00000063228a7221 */ /* 0x000fe20000000000 */
[----:B------:R-:W-:Y:S01]  /*5cd0*/  @!P4 FMUL R126, R126, 0.5 ;  /* 0x3f0000007e7ec820 */ /* 0x000fe20000400000 */
[----:B------:R-:W1:Y:S01]  /*5ce0*/  MUFU.EX2 R129, R129 ;  /* 0x0000008100817308 */ /* 0x000e620000000800 */
[----:B------:R-:W-:Y:S01]  /*5cf0*/  FADD R156, R29, R140 ;  /* 0x0000008c1d9c7221 */ /* 0x000fe20000000000 */
[----:B------:R-:W-:Y:S01]  /*5d00*/  FADD R65, R25, R138 ;  /* 0x0000008a19417221 */ /* 0x000fe20000000000 */
[----:B------:R-:W-:Y:S01]  /*5d10*/  FADD R29, R20, R83 ;  /* 0x00000053141d7221 */ /* 0x000fe20000000000 */
[----:B------:R-:W-:Y:S01]  /*5d20*/  FADD R140, R51, R114 ;  /* 0x00000072338c7221 */ /* 0x000fe20000000000 */
[----:B------:R-:W-:Y:S01]  /*5d30*/  FADD R25, R27, R70 ;  /* 0x000000461b197221 */ /* 0x000fe20000000000 */
[----:B------:R-:W-:Y:S01]  /*5d40*/  FADD R138, R43, R102 ;  /* 0x000000662b8a7221 */ /* 0x000fe20000000000 */
[----:B------:R-:W-:Y:S01]  /*5d50*/  @!P5 FMUL R128, R128, 0.5 ;  /* 0x3f0000008080d820 */ /* 0x000fe20000400000 */
[----:B------:R-:W3:Y:S01]  /*5d60*/  MUFU.EX2 R126, R126 ;  /* 0x0000007e007e7308 */ /* 0x000ee20000000800 */
[----:B--2---:R-:W-:Y:S01]  /*5d70*/  @!P2 FMUL R125, R125, R125 ;  /* 0x0000007d7d7da220 */ /* 0x004fe20000400000 */
[----:B------:R-:W-:Y:S01]  /*5d80*/  FSETP.GEU.AND P2, PT, R133, -126, PT ;  /* 0xc2fc00008500780b */ /* 0x000fe20003f4e000 */
[----:B------:R-:W-:Y:S01]  /*5d90*/  @!P6 FMUL R113, R113, R113 ;  /* 0x000000717171e220 */ /* 0x000fe20000400000 */
[----:B------:R-:W-:Y:S01]  /*5da0*/  FADD R158, R29, R140 ;  /* 0x0000008c1d9e7221 */ /* 0x000fe20000000000 */
[----:B------:R-:W-:Y:S01]  /*5db0*/  FADD R69, R25, R138 ;  /* 0x0000008a19457221 */ /* 0x000fe20000000000 */
[----:B------:R-:W-:Y:S01]  /*5dc0*/  FSETP.GEU.AND P6, PT, R120, -126, PT ;  /* 0xc2fc00007800780b */ /* 0x000fe20003fce000 */
[----:B------:R-:W-:Y:S01]  /*5dd0*/  FADD R25, R14, R71 ;  /* 0x000000470e197221 */ /* 0x000fe20000000000 */
[----:B------:R-:W2:Y:S01]  /*5de0*/  MUFU.EX2 R128, R128 ;  /* 0x0000008000807308 */ /* 0x000ea20000000800 */
[----:B-1----:R-:W-:Y:S01]  /*5df0*/  @!P1 FMUL R129, R129, R129 ;  /* 0x0000008181819220 */ /* 0x002fe20000400000 */
[----:B------:R-:W-:Y:S01]  /*5e00*/  FSETP.GEU.AND P1, PT, R137, -126, PT ;  /* 0xc2fc00008900780b */ /* 0x000fe20003f2e000 */
[----:B------:R-:W-:Y:S01]  /*5e10*/  FADD R138, R38, R103 ;  /* 0x00000067268a7221 */ /* 0x000fe20000000000 */
[----:B------:R-:W-:Y:S01]  /*5e20*/  FADD R29, R22, R87 ;  /* 0x00000057161d7221 */ /* 0x000fe20000000000 */
[----:B------:R-:W-:Y:S01]  /*5e30*/  FADD R140, R55, R118 ;  /* 0x00000076378c7221 */ /* 0x000fe20000000000 */
[----:B------:R-:W-:Y:S01]  /*5e40*/  FADD R37, R64, R125 ;  /* 0x0000007d40257221 */ /* 0x000fe20000000000 */
[----:B------:R-:W-:Y:S01]  /*5e50*/  @!P2 FMUL R133, R133, 0.5 ;  /* 0x3f0000008585a820 */ /* 0x000fe20000400000 */
[----:B------:R-:W-:Y:S01]  /*5e60*/  FADD R73, R25, R138 ;  /* 0x0000008a19497221 */ /* 0x000fe20000000000 */
[----:B---3--:R-:W-:Y:S01]  /*5e70*/  @!P4 FMUL R126, R126, R126 ;  /* 0x0000007e7e7ec220 */ /* 0x008fe20000400000 */
[----:B------:R-:W-:Y:S01]  /*5e80*/  FSETP.GEU.AND P4, PT, R130, -126, PT ;  /* 0xc2fc00008200780b */ /* 0x000fe20003f8e000 */
[----:B------:R-:W-:Y:S01]  /*5e90*/  FADD R162, R29, R140 ;  /* 0x0000008c1da27221 */ /* 0x000fe20000000000 */
[----:B------:R-:W-:Y:S01]  /*5ea0*/  FADD R25, R15, R74 ;  /* 0x0000004a0f197221 */ /* 0x000fe20000000000 */
[----:B------:R-:W1:Y:S01]  /*5eb0*/  MUFU.EX2 R133, R133 ;  /* 0x0000008500857308 */ /* 0x000e620000000800 */
[----:B------:R-:W-:Y:S01]  /*5ec0*/  FADD R138, R23, R106 ;  /* 0x0000006a178a7221 */ /* 0x000fe20000000000 */
[----:B------:R-:W-:Y:S01]  /*5ed0*/  @!P1 FMUL R137, R137, 0.5 ;  /* 0x3f00000089899820 */ /* 0x000fe20000400000 */
[----:B------:R-:W-:Y:S01]  /*5ee0*/  FADD R29, R16, R75 ;  /* 0x0000004b101d7221 */ /* 0x000fe20000000000 */
[----:B--2---:R-:W-:Y:S01]  /*5ef0*/  @!P5 FMUL R128, R128, R128 ;  /* 0x000000808080d220 */ /* 0x004fe20000400000 */
[----:B------:R-:W-:Y:S01]  /*5f00*/  FSETP.GEU.AND P5, PT, R132, -126, PT ;  /* 0xc2fc00008400780b */ /* 0x000fe20003fae000 */
[----:B------:R-:W-:Y:S01]  /*5f10*/  FADD R140, R42, R107 ;  /* 0x0000006b2a8c7221 */ /* 0x000fe20000000000 */
[----:B------:R-:W-:Y:S01]  /*5f20*/  FADD R77, R25, R138 ;  /* 0x0000008a194d7221 */ /* 0x000fe20000000000 */
[----:B------:R-:W2:Y:S01]  /*5f30*/  MUFU.EX2 R137, R137 ;  /* 0x0000008900897308 */ /* 0x000ea20000000800 */
[----:B------:R-:W-:Y:S01]  /*5f40*/  FADD R25, R31, R78 ;  /* 0x0000004e1f197221 */ /* 0x000fe20000000000 */
[----:B------:R-:W-:Y:S01]  /*5f50*/  @!P4 FMUL R130, R130, 0.5 ;  /* 0x3f0000008282c820 */ /* 0x000fe20000400000 */
[----:B------:R-:W-:Y:S01]  /*5f60*/  FADD R81, R29, R140 ;  /* 0x0000008c1d517221 */ /* 0x000fe20000000000 */
[----:B------:R-:W-:Y:S01]  /*5f70*/  FADD R29, R26, R91 ;  /* 0x0000005b1a1d7221 */ /* 0x000fe20000000000 */
[----:B------:R-:W-:Y:S01]  /*5f80*/  FADD R140, R59, R122 ;  /* 0x0000007a3b8c7221 */ /* 0x000fe20000000000 */
[----:B------:R-:W-:Y:S01]  /*5f90*/  FADD R138, R47, R110 ;  /* 0x0000006e2f8a7221 */ /* 0x000fe20000000000 */
[----:B------:R-:W-:Y:S01]  /*5fa0*/  @!P6 FMUL R120, R120, 0.5 ;  /* 0x3f0000007878e820 */ /* 0x000fe20000400000 */
[----:B------:R-:W3:Y:S01]  /*5fb0*/  MUFU.EX2 R130, R130 ;  /* 0x0000008200827308 */ /* 0x000ee20000000800 */
[----:B-1----:R-:W-:Y:S01]  /*5fc0*/  @!P2 FMUL R133, R133, R133 ;  /* 0x000000858585a220 */ /* 0x002fe20000400000 */
[----:B------:R-:W-:Y:S01]  /*5fd0*/  @!P5 FMUL R132, R132, 0.5 ;  /* 0x3f0000008484d820 */ /* 0x000fe20000400000 */
[----:B------:R-:W-:Y:S01]  /*5fe0*/  FSETP.GEU.AND P2, PT, R6, -126, PT ;  /* 0xc2fc00000600780b */ /* 0x000fe20003f4e000 */
[----:B------:R-:W-:Y:S01]  /*5ff0*/  FADD R166, R29, R140 ;  /* 0x0000008c1da67221 */ /* 0x000fe20000000000 */
[----:B------:R-:W-:Y:S01]  /*6000*/  FADD R85, R25, R138 ;  /* 0x0000008a19557221 */ /* 0x000fe20000000000 */
[----:B------:R-:W-:Y:S01]  /*6010*/  FADD R29, R39, R94 ;  /* 0x0000005e271d7221 */ /* 0x000fe20000000000 */
[----:B------:R-:W-:Y:S01]  /*6020*/  FADD R140, R62, R9 ;  /* 0x000000093e8c7221 */ /* 0x000fe20000000000 */
[----:B------:R-:W1:Y:S01]  /*6030*/  MUFU.EX2 R132, R132 ;  /* 0x0000008400847308 */ /* 0x000e620000000800 */
[----:B--2---:R-:W-:Y:S01]  /*6040*/  @!P1 FMUL R137, R137, R137 ;  /* 0x0000008989899220 */ /* 0x004fe20000400000 */
[----:B------:R-:W-:Y:S01]  /*6050*/  FSETP.GEU.AND P1, PT, R145, -126, PT ;  /* 0xc2fc00009100780b */ /* 0x000fe20003f2e000 */
[----:B------:R-:W-:Y:S01]  /*6060*/  FADD R25, R18, R79 ;  /* 0x0000004f12197221 */ /* 0x000fe20000000000 */
[----:B------:R-:W-:Y:S01]  /*6070*/  FADD R138, R46, R111 ;  /* 0x0000006f2e8a7221 */ /* 0x000fe20000000000 */
[----:B------:R-:W-:Y:S01]  /*6080*/  FADD R168, R29, R140 ;  /* 0x0000008c1da87221 */ /* 0x000fe20000000000 */
[----:B------:R-:W-:Y:S01]  /*6090*/  FADD R29, R40, R105 ;  /* 0x00000069281d7221 */ /* 0x000fe20000000000 */
[----:B------:R-:W-:Y:S01]  /*60a0*/  FADD R140, R72, R129 ;  /* 0x00000081488c7221 */ /* 0x000fe20000000000 */
[----:B------:R-:W-:Y:S01]  /*60b0*/  @!P2 FMUL R6, R6, 0.5 ;  /* 0x3f0000000606a820 */ /* 0x000fe20000400000 */
[----:B---3--:R-:W-:Y:S01]  /*60c0*/  @!P4 FMUL R130, R130, R130 ;  /* 0x000000828282c220 */ /* 0x008fe20000400000 */
[----:B------:R-:W-:Y:S01]  /*60d0*/  FSETP.GEU.AND P4, PT, R134, -126, PT ;  /* 0xc2fc00008600780b */ /* 0x000fe20003f8e000 */
[----:B------:R-:W2:Y:S01]  /*60e0*/  MUFU.EX2 R120, R120 ;  /* 0x0000007800787308 */ /* 0x000ea20000000800 */
[----:B------:R-:W-:Y:S01]  /*60f0*/  FADD R149, R25, R138 ;  /* 0x0000008a19957221 */ /* 0x000fe20000000000 */
[----:B------:R-:W-:Y:S01]  /*6100*/  FADD R25, R24, R169 ;  /* 0x000000a918197221 */ /* 0x000fe20000000000 */
[----:B------:R-:W-:Y:S01]  /*6110*/  FADD R138, R56, R171 ;  /* 0x000000ab388a7221 */ /* 0x000fe20000000000 */
[----:B------:R-:W-:Y:S01]  /*6120*/  @!P1 FMUL R145, R145, 0.5 ;  /* 0x3f00000091919820 */ /* 0x000fe20000400000 */
[----:B------:R-:W-:Y:S01]  /*6130*/  FADD R144, R29, R140 ;  /* 0x0000008c1d907221 */ /* 0x000fe20000000000 */
[----:B-1----:R-:W-:Y:S01]  /*6140*/  @!P5 FMUL R132, R132, R132 ;  /* 0x000000848484d220 */ /* 0x002fe20000400000 */
[----:B------:R-:W-:Y:S01]  /*6150*/  FSETP.GEU.AND P5, PT, R136, -126, PT ;  /* 0xc2fc00008800780b */ /* 0x000fe20003fae000 */
[----:B------:R1:W3:Y:S01]  /*6160*/  MUFU.EX2 R141, R6 ;  /* 0x00000006008d7308 */ /* 0x0002e20000000800 */
[----:B------:R-:W-:Y:S01]  /*6170*/  FADD R41, R25, R138 ;  /* 0x0000008a19297221 */ /* 0x000fe20000000000 */
[----:B------:R-:W-:Y:S01]  /*6180*/  FADD R29, R143, R104 ;  /* 0x000000688f1d7221 */ /* 0x000fe20000000000 */
[----:B------:R-:W-:Y:S01]  /*6190*/  FADD R140, R163, R128 ;  /* 0x00000080a38c7221 */ /* 0x000fe20000000000 */
[----:B------:R-:W-:Y:S01]  /*61a0*/  @!P4 FMUL R134, R134, 0.5 ;  /* 0x3f0000008686c820 */ /* 0x000fe20000400000 */
[----:B------:R-:W-:Y:S01]  /*61b0*/  FADD R25, R28, R93 ;  /* 0x0000005d1c197221 */ /* 0x000fe20000000000 */
[----:B------:R-:W-:Y:S01]  /*61c0*/  FADD R138, R60, R117 ;  /* 0x000000753c8a7221 */ /* 0x000fe20000000000 */
[----:B------:R-:W-:Y:S01]  /*61d0*/  FADD R146, R29, R140 ;  /* 0x0000008c1d927221 */ /* 0x000fe20000000000 */
[----:B------:R-:W-:Y:S01]  /*61e0*/  MUFU.EX2 R145, R145 ;  /* 0x0000009100917308 */ /* 0x000fe20000000800 */
[----:B-1----:R-:W-:Y:S01]  /*61f0*/  FADD R6, R127, R88 ;  /* 0x000000587f067221 */ /* 0x002fe20000000000 */
[----:B------:R-:W-:Y:S01]  /*6200*/  FADD R49, R25, R138 ;  /* 0x0000008a19317221 */ /* 0x000fe20000000000 */
[----:B------:R-:W-:Y:S01]  /*6210*/  FADD R25, R44, R109 ;  /* 0x0000006d2c197221 */ /* 0x000fe20000000000 */
[----:B------:R-:W-:Y:S01]  /*6220*/  @!P5 FMUL R136, R136, 0.5 ;  /* 0x3f0000008888d820 */ /* 0x000fe20000400000 */
[----:B------:R-:W-:Y:S01]  /*6230*/  FADD R45, R6, R33 ;  /* 0x00000021062d7221 */ /* 0x000fe20000000000 */
[----:B------:R-:W-:Y:S01]  /*6240*/  FADD R138, R76, R133 ;  /* 0x000000854c8a7221 */ /* 0x000fe20000000000 */
[----:B------:R-:W-:Y:S01]  /*6250*/  FADD R6, R131, R92 ;  /* 0x0000005c83067221 */ /* 0x000fe20000000000 */
[----:B------:R-:W1:Y:S01]  /*6260*/  MUFU.EX2 R134, R134 ;  /* 0x0000008600867308 */ /* 0x000e620000000800 */
[----:B------:R-:W-:Y:S01]  /*6270*/  FADD R33, R157, R124 ;  /* 0x0000007c9d217221 */ /* 0x000fe20000000000 */
[----:B------:R-:W-:Y:S01]  /*6280*/  FADD R29, R147, R108 ;  /* 0x0000006c931d7221 */ /* 0x000fe20000000000 */
[----:B------:R-:W-:Y:S01]  /*6290*/  FADD R140, R165, R130 ;  /* 0x00000082a58c7221 */ /* 0x000fe20000000000 */
[----:B------:R-:W-:Y:S01]  /*62a0*/  FADD R148, R25, R138 ;  /* 0x0000008a19947221 */ /* 0x000fe20000000000 */
[----:B------:R-:W-:Y:S01]  /*62b0*/  FADD R53, R6, R33 ;  /* 0x0000002106357221 */ /* 0x000fe20000000000 */
[----:B------:R-:W-:Y:S01]  /*62c0*/  FADD R6, R32, R97 ;  /* 0x0000006120067221 */ /* 0x000fe20000000000 */
[----:B------:R-:W-:Y:S01]  /*62d0*/  FADD R150, R29, R140 ;  /* 0x0000008c1d967221 */ /* 0x000fe20000000000 */
[----:B------:R-:W4:Y:S01]  /*62e0*/  MUFU.EX2 R136, R136 ;  /* 0x0000008800887308 */ /* 0x000f220000000800 */
[----:B------:R-:W-:Y:S01]  /*62f0*/  FADD R29, R48, R113 ;  /* 0x00000071301d7221 */ /* 0x000fe20000000000 */
[----:B------:R-:W-:Y:S01]  /*6300*/  FADD R140, R80, R137 ;  /* 0x00000089508c7221 */ /* 0x000fe20000000000 */
[----:B------:R-:W-:Y:S01]  /*6310*/  FADD R25, R135, R96 ;  /* 0x0000006087197221 */ /* 0x000fe20000000000 */
[----:B------:R-:W-:Y:S01]  /*6320*/  FADD R138, R159, R126 ;  /* 0x0000007e9f8a7221 */ /* 0x000fe20000000000 */
[----:B------:R-:W-:Y:S01]  /*6330*/  FADD R33, R151, R112 ;  /* 0x0000007097217221 */ /* 0x000fe20000000000 */
[----:B------:R-:W-:Y:S01]  /*6340*/  FADD R142, R167, R132 ;  /* 0x00000084a78e7221 */ /* 0x000fe20000000000 */
[----:B--2---:R-:W-:Y:S01]  /*6350*/  @!P6 FMUL R120, R120, R120 ;  /* 0x000000787878e220 */ /* 0x004fe20000400000 */
[----:B---3--:R-:W-:Y:S01]  /*6360*/  @!P2 FMUL R141, R141, R141 ;  /* 0x0000008d8d8da220 */ /* 0x008fe20000400000 */
[----:B-1----:R-:W-:Y:S01]  /*6370*/  @!P4 FMUL R134, R134, R134 ;  /* 0x000000868686c220 */ /* 0x002fe20000400000 */
[----:B------:R-:W-:Y:S01]  /*6380*/  @!P1 FMUL R145, R145, R145 ;  /* 0x0000009191919220 */ /* 0x000fe20000400000 */
[----:B------:R-:W-:Y:S01]  /*6390*/  FADD R57, R6, R37 ;  /* 0x0000002506397221 */ /* 0x000fe20000000000 */
[----:B------:R-:W-:Y:S01]  /*63a0*/  FADD R152, R29, R140 ;  /* 0x0000008c1d987221 */ /* 0x000fe20000000000 */
[----:B------:R-:W-:Y:S01]  /*63b0*/  FADD R61, R25, R138 ;  /* 0x0000008a193d7221 */ /* 0x000fe20000000000 */
[----:B------:R-:W-:Y:S01]  /*63c0*/  FADD R154, R33, R142 ;  /* 0x0000008e219a7221 */ /* 0x000fe20000000000 */
[----:B------:R-:W-:Y:S01]  /*63d0*/  FADD R6, R36, R101 ;  /* 0x0000006524067221 */ /* 0x000fe20000000000 */
[----:B------:R-:W-:Y:S01]  /*63e0*/  FADD R37, R68, R141 ;  /* 0x0000008d44257221 */ /* 0x000fe20000000000 */
[----:B----4-:R-:W-:Y:S01]  /*63f0*/  @!P5 FMUL R136, R136, R136 ;  /* 0x000000888888d220 */ /* 0x010fe20000400000 */
[----:B------:R-:W-:Y:S01]  /*6400*/  FADD R29, R52, R121 ;  /* 0x00000079341d7221 */ /* 0x000fe20000000000 */
        /* <DEDUP_REMOVED lines=33> */
[----:B------:R-:W-:Y:S01]  /*6620*/  MOV R25, UR22 ;  /* 0x0000001600197c02 */ /* 0x000fe20008000f00 */
[----:B------:R-:W-:Y:S01]  /*6630*/  FADD R45, R45, R142 ;  /* 0x0000008e2d2d7221 */ /* 0x000fe20000000000 */
[----:B------:R-:W-:Y:S01]  /*6640*/  FADD R6, R41, R6 ;  /* 0x0000000629067221 */ /* 0x000fe20000000000 */
[----:B------:R-:W-:Y:S01]  /*6650*/  F2FP.F16.F32.PACK_AB R37, R26, R19 ;  /* 0x000000131a25723e */ /* 0x000fe200000000ff */
[----:B------:R-:W-:Y:S01]  /*6660*/  FADD R5, R5, R168 ;  /* 0x000000a805057221 */ /* 0x000fe20000000000 */
[----:B------:R-:W-:Y:S01]  /*6670*/  FADD R170, R65, R170 ;  /* 0x000000aa41aa7221 */ /* 0x000fe20000000000 */
[----:B------:R-:W-:Y:S01]  /*6680*/  F2FP.F16.F32.PACK_AB R39, R30, R39 ;  /* 0x000000271e27723e */ /* 0x000fe200000000ff */
[----:B------:R1:W-:Y:S01]  /*6690*/  SYNCS.ARRIVE.TRANS64.A1T0 RZ, [R25+UR23], RZ ;  /* 0x000000ff19ff79a7 */ /* 0x0003e20008100017 */
[----:B------:R-:W-:Y:S01]  /*66a0*/  F2FP.F16.F32.PACK_AB R49, R51, R50 ;  /* 0x000000323331723e */ /* 0x000fe200000000ff */
[----:B------:R-:W-:Y:S01]  /*66b0*/  FADD R6, R6, R45 ;  /* 0x0000002d06067221 */ /* 0x000fe20000000000 */
[----:B------:R-:W-:Y:S01]  /*66c0*/  F2FP.F16.F32.PACK_AB R26, R131, R28 ;  /* 0x0000001c831a723e */ /* 0x000fe200000000ff */
[----:B------:R-:W-:Y:S01]  /*66d0*/  FADD R5, R5, R170 ;  /* 0x000000aa05057221 */ /* 0x000fe20000000000 */
[----:B------:R-:W-:-:S02]  /*66e0*/  F2FP.F16.F32.PACK_AB R41, R34, R21 ;  /* 0x000000152229723e */ /* 0x000fc400000000ff */
[----:B------:R-:W-:Y:S02]  /*66f0*/  F2FP.F16.F32.PACK_AB R43, R38, R43 ;  /* 0x0000002b262b723e */ /* 0x000fe400000000ff */
[----:B------:R-:W-:Y:S02]  /*6700*/  F2FP.F16.F32.PACK_AB R51, R55, R54 ;  /* 0x000000363733723e */ /* 0x000fe400000000ff */
[----:B------:R-:W-:Y:S02]  /*6710*/  F2FP.F16.F32.PACK_AB R28, R135, R32 ;  /* 0x00000020871c723e */ /* 0x000fe400000000ff */
[----:B------:R-:W-:Y:S02]  /*6720*/  F2FP.F16.F32.PACK_AB R30, R139, R36 ;  /* 0x000000248b1e723e */ /* 0x000fe400000000ff */
[----:B------:R-:W-:Y:S02]  /*6730*/  F2FP.F16.F32.PACK_AB R45, R42, R23 ;  /* 0x000000172a2d723e */ /* 0x000fe400000000ff */
        /* <DEDUP_REMOVED lines=21> */
[----:B-1----:R-:W-:Y:S02]  /*6890*/  F2FP.F16.F32.PACK_AB R25, R13, R12 ;  /* 0x0000000c0d19723e */ /* 0x002fe400000000ff */
        /* <DEDUP_REMOVED lines=29> */
[----:B------:R-:W-:Y:S01]  /*6a70*/  F2FP.F16.F32.PACK_AB R86, R136, R145 ;  /* 0x000000918856723e */ /* 0x000fe200000000ff */
[----:B------:R-:W-:Y:S06]  /*6a80*/  @!P0 BRA `(.L_x_19) ;  /* 0x0000000000048947 */ /* 0x000fec0003800000 */
[----:B------:R-:W-:Y:S01]  /*6a90*/  BPT.TRAP 0x1 ;  /* 0x000000040000795c */ /* 0x000fe20000300000 */
.L_x_19:
[----:B------:R-:W1:Y:S02]  /*6aa0*/  SYNCS.PHASECHK.TRANS64.TRYWAIT P1, [UR36+0x6e008], R4 ;  /* 0x06e00804ff0075a7 */ /* 0x000e640008020164 */
[----:B-1----:R-:W-:Y:S05]  /*6ab0*/  @!P1 BRA `(.L_x_20) ;  /* 0x0000013000209947 */ /* 0x002fea0003800000 */
.L_x_110:
[----:B------:R-:W-:Y:S01]  /*6ac0*/  UIADD3 UR10, UR6, 0x1400, URZ ;  /* 0x00001400060a7890 */ /* 0x000fe2000fffe03f */
[----:B------:R-:W-:Y:S01]  /*6ad0*/  WARPGROUP.ARRIVE ;  /* 0x00000000000079c5 */ /* 0x000fe20000000000 */
[----:B------:R-:W-:Y:S01]  /*6ae0*/  UMOV UR11, 0x80000020 ;  /* 0x80000020000b7882 */ /* 0x000fe20000000000 */
[----:B------:R-:W-:Y:S01]  /*6af0*/  UIADD3 UR14, UR6, 0x1800, URZ ;  /* 0x00001800060e7890 */ /* 0x000fe2000fffe03f */
[----:B------:R-:W-:Y:S01]  /*6b00*/  F2FP.F16.F32.PACK_AB R87, R10, R9 ;  /* 0x000000090a57723e */ /* 0x000fe200000000ff */
[----:B------:R-:W-:Y:S01]  /*6b10*/  UMOV UR15, 0x80000020 ;  /* 0x80000020000f7882 */ /* 0x000fe20000000000 */
[----:B------:R-:W-:Y:S01]  /*6b20*/  UIADD3 UR18, UR6, 0x1c00, URZ ;  /* 0x00001c0006127890 */ /* 0x000fe2000fffe03f */
[----:B------:R-:W-:Y:S02]  /*6b30*/  UMOV UR19, 0x80000020 ;  /* 0x8000002000137882 */ /* 0x000fe40000000000 */
[----:B------:R-:W-:Y:S01]  /*6b40*/  HGMMA.64x32x16.F32 R216, R24, gdesc[UR8].tnspB, RZ, !UPT, gsb0 ;  /* 0x4060000818d87df0 */ /* 0x000fe2000c0008ff */
[----:B------:R-:W-:Y:S01]  /*6b50*/  UIADD3 UR22, UR6, 0x2000, URZ ;  /* 0x0000200006167890 */ /* 0x000fe2000fffe03f */
[----:B------:R-:W-:Y:S01]  /*6b60*/  UMOV UR23, 0x80000020 ;  /* 0x8000002000177882 */ /* 0x000fe20000000000 */
[----:B------:R-:W-:Y:S01]  /*6b70*/  UIADD3 UR10, UR6, 0x2400, URZ ;  /* 0x00002400060a7890 */ /* 0x000fe2000fffe03f */
[----:B------:R-:W-:Y:S01]  /*6b80*/  UMOV UR11, 0x80000020 ;  /* 0x80000020000b7882 */ /* 0x000fe20000000000 */
[----:B------:R-:W-:-:S02]  /*6b90*/  WARPGROUP.DEPBAR.LE gsb0, 0x0 ;  /* 0x00008000000079c5 */ /* 0x000fc40000010000 */
[----:B------:R-:W-:-:S06]  /*6ba0*/  WARPGROUP.ARRIVE ;  /* 0x00000000000079c5 */ /* 0x000fcc0000000000 */
[----:B------:R-:W-:Y:S01]  /*6bb0*/  HGMMA.64x32x16.F32 R200, R24, gdesc[UR12].tnspB, RZ, !UPT, gsb0 ;  /* 0x4060000c18c87df0 */ /* 0x000fe2000c0008ff */
[----:B------:R-:W-:Y:S01]  /*6bc0*/  UIADD3 UR14, UR6, 0x1840, URZ ;  /* 0x00001840060e7890 */ /* 0x000fe2000fffe03f */
[----:B------:R-:W-:Y:S01]  /*6bd0*/  UMOV UR15, 0x80000020 ;  /* 0x80000020000f7882 */ /* 0x000fe20000000000 */
[----:B------:R-:W-:Y:S02]  /*6be0*/  WARPGROUP.DEPBAR.LE gsb0, 0x0 ;  /* 0x00008000000079c5 */ /* 0x000fe40000010000 */
        /* <DEDUP_REMOVED lines=16> */
[----:B------:R-:W-:Y:S01]  /*6cf0*/  HGMMA.64x32x16.F32 R216, R28, gdesc[UR8].tnspB, R216, gsb0 ;  /* 0x406000081cd87df0 */ /* 0x000fe200080008d8 */
        /* <DEDUP_REMOVED lines=354> */
[----:B------:R-:W-:Y:S03]  /*8320*/  HGMMA.64x32x16.F32 R200, R84, gdesc[UR12].tnspB, R200, gsb0 ;  /* 0x4060000c54c87df0 */ /* 0x000fe600080008c8 */
        /* <DEDUP_REMOVED lines=10> */
[----:B------:R-:W-:Y:S05]  /*83d0*/  @!P0 BRA `(.L_x_21) ;  /* 0x0000000000048947 */ /* 0x000fea0003800000 */
[----:B------:R-:W-:Y:S01]  /*83e0*/  BPT.TRAP 0x1 ;  /* 0x000000040000795c */ /* 0x000fe20000300000 */
.L_x_21:
[----:B------:R-:W-:Y:S01]  /*83f0*/  UISETP.GT.U32.AND UP0, UPT, UR5, 0x1, UPT ;  /* 0x000000010500788c */ /* 0x000fe2000bf04070 */
[----:B-1----:R-:W-:Y:S01]  /*8400*/  MOV R4, RZ ;  /* 0x000000ff00047202 */ /* 0x002fe20000000f00 */
[----:B------:R-:W-:-:S04]  /*8410*/  UIADD3 UR7, UR36, 0x6e028, URZ ;  /* 0x0006e02824077890 */ /* 0x000fc8000fffe03f */
[----:B------:R-:W-:Y:S01]  /*8420*/  PLOP3.LUT P1, PT, PT, PT, UP0, 0x80, 0x0 ;  /* 0x000000000000781c */ /* 0x000fe20003f2f008 */
[----:B------:R-:W-:-:S09]  /*8430*/  UPRMT UR7, URZ, 0x654, UR7 ;  /* 0x000006543f077896 */ /* 0x000fd20008000007 */
[----:B------:R-:W-:Y:S03]  /*8440*/  SYNCS.ARRIVE.TRANS64.RED.A1T0 RZ, [UR7], RZ ;  /* 0x000000ffffff79a7 */ /* 0x000fe60008100407 */
[----:B------:R-:W-:Y:S05]  /*8450*/  @P1 BRA `(.L_x_22) ;  /* 0x0000000000041947 */ /* 0x000fea0003800000 */
[----:B------:R-:W-:Y:S01]  /*8460*/  BPT.TRAP 0x1 ;  /* 0x000000040000795c */ /* 0x000fe20000300000 */
.L_x_22:
[C---:B------:R-:W-:Y:S01]  /*8470*/  ISETP.GE.AND P2, PT, R8.reuse, 0x3, PT ;  /* 0x000000030800780c */ /* 0x040fe20003f46270 */
[----:B------:R-:W-:Y:S01]  /*8480*/  UMOV UR7, 0x1 ;  /* 0x0000000100077882 */ /* 0x000fe20000000000 */
[----:B------:R-:W-:Y:S01]  /*8490*/  UMOV UR5, 0x2 ;  /* 0x0000000200057882 */ /* 0x000fe20000000000 */
[----:B------:R-:W-:Y:S01]  /*84a0*/  IADD3 R3, R3, 0x100, RZ ;  /* 0x0000010003037810 */ /* 0x000fe20007ffe0ff */
[----:B------:R-:W-:-:S09]  /*84b0*/  VIADD R8, R8, 0xffffffff ;  /* 0xffffffff08087836 */ /* 0x000fd20000000000 */
[----:B------:R-:W-:Y:S05]  /*84c0*/  @!P2 BRA `(.L_x_23) ;  /* 0x0000006000c8a947 */ /* 0x000fea0003800000 */
[----:B------:R-:W-:Y:S01]  /*84d0*/  MOV R10, R7 ;  /* 0x00000007000a7202 */ /* 0x000fe20000000f00 */
[----:B------:R-:W-:Y:S01]  /*84e0*/  UMOV UR5, 0x2 ;  /* 0x0000000200057882 */ /* 0x000fe20000000000 */
[----:B------:R-:W-:Y:S01]  /*84f0*/  MOV R9, R11 ;  /* 0x0000000b00097202 */ /* 0x000fe20000000f00 */
[----:B------:R-:W-:Y:S01]  /*8500*/  UMOV UR7, 0x1 ;  /* 0x0000000100077882 */ /* 0x000fe20000000000 */
[----:B------:R-:W-:Y:S01]  /*8510*/  MOV R4, RZ ;  /* 0x000000ff00047202 */ /* 0x000fe20000000f00 */
[----:B------:R-:W-:-:S06]  /*8520*/  ULDC UR39, c[0x0][0x604] ;  /* 0x0001810000277ab9 */ /* 0x000fcc0000000800 */
.L_x_34:
[----:B------:R-:W-:-:S13]  /*8530*/  PLOP3.LUT P3, PT, PT, PT, UP1, 0x80, 0x0 ;  /* 0x000000000000781c */ /* 0x000fda0003f6f018 */
[----:B------:R-:W-:Y:S05]  /*8540*/  @!P3 BRA `(.L_x_24) ;  /* 0x000000000004b947 */ /* 0x000fea0003800000 */
[----:B------:R-:W-:Y:S01]  /*8550*/  BPT.TRAP 0x1 ;  /* 0x000000040000795c */ /* 0x000fe20000300000 */
.L_x_24:
[----:B------:R-:W-:Y:S01]  /*8560*/  ULEA UR10, UR5, UR36, 0x3 ;  /* 0x00000024050a7291 */ /* 0x000fe2000f8e183f */
[----:B------:R-:W-:-:S08]  /*8570*/  SHF.L.U32 R7, R4, 0x1f, RZ ;  /* 0x0000001f04077819 */ /* 0x000fd000000006ff */
[----:B------:R-:W1:Y:S02]  /*8580*/  SYNCS.PHASECHK.TRANS64.TRYWAIT P2, [UR10+0x6e000], R7 ;  /* 0x06e00007ff0075a7 */ /* 0x000e64000804014a */
[----:B-1----:R-:W-:Y:S05]  /*8590*/  @!P2 BRA `(.L_x_25) ;  /* 0x000001140080a947 */ /* 0x002fea0003800000 */
.L_x_111:
[----:B------:R-:W-:Y:S01]  /*85a0*/  UIMAD UR46, UR5, 0x1400, UR4 ;  /* 0x00001400052e78a4 */ /* 0x000fe2000f8e0204 */
[----:B------:R-:W-:Y:S01]  /*85b0*/  WARPGROUP.ARRIVE ;  /* 0x00000000000079c5 */ /* 0x000fe20000000000 */
[----:B------:R-:W-:Y:S01]  /*85c0*/  UMOV UR47, 0x80000020 ;  /* 0x80000020002f7882 */ /* 0x000fe20000000000 */
[----:B------:R-:W-:Y:S01]  /*85d0*/  UMOV UR43, 0x80000020 ;  /* 0x80000020002b7882 */ /* 0x000fe20000000000 */
[----:B------:R-:W-:Y:S02]  /*85e0*/  UIADD3 UR42, UR46, 0x2, URZ ;  /* 0x000000022e2a7890 */ /* 0x000fe4000fffe03f */
[----:B------:R-:W-:Y:S01]  /*85f0*/  UIADD3 UR34, UR46, 0x400, URZ ;  /* 0x000004002e227890 */ /* 0x000fe2000fffe03f */
[----:B------:R-:W-:Y:S02]  /*8600*/  UMOV UR35, 0x80000020 ;  /* 0x8000002000237882 */ /* 0x000fe40000000000 */
[----:B------:R-:W-:Y:S01]  /*8610*/  HGMMA.64x256x16.F32 R24, gdesc[UR44], RZ, !UPT, gsb0 ;  /* 0x03e000002c1879f0 */ /* 0x000fe2000c0008ff */
[----:B------:R-:W-:Y:S01]  /*8620*/  UIADD3 UR30, UR46, 0x402, URZ ;  /* 0x000004022e1e7890 */ /* 0x000fe2000fffe03f */
[----:B------:R-:W-:Y:S01]  /*8630*/  UMOV UR31, 0x80000020 ;  /* 0x80000020001f7882 */ /* 0x000fe20000000000 */
        /* <DEDUP_REMOVED lines=12> */
[----:B------:R-:W-:-:S04]  /*8700*/  UIADD3 UR5, UR5, 0x1, URZ ;  /* 0x0000000105057890 */ /* 0x000fc8000fffe03f */
[----:B------:R-:W-:-:S04]  /*8710*/  UISETP.NE.AND UP0, UPT, UR5, 0x5, UPT ;  /* 0x000000050500788c */ /* 0x000fc8000bf05270 */
[----:B------:R-:W-:Y:S01]  /*8720*/  USEL UR5, UR5, URZ, UP0 ;  /* 0x0000003f05057287 */ /* 0x000fe20008000000 */
        /* <DEDUP_REMOVED lines=31> */
[----:B------:R-:W-:-:S06]  /*8920*/  USEL UR10, URZ, 0x1, UP0 ;  /* 0x000000013f0a7887 */ /* 0x000fcc0008000000 */
[----:B------:R-:W-:Y:S01]  /*8930*/  LOP3.LUT R4, R4, UR10, RZ, 0x3c, !PT ;  /* 0x0000000a04047c12 */ /* 0x000fe2000f8e3cff */
[----:B------:R-:W-:Y:S02]  /*8940*/  WARPGROUP.DEPBAR.LE gsb0, 0x0 ;  /* 0x00008000000079c5 */ /* 0x000fe40000010000 */
[----:B------:R-:W-:-:S15]  /*8950*/  WARPGROUP.ARRIVE ;  /* 0x00000000000079c5 */ /* 0x000fde0000000000 */
[----:B------:R-:W-:-:S03]  /*8960*/  NOP ;  /* 0x0000000000007918 */ /* 0x000fc60000000000 */
[----:B------:R-:W-:Y:S03]  /*8970*/  HGMMA.64x256x16.F32 R24, gdesc[UR48], R24, gsb0 ;  /* 0x03e00000301879f0 */ /* 0x000fe60008000818 */
[----:B------:R-:W-:Y:S02]  /*8980*/  WARPGROUP.DEPBAR.LE gsb0, 0x0 ;  /* 0x00008000000079c5 */ /* 0x000fe40000010000 */
[----:B------:R-:W-:Y:S05]  /*8990*/  @!P3 BRA `(.L_x_26) ;  /* 0x000000000004b947 */ /* 0x000fea0003800000 */
[----:B------:R-:W-:Y:S01]  /*89a0*/  BPT.TRAP 0x1 ;  /* 0x000000040000795c */ /* 0x000fe20000300000 */
.L_x_26:
[----:B-1----:R-:W-:Y:S01]  /*89b0*/  FMNMX R12, R24, R10, !PT ;  /* 0x0000000a180c7209 */ /* 0x002fe20007800000 */
[----:B------:R-:W-:-:S03]  /*89c0*/  ULEA UR10, UR5, UR36, 0x3 ;  /* 0x00000024050a7291 */ /* 0x000fc6000f8e183f */
[----:B------:R-:W-:-:S04]  /*89d0*/  FMNMX R7, R25, R12, !PT ;  /* 0x0000000c19077209 */ /* 0x000fc80007800000 */
        /* <DEDUP_REMOVED lines=61> */
[----:B------:R-:W-:-:S05]  /*8db0*/  FMNMX R13, R149, R12, !PT ;  /* 0x0000000c950d7209 */ /* 0x000fca0007800000 */
[----:B------:R-:W1:Y:S02]  /*8dc0*/  SHFL.BFLY PT, R12, R13, 0x1, 0x1f ;  /* 0x0c201f000d0c7f89 */ /* 0x000e6400000e0000 */
[----:B-1----:R-:W-:-:S05]  /*8dd0*/  FMNMX R14, R13, R12, !PT ;  /* 0x0000000c0d0e7209 */ /* 0x002fca0007800000 */
[----:B------:R-:W1:Y:S02]  /*8de0*/  SHFL.BFLY PT, R7, R14, 0x2, 0x1f ;  /* 0x0c401f000e077f89 */ /* 0x000e6400000e0000 */
[----:B-1----:R-:W-:-:S04]  /*8df0*/  FMNMX R7, R14, R7, !PT ;  /* 0x000000070e077209 */ /* 0x002fc80007800000 */
[----:B------:R-:W-:-:S04]  /*8e00*/  FSETP.NEU.AND P2, PT, R7, -INF , PT ;  /* 0xff8000000700780b */ /* 0x000fc80003f4d000 */
[----:B------:R-:W-:-:S05]  /*8e10*/  FSEL R11, R7, RZ, P2 ;  /* 0x000000ff070b7208 */ /* 0x000fca0001000000 */
[----:B------:R-:W-:-:S04]  /*8e20*/  FMUL R12, R11, UR39 ;  /* 0x000000270b0c7c20 */ /* 0x000fc80008400000 */
[--C-:B------:R-:W-:Y:S01]  /*8e30*/  FFMA R24, R24, UR39, -R12.reuse ;  /* 0x0000002718187c23 */ /* 0x100fe2000800080c */
[--C-:B------:R-:W-:Y:S01]  /*8e40*/  FFMA R15, R28, UR39, -R12.reuse ;  /* 0x000000271c0f7c23 */ /* 0x100fe2000800080c */
[--C-:B------:R-:W-:Y:S01]  /*8e50*/  FFMA R25, R25, UR39, -R12.reuse ;  /* 0x0000002719197c23 */ /* 0x100fe2000800080c */
[--C-:B------:R-:W-:Y:S01]  /*8e60*/  FFMA R16, R29, UR39, -R12.reuse ;  /* 0x000000271d107c23 */ /* 0x100fe2000800080c */
[--C-:B------:R-:W-:Y:S01]  /*8e70*/  FFMA R17, R32, UR39, -R12.reuse ;  /* 0x0000002720117c23 */ /* 0x100fe2000800080c */
[----:B------:R-:W-:Y:S01]  /*8e80*/  FSETP.GEU.AND P5, PT, R24, -126, PT ;  /* 0xc2fc00001800780b */ /* 0x000fe20003fae000 */
        /* <DEDUP_REMOVED lines=9> */
[--C-:B------:R-:W-:Y:S01]  /*8f20*/  FFMA R23, R45, UR39, -R12.reuse ;  /* 0x000000272d177c23 */ /* 0x100fe2000800080c */
[--C-:B------:R-:W-:Y:S01]  /*8f30*/  FFMA R28, R49, UR39, -R12.reuse ;  /* 0x00000027311c7c23 */ /* 0x100fe2000800080c */
[--C-:B------:R-:W-:Y:S01]  /*8f40*/  FFMA R29, R52, UR39, -R12.reuse ;  /* 0x00000027341d7c23 */ /* 0x100fe2000800080c */
[----:B------:R-:W-:Y:S01]  /*8f50*/  @!P5 FMUL R24, R24, 0.5 ;  /* 0x3f0000001818d820 */ /* 0x000fe20000400000 */
[--C-:B------:R-:W-:Y:S01]  /*8f60*/  FFMA R32, R53, UR39, -R12.reuse ;  /* 0x0000002735207c23 */ /* 0x100fe2000800080c */
[----:B------:R-:W-:Y:S01]  /*8f70*/  @!P6 FMUL R15, R15, 0.5 ;  /* 0x3f0000000f0fe820 */ /* 0x000fe20000400000 */
[----:B------:R-:W-:Y:S01]  /*8f80*/  FMNMX R36, R26, R9, !PT ;  /* 0x000000091a247209 */ /* 0x000fe20007800000 */
[----:B------:R1:W2:Y:S01]  /*8f90*/  MUFU.EX2 R13, R24 ;  /* 0x00000018000d7308 */ /* 0x0002a20000000800 */
[----:B------:R-:W-:Y:S01]  /*8fa0*/  @!P2 FMUL R25, R25, 0.5 ;  /* 0x3f0000001919a820 */ /* 0x000fe20000400000 */
[----:B------:R-:W-:Y:S01]  /*8fb0*/  @!P3 FMUL R16, R16, 0.5 ;  /* 0x3f0000001010b820 */ /* 0x000fe20000400000 */
[----:B------:R-:W-:Y:S01]  /*8fc0*/  FMNMX R37, R27, R36, !PT ;  /* 0x000000241b257209 */ /* 0x000fe20007800000 */
[----:B------:R-:W-:Y:S01]  /*8fd0*/  @!P4 FMUL R17, R17, 0.5 ;  /* 0x3f0000001111c820 */ /* 0x000fe20000400000 */
[--C-:B------:R-:W-:Y:S01]  /*8fe0*/  FFMA R33, R56, UR39, -R12.reuse ;  /* 0x0000002738217c23 */ /* 0x100fe2000800080c */
[--C-:B------:R-:W-:Y:S01]  /*8ff0*/  FFMA R56, R73, UR39, -R12.reuse ;  /* 0x0000002749387c23 */ /* 0x100fe2000800080c */
[----:B------:R-:W-:Y:S01]  /*9000*/  FMNMX R36, R30, R37, !PT ;  /* 0x000000251e247209 */ /* 0x000fe20007800000 */
[----:B------:R3:W4:Y:S01]  /*9010*/  MUFU.EX2 R14, R25 ;  /* 0x00000019000e7308 */ /* 0x0007220000000800 */
[--C-:B-1----:R-:W-:Y:S01]  /*9020*/  FFMA R24, R44, UR39, -R12.reuse ;  /* 0x000000272c187c23 */ /* 0x102fe2000800080c */
[--C-:B------:R-:W-:Y:S01]  /*9030*/  FFMA R129, R129, UR39, -R12.reuse ;  /* 0x0000002781817c23 */ /* 0x100fe2000800080c */
[----:B------:R-:W-:Y:S01]  /*9040*/  FMNMX R37, R31, R36, !PT ;  /* 0x000000241f257209 */ /* 0x000fe20007800000 */
[--C-:B------:R-:W-:Y:S01]  /*9050*/  FFMA R36, R57, UR39, -R12.reuse ;  /* 0x0000002739247c23 */ /* 0x100fe2000800080c */
[--C-:B------:R-:W-:Y:S01]  /*9060*/  FFMA R57, R76, UR39, -R12.reuse ;  /* 0x000000274c397c23 */ /* 0x100fe2000800080c */
[--C-:B------:R-:W-:Y:S01]  /*9070*/  FFMA R76, R85, UR39, -R12.reuse ;  /* 0x00000027554c7c23 */ /* 0x100fe2000800080c */
[----:B------:R-:W-:Y:S01]  /*9080*/  FMNMX R40, R34, R37, !PT ;  /* 0x0000002522287209 */ /* 0x000fe20007800000 */
[----:B------:R-:W1:Y:S01]  /*9090*/  MUFU.EX2 R15, R15 ;  /* 0x0000000f000f7308 */ /* 0x000e620000000800 */
[----:B--2---:R-:W-:Y:S01]  /*90a0*/  @!P5 FMUL R13, R13, R13 ;  /* 0x0000000d0d0dd220 */ /* 0x004fe20000400000 */
[----:B------:R-:W-:Y:S01]  /*90b0*/  FSETP.GEU.AND P5, PT, R18, -126, PT ;  /* 0xc2fc00001200780b */ /* 0x000fe20003fae000 */
[--C-:B---3--:R-:W-:Y:S01]  /*90c0*/  FFMA R25, R48, UR39, -R12.reuse ;  /* 0x0000002730197c23 */ /* 0x108fe2000800080c */
[----:B------:R-:W-:Y:S01]  /*90d0*/  FMNMX R41, R35, R40, !PT ;  /* 0x0000002823297209 */ /* 0x000fe20007800000 */
[--C-:B------:R-:W-:Y:S01]  /*90e0*/  FFMA R37, R60, UR39, -R12.reuse ;  /* 0x000000273c257c23 */ /* 0x100fe2000800080c */
[--C-:B------:R-:W-:Y:S01]  /*90f0*/  FFMA R85, R96, UR39, -R12.reuse ;  /* 0x0000002760557c23 */ /* 0x100fe2000800080c */
[--C-:B------:R-:W-:Y:S01]  /*9100*/  FFMA R96, R105, UR39, -R12.reuse ;  /* 0x0000002769607c23 */ /* 0x100fe2000800080c */
[----:B------:R-:W2:Y:S01]  /*9110*/  MUFU.EX2 R16, R16 ;  /* 0x0000001000107308 */ /* 0x000ea20000000800 */
[----:B----4-:R-:W-:Y:S01]  /*9120*/  @!P2 FMUL R14, R14, R14 ;  /* 0x0000000e0e0ea220 */ /* 0x010fe20000400000 */
[----:B------:R-:W-:Y:S01]  /*9130*/  FSETP.GEU.AND P2, PT, R19, -126, PT ;  /* 0xc2fc00001300780b */ /* 0x000fe20003f4e000 */
[--C-:B------:R-:W-:Y:S01]  /*9140*/  FFMA R105, R116, UR39, -R12.reuse ;  /* 0x0000002774697c23 */ /* 0x100fe2000800080c */
[----:B------:R-:W-:Y:S01]  /*9150*/  FMNMX R40, R38, R41, !PT ;  /* 0x0000002926287209 */ /* 0x000fe20007800000 */
[--C-:B------:R-:W-:Y:S01]  /*9160*/  FFMA R116, R125, UR39, -R12.reuse ;  /* 0x000000277d747c23 */ /* 0x100fe2000800080c */
[--C-:B------:R-:W-:Y:S01]  /*9170*/  FFMA R136, R136, UR39, -R12.reuse ;  /* 0x0000002788887c23 */ /* 0x100fe2000800080c */
[----:B------:R-:W-:Y:S01]  /*9180*/  @!P5 FMUL R18, R18, 0.5 ;  /* 0x3f0000001212d820 */ /* 0x000fe20000400000 */
[----:B------:R-:W3:Y:S01]  /*9190*/  MUFU.EX2 R17, R17 ;  /* 0x0000001100117308 */ /* 0x000ee20000000800 */
[----:B-1----:R-:W-:Y:S01]  /*91a0*/  @!P6 FMUL R15, R15, R15 ;  /* 0x0000000f0f0fe220 */ /* 0x002fe20000400000 */
[----:B------:R-:W-:Y:S01]  /*91b0*/  FSETP.GEU.AND P6, PT, R20, -126, PT ;  /* 0xc2fc00001400780b */ /* 0x000fe20003fce000 */
[--C-:B------:R-:W-:Y:S01]  /*91c0*/  FFMA R137, R137, UR39, -R12.reuse ;  /* 0x0000002789897c23 */ /* 0x100fe2000800080c */
[----:B------:R-:W-:Y:S01]  /*91d0*/  FMNMX R41, R39, R40, !PT ;  /* 0x0000002827297209 */ /* 0x000fe20007800000 */
[--C-:B------:R-:W-:Y:S01]  /*91e0*/  FFMA R40, R61, UR39, -R12.reuse ;  /* 0x000000273d287c23 */ /* 0x100fe2000800080c */
[----:B------:R-:W-:Y:S01]  /*91f0*/  FFMA R125, R141, UR39, -R12 ;  /* 0x000000278d7d7c23 */ /* 0x000fe2000800080c */
[----:B------:R-:W-:Y:S01]  /*9200*/  @!P2 FMUL R19, R19, 0.5 ;  /* 0x3f0000001313a820 */ /* 0x000fe20000400000 */
[----:B------:R-:W1:Y:S01]  /*9210*/  MUFU.EX2 R18, R18 ;  /* 0x0000001200127308 */ /* 0x000e620000000800 */
[----:B--2---:R-:W-:Y:S01]  /*9220*/  @!P3 FMUL R16, R16, R16 ;  /* 0x000000101010b220 */ /* 0x004fe20000400000 */
[----:B------:R-:W-:-:S02]  /*9230*/  FSETP.GEU.AND P3, PT, R21, -126, PT ;  /* 0xc2fc00001500780b */ /* 0x000fc40003f6e000 */
[----:B------:R-:W-:Y:S01]  /*9240*/  FMNMX R44, R42, R41, !PT ;  /* 0x000000292a2c7209 */ /* 0x000fe20007800000 */
[--C-:B------:R-:W-:Y:S01]  /*9250*/  FFMA R41, R64, UR39, -R12.reuse ;  /* 0x0000002740297c23 */ /* 0x100fe2000800080c */
[--C-:B------:R-:W-:Y:S01]  /*9260*/  FFMA R64, R77, UR39, -R12.reuse ;  /* 0x000000274d407c23 */ /* 0x100fe2000800080c */
[----:B------:R-:W-:Y:S01]  /*9270*/  @!P6 FMUL R20, R20, 0.5 ;  /* 0x3f0000001414e820 */ /* 0x000fe20000400000 */
[----:B------:R-:W2:Y:S01]  /*9280*/  MUFU.EX2 R19, R19 ;  /* 0x0000001300137308 */ /* 0x000ea20000000800 */
[----:B---3--:R-:W-:Y:S01]  /*9290*/  @!P4 FMUL R17, R17, R17 ;  /* 0x000000111111c220 */ /* 0x008fe20000400000 */
        /* <DEDUP_REMOVED lines=35> */
[--C-:B------:R-:W-:Y:S01]  /*94d0*/  FFMA R92, R101, UR39, -R12.reuse ;  /* 0x00000027655c7c23 */ /* 0x100fe2000800080c */
[----:B------:R-:W-:Y:S01]  /*94e0*/  @!P6 FMUL R25, R25, 0.5 ;  /* 0x3f0000001919e820 */ /* 0x000fe20000400000 */
[----:B------:R-:W1:Y:S01]  /*94f0*/  MUFU.EX2 R23, R23 ;  /* 0x0000001700177308 */ /* 0x000e620000000800 */
[----:B--2---:R-:W-:Y:S01]  /*9500*/  @!P4 FMUL R22, R22, R22 ;  /* 0x000000161616c220 */ /* 0x004fe20000400000 */
[----:B------:R-:W-:Y:S01]  /*9510*/  FSETP.GEU.AND P4, PT, R29, -126, PT ;  /* 0xc2fc00001d00780b */ /* 0x000fe20003f8e000 */
[--C-:B------:R-:W-:Y:S01]  /*9520*/  FFMA R100, R109, UR39, -R12.reuse ;  /* 0x000000276d647c23 */ /* 0x100fe2000800080c */
        /* <DEDUP_REMOVED lines=39> */
[----:B------:R-:W-:Y:S01]  /*97a0*/  FFMA R133, R149, UR39, -R12 ;  /* 0x0000002795857c23 */ /* 0x000fe2000800080c */
[----:B------:R-:W-:-:S03]  /*97b0*/  FMNMX R53, R63, R52, !PT ;  /* 0x000000343f357209 */ /* 0x000fc60007800000 */
[----:B------:R-:W-:Y:S01]  /*97c0*/  @!P3 FMUL R37, R37, 0.5 ;  /* 0x3f0000002525b820 */ /* 0x000fe20000400000 */
[----:B------:R-:W1:Y:S01]  /*97d0*/  MUFU.EX2 R36, R36 ;  /* 0x0000002400247308 */ /* 0x000e620000000800 */
[----:B--2---:R-:W-:Y:S01]  /*97e0*/  @!P5 FMUL R32, R32, R32 ;  /* 0x000000202020d220 */ /* 0x004fe20000400000 */
[----:B------:R-:W-:Y:S02]  /*97f0*/  FSETP.GEU.AND P5, PT, R41, -126, PT ;  /* 0xc2fc00002900780b */ /* 0x000fe40003fae000 */
[----:B------:R-:W-:-:S03]  /*9800*/  FMNMX R52, R66, R53, !PT ;  /* 0x0000003542347209 */ /* 0x000fc60007800000 */
[----:B------:R-:W-:Y:S01]  /*9810*/  @!P4 FMUL R40, R40, 0.5 ;  /* 0x3f0000002828c820 */ /* 0x000fe20000400000 */
[----:B------:R-:W2:Y:S01]  /*9820*/  MUFU.EX2 R37, R37 ;  /* 0x0000002500257308 */ /* 0x000ea20000000800 */
[----:B---3--:R-:W-:Y:S01]  /*9830*/  @!P2 FMUL R33, R33, R33 ;  /* 0x000000212121a220 */ /* 0x008fe20000400000 */
[----:B------:R-:W-:Y:S02]  /*9840*/  FSETP.GEU.AND P2, PT, R44, -126, PT ;  /* 0xc2fc00002c00780b */ /* 0x000fe40003f4e000 */
[----:B------:R-:W-:-:S03]  /*9850*/  FMNMX R53, R67, R52, !PT ;  /* 0x0000003443357209 */ /* 0x000fc60007800000 */
[----:B------:R-:W-:Y:S01]  /*9860*/  @!P5 FMUL R41, R41, 0.5 ;  /* 0x3f0000002929d820 */ /* 0x000fe20000400000 */
[----:B------:R-:W3:Y:S01]  /*9870*/  MUFU.EX2 R40, R40 ;  /* 0x0000002800287308 */ /* 0x000ee20000000800 */
[----:B-1----:R-:W-:Y:S01]  /*9880*/  @!P6 FMUL R36, R36, R36 ;  /* 0x000000242424e220 */ /* 0x002fe20000400000 */
[----:B------:R-:W-:Y:S02]  /*9890*/  FSETP.GEU.AND P6, PT, R45, -126, PT ;  /* 0xc2fc00002d00780b */ /* 0x000fe40003fce000 */
        /* <DEDUP_REMOVED lines=42> */
[----:B------:R-:W-:Y:S01]  /*9b40*/  FMNMX R53, R87, R52, !PT ;  /* 0x0000003457357209 */ /* 0x000fe20007800000 */
[----:B-1----:R-:W-:Y:S01]  /*9b50*/  @!P2 FMUL R57, R57, R57 ;  /* 0x000000393939a220 */ /* 0x002fe20000400000 */
[----:B------:R-:W1:Y:S01]  /*9b60*/  MUFU.EX2 R65, R65 ;  /* 0x0000004100417308 */ /* 0x000e620000000800 */
[----:B------:R-:W-:Y:S02]  /*9b70*/  FSETP.GEU.AND P2, PT, R76, -126, PT ;  /* 0xc2fc00004c00780b */ /* 0x000fe40003f4e000 */
[----:B------:R-:W-:Y:S02]  /*9b80*/  FMNMX R52, R90, R53, !PT ;  /* 0x000000355a347209 */ /* 0x000fe40007800000 */
[----:B------:R-:W-:Y:S01]  /*9b90*/  @!P5 FMUL R69, R69, 0.5 ;  /* 0x3f0000004545d820 */ /* 0x000fe20000400000 */
[----:B--2---:R-:W-:Y:S01]  /*9ba0*/  @!P6 FMUL R64, R64, R64 ;  /* 0x000000404040e220 */ /* 0x004fe20000400000 */
[----:B------:R-:W-:Y:S01]  /*9bb0*/  FSETP.GEU.AND P6, PT, R77, -126, PT ;  /* 0xc2fc00004d00780b */ /* 0x000fe20003fce000 */
[----:B------:R-:W2:Y:S01]  /*9bc0*/  MUFU.EX2 R68, R68 ;  /* 0x0000004400447308 */ /* 0x000ea20000000800 */
[----:B------:R-:W-:-:S04]  /*9bd0*/  FMNMX R53, R91, R52, !PT ;  /* 0x000000345b357209 */ /* 0x000fc80007800000 */
[----:B------:R-:W-:Y:S01]  /*9be0*/  FMNMX R52, R94, R53, !PT ;  /* 0x000000355e347209 */ /* 0x000fe20007800000 */
[----:B------:R-:W-:Y:S02]  /*9bf0*/  @!P2 FMUL R76, R76, 0.5 ;  /* 0x3f0000004c4ca820 */ /* 0x000fe40000400000 */
[----:B------:R-:W3:Y:S01]  /*9c00*/  MUFU.EX2 R69, R69 ;  /* 0x0000004500457308 */ /* 0x000ee20000000800 */
[----:B------:R-:W-:Y:S01]  /*9c10*/  FMNMX R53, R95, R52, !PT ;  /* 0x000000345f357209 */ /* 0x000fe20007800000 */
[----:B-1----:R-:W-:Y:S01]  /*9c20*/  @!P3 FMUL R65, R65, R65 ;  /* 0x000000414141b220 */ /* 0x002fe20000400000 */
[----:B------:R-:W-:Y:S01]  /*9c30*/  FSETP.GEU.AND P3, PT, R80, -126, PT ;  /* 0xc2fc00005000780b */ /* 0x000fe20003f6e000 */
[----:B------:R-:W-:Y:S01]  /*9c40*/  @!P6 FMUL R77, R77, 0.5 ;  /* 0x3f0000004d4de820 */ /* 0x000fe20000400000 */
[----:B------:R-:W-:-:S03]  /*9c50*/  FMNMX R52, R98, R53, !PT ;  /* 0x0000003562347209 */ /* 0x000fc60007800000 */
[----:B------:R-:W1:Y:S01]  /*9c60*/  MUFU.EX2 R76, R76 ;  /* 0x0000004c004c7308 */ /* 0x000e620000000800 */
[----:B--2---:R-:W-:Y:S01]  /*9c70*/  @!P4 FMUL R68, R68, R68 ;  /* 0x000000444444c220 */ /* 0x004fe20000400000 */
[----:B------:R-:W-:Y:S02]  /*9c80*/  FMNMX R53, R99, R52, !PT ;  /* 0x0000003463357209 */ /* 0x000fe40007800000 */
[----:B------:R-:W-:Y:S02]  /*9c90*/  FSETP.GEU.AND P4, PT, R81, -126, PT ;  /* 0xc2fc00005100780b */ /* 0x000fe40003f8e000 */
[----:B------:R-:W-:Y:S02]  /*9ca0*/  FMNMX R52, R102, R53, !PT ;  /* 0x0000003566347209 */ /* 0x000fe40007800000 */
[----:B------:R-:W2:Y:S01]  /*9cb0*/  MUFU.EX2 R77, R77 ;  /* 0x0000004d004d7308 */ /* 0x000ea20000000800 */
[----:B---3--:R-:W-:Y:S01]  /*9cc0*/  @!P5 FMUL R69, R69, R69 ;  /* 0x000000454545d220 */ /* 0x008fe20000400000 */
[----:B------:R-:W-:Y:S01]  /*9cd0*/  FSETP.GEU.AND P5, PT, R84, -126, PT ;  /* 0xc2fc00005400780b */ /* 0x000fe20003fae000 */
[----:B------:R-:W-:Y:S01]  /*9ce0*/  @!P3 FMUL R80, R80, 0.5 ;  /* 0x3f0000005050b820 */ /* 0x000fe20000400000 */
[----:B------:R-:W-:-:S04]  /*9cf0*/  FMNMX R53, R103, R52, !PT ;  /* 0x0000003467357209 */ /* 0x000fc80007800000 */
[----:B------:R-:W-:Y:S01]  /*9d00*/  FMNMX R52, R106, R53, !PT ;  /* 0x000000356a347209 */ /* 0x000fe20007800000 */
[----:B------:R-:W-:Y:S01]  /*9d10*/  @!P4 FMUL R81, R81, 0.5 ;  /* 0x3f0000005151c820 */ /* 0x000fe20000400000 */
[----:B-1----:R-:W-:Y:S01]  /*9d20*/  @!P2 FMUL R76, R76, R76 ;  /* 0x0000004c4c4ca220 */ /* 0x002fe20000400000 */
[----:B------:R-:W1:Y:S01]  /*9d30*/  MUFU.EX2 R80, R80 ;  /* 0x0000005000507308 */ /* 0x000e620000000800 */
[----:B------:R-:W-:Y:S02]  /*9d40*/  FMNMX R53, R107, R52, !PT ;  /* 0x000000346b357209 */ /* 0x000fe40007800000 */
[----:B------:R-:W-:Y:S01]  /*9d50*/  FSETP.GEU.AND P2, PT, R85, -126, PT ;  /* 0xc2fc00005500780b */ /* 0x000fe20003f4e000 */
[----:B------:R-:W-:Y:S01]  /*9d60*/  @!P5 FMUL R84, R84, 0.5 ;  /* 0x3f0000005454d820 */ /* 0x000fe20000400000 */
[----:B------:R-:W-:Y:S01]  /*9d70*/  FMNMX R52, R110, R53, !PT ;  /* 0x000000356e347209 */ /* 0x000fe20007800000 */
[----:B--2---:R-:W-:Y:S01]  /*9d80*/  @!P6 FMUL R77, R77, R77 ;  /* 0x0000004d4d4de220 */ /* 0x004fe20000400000 */
[----:B------:R-:W-:Y:S01]  /*9d90*/  FSETP.GEU.AND P6, PT, R88, -126, PT ;  /* 0xc2fc00005800780b */ /* 0x000fe20003fce000 */
[----:B------:R-:W2:Y:S01]  /*9da0*/  MUFU.EX2 R81, R81 ;  /* 0x0000005100517308 */ /* 0x000ea20000000800 */
[----:B------:R-:W-:-:S04]  /*9db0*/  FMNMX R53, R111, R52, !PT ;  /* 0x000000346f357209 */ /* 0x000fc80007800000 */
[----:B------:R-:W-:-:S03]  /*9dc0*/  FMNMX R52, R114, R53, !PT ;  /* 0x0000003572347209 */ /* 0x000fc60007800000 */
[----:B------:R-:W3:Y:S01]  /*9dd0*/  MUFU.EX2 R84, R84 ;  /* 0x0000005400547308 */ /* 0x000ee20000000800 */
[----:B------:R-:W-:Y:S01]  /*9de0*/  @!P2 FMUL R85, R85, 0.5 ;  /* 0x3f0000005555a820 */ /* 0x000fe20000400000 */
[----:B------:R-:W-:Y:S01]  /*9df0*/  FMNMX R53, R115, R52, !PT ;  /* 0x0000003473357209 */ /* 0x000fe20007800000 */
[----:B-1----:R-:W-:Y:S01]  /*9e00*/  @!P3 FMUL R80, R80, R80 ;  /* 0x000000505050b220 */ /* 0x002fe20000400000 */
[----:B------:R-:W-:Y:S01]  /*9e10*/  @!P6 FMUL R88, R88, 0.5 ;  /* 0x3f0000005858e820 */ /* 0x000fe20000400000 */
[----:B------:R-:W-:Y:S02]  /*9e20*/  FSETP.GEU.AND P3, PT, R89, -126, PT ;  /* 0xc2fc00005900780b */ /* 0x000fe40003f6e000 */
[----:B------:R-:W-:Y:S01]  /*9e30*/  FMNMX R52, R118, R53, !PT ;  /* 0x0000003576347209 */ /* 0x000fe20007800000 */
[----:B------:R-:W1:Y:S01]  /*9e40*/  MUFU.EX2 R85, R85 ;  /* 0x0000005500557308 */ /* 0x000e620000000800 */
[----:B--2---:R-:W-:Y:S01]  /*9e50*/  @!P4 FMUL R81, R81, R81 ;  /* 0x000000515151c220 */ /* 0x004fe20000400000 */
[----:B------:R-:W-:-:S02]  /*9e60*/  FSETP.GEU.AND P4, PT, R92, -126, PT ;  /* 0xc2fc00005c00780b */ /* 0x000fc40003f8e000 */
[----:B------:R-:W-:-:S04]  /*9e70*/  FMNMX R53, R119, R52, !PT ;  /* 0x0000003477357209 */ /* 0x000fc80007800000 */
[----:B------:R-:W2:Y:S01]  /*9e80*/  MUFU.EX2 R88, R88 ;  /* 0x0000005800587308 */ /* 0x000ea20000000800 */
[----:B---3--:R-:W-:Y:S01]  /*9e90*/  @!P5 FMUL R84, R84, R84 ;  /* 0x000000545454d220 */ /* 0x008fe20000400000 */
[----:B------:R-:W-:Y:S01]  /*9ea0*/  FSETP.GEU.AND P5, PT, R93, -126, PT ;  /* 0xc2fc00005d00780b */ /* 0x000fe20003fae000 */
[----:B------:R-:W-:Y:S01]  /*9eb0*/  @!P3 FMUL R89, R89, 0.5 ;  /* 0x3f0000005959b820 */ /* 0x000fe20000400000 */
        /* <DEDUP_REMOVED lines=21> */
[----:B------:R-:W-:Y:S01]  /*a010*/  FMNMX R53, R135, R52, !PT ;  /* 0x0000003487357209 */ /* 0x000fe20007800000 */
[----:B--2---:R-:W-:Y:S01]  /*a020*/  @!P4 FMUL R92, R92, R92 ;  /* 0x0000005c5c5cc220 */ /* 0x004fe20000400000 */
[----:B------:R-:W-:Y:S02]  /*a030*/  FSETP.GEU.AND P4, PT, R101, -126, PT ;  /* 0xc2fc00006500780b */ /* 0x000fe40003f8e000 */
[----:B------:R-:W-:-:S03]  /*a040*/  FMNMX R52, R138, R53, !PT ;  /* 0x000000358a347209 */ /* 0x000fc60007800000 */
        /* <DEDUP_REMOVED lines=19> */
[----:B------:R-:W-:Y:S01]  /*a180*/  FMNMX R52, R151, R52, !PT ;  /* 0x0000003497347209 */ /* 0x000fe20007800000 */
[----:B------:R-:W-:Y:S01]  /*a190*/  @!P2 FMUL R105, R105, 0.5 ;  /* 0x3f0000006969a820 */ /* 0x000fe20000400000 */
[----:B-1----:R-:W-:Y:S01]  /*a1a0*/  @!P3 FMUL R100, R100, R100 ;  /* 0x000000646464b220 */ /* 0x002fe20000400000 */
[----:B------:R-:W-:Y:S01]  /*a1b0*/  @!P6 FMUL R109, R109, 0.5 ;  /* 0x3f0000006d6de820 */ /* 0x000fe20000400000 */
[----:B------:R-:W-:Y:S01]  /*a1c0*/  FSETP.GEU.AND P3, PT, R108, -126, PT ;  /* 0xc2fc00006c00780b */ /* 0x000fe20003f6e000 */
[----:B------:R-:W1:Y:S02]  /*a1d0*/  SHFL.BFLY PT, R53, R52, 0x1, 0x1f ;  /* 0x0c201f0034357f89 */ /* 0x000e6400000e0000 */
[----:B------:R-:W4:Y:S01]  /*a1e0*/  MUFU.EX2 R105, R105 ;  /* 0x0000006900697308 */ /* 0x000f220000000800 */
[----:B--2---:R-:W-:Y:S01]  /*a1f0*/  @!P4 FMUL R101, R101, R101 ;  /* 0x000000656565c220 */ /* 0x004fe20000400000 */
[----:B------:R-:W-:-:S06]  /*a200*/  FSETP.GEU.AND P4, PT, R112, -126, PT ;  /* 0xc2fc00007000780b */ /* 0x000fcc0003f8e000 */
[----:B------:R-:W2:Y:S01]  /*a210*/  MUFU.EX2 R109, R109 ;  /* 0x0000006d006d7308 */ /* 0x000ea20000000800 */
[----:B---3--:R-:W-:Y:S01]  /*a220*/  @!P5 FMUL R104, R104, R104 ;  /* 0x000000686868d220 */ /* 0x008fe20000400000 */
[----:B------:R-:W-:Y:S01]  /*a230*/  FSETP.GEU.AND P5, PT, R113, -126, PT ;  /* 0xc2fc00007100780b */ /* 0x000fe20003fae000 */
[----:B------:R-:W-:-:S04]  /*a240*/  @!P3 FMUL R108, R108, 0.5 ;  /* 0x3f0000006c6cb820 */ /* 0x000fc80000400000 */
[----:B------:R-:W-:Y:S01]  /*a250*/  @!P4 FMUL R112, R112, 0.5 ;  /* 0x3f0000007070c820 */ /* 0x000fe20000400000 */
[----:B----4-:R-:W-:Y:S01]  /*a260*/  @!P2 FMUL R105, R105, R105 ;  /* 0x000000696969a220 */ /* 0x010fe20000400000 */
[----:B------:R-:W3:Y:S01]  /*a270*/  MUFU.EX2 R108, R108 ;  /* 0x0000006c006c7308 */ /* 0x000ee20000000800 */
[----:B------:R-:W-:Y:S02]  /*a280*/  FSETP.GEU.AND P2, PT, R116, -126, PT ;  /* 0xc2fc00007400780b */ /* 0x000fe40003f4e000 */
[----:B-1----:R-:W-:-:S03]  /*a290*/  FMNMX R53, R52, R53, !PT ;  /* 0x0000003534357209 */ /* 0x002fc60007800000 */
[----:B------:R-:W-:Y:S01]  /*a2a0*/  @!P5 FMUL R113, R113, 0.5 ;  /* 0x3f0000007171d820 */ /* 0x000fe20000400000 */
[----:B------:R-:W-:Y:S01]  /*a2b0*/  FADD R52, -R11, R10 ;  /* 0x0000000a0b347221 */ /* 0x000fe20000000100 */
[----:B--2---:R-:W-:Y:S01]  /*a2c0*/  @!P6 FMUL R109, R109, R109 ;  /* 0x0000006d6d6de220 */ /* 0x004fe20000400000 */
[----:B------:R-:W-:Y:S01]  /*a2d0*/  FSETP.GEU.AND P6, PT, R117, -126, PT ;  /* 0xc2fc00007500780b */ /* 0x000fe20003fce000 */
[----:B------:R-:W1:Y:S01]  /*a2e0*/  MUFU.EX2 R112, R112 ;  /* 0x0000007000707308 */ /* 0x000e620000000800 */
[----:B------:R-:W2:Y:S03]  /*a2f0*/  SHFL.BFLY PT, R60, R53, 0x2, 0x1f ;  /* 0x0c401f00353c7f89 */ /* 0x000ea600000e0000 */
[----:B------:R-:W-:-:S04]  /*a300*/  @!P2 FMUL R116, R116, 0.5 ;  /* 0x3f0000007474a820 */ /* 0x000fc80000400000 */
[----:B------:R-:W4:Y:S01]  /*a310*/  MUFU.EX2 R113, R113 ;  /* 0x0000007100717308 */ /* 0x000f220000000800 */
[----:B---3--:R-:W-:Y:S01]  /*a320*/  @!P3 FMUL R108, R108, R108 ;  /* 0x0000006c6c6cb220 */ /* 0x008fe20000400000 */
[----:B------:R-:W-:Y:S02]  /*a330*/  FSETP.GEU.AND P3, PT, R129, -126, PT ;  /* 0xc2fc00008100780b */ /* 0x000fe40003f6e000 */
[----:B------:R-:W-:-:S04]  /*a340*/  @!P6 FMUL R117, R117, 0.5 ;  /* 0x3f0000007575e820 */ /* 0x000fc80000400000 */
[----:B------:R-:W3:Y:S01]  /*a350*/  MUFU.EX2 R116, R116 ;  /* 0x0000007400747308 */ /* 0x000ee20000000800 */
[----:B-1----:R-:W-:Y:S01]  /*a360*/  @!P4 FMUL R112, R112, R112 ;  /* 0x000000707070c220 */ /* 0x002fe20000400000 */
[----:B------:R-:W-:-:S05]  /*a370*/  FSETP.GEU.AND P4, PT, R120, -126, PT ;  /* 0xc2fc00007800780b */ /* 0x000fca0003f8e000 */
[----:B------:R-:W-:Y:S01]  /*a380*/  @!P3 FMUL R129, R129, 0.5 ;  /* 0x3f0000008181b820 */ /* 0x000fe20000400000 */
[----:B------:R-:W1:Y:S01]  /*a390*/  MUFU.EX2 R117, R117 ;  /* 0x0000007500757308 */ /* 0x000e620000000800 */
[----:B----4-:R-:W-:Y:S01]  /*a3a0*/  @!P5 FMUL R113, R113, R113 ;  /* 0x000000717171d220 */ /* 0x010fe20000400000 */
[----:B------:R-:W-:Y:S02]  /*a3b0*/  FSETP.GEU.AND P5, PT, R121, -126, PT ;  /* 0xc2fc00007900780b */ /* 0x000fe40003fae000 */
[----:B--2---:R-:W-:-:S03]  /*a3c0*/  FMNMX R11, R53, R60, !PT ;  /* 0x0000003c350b7209 */ /* 0x004fc60007800000 */
[----:B------:R-:W-:Y:S01]  /*a3d0*/  @!P4 FMUL R120, R120, 0.5 ;  /* 0x3f0000007878c820 */ /* 0x000fe20000400000 */
[----:B------:R2:W4:Y:S01]  /*a3e0*/  MUFU.EX2 R10, R129 ;  /* 0x00000081000a7308 */ /* 0x0005220000000800 */
[----:B---3--:R-:W-:Y:S01]  /*a3f0*/  @!P2 FMUL R116, R116, R116 ;  /* 0x000000747474a220 */ /* 0x008fe20000400000 */
[----:B------:R-:W-:-:S04]  /*a400*/  FSETP.NEU.AND P2, PT, R11, -INF , PT ;  /* 0xff8000000b00780b */ /* 0x000fc80003f4d000 */
[----:B------:R-:W-:Y:S01]  /*a410*/  FSEL R60, R11, RZ, P2 ;  /* 0x000000ff0b3c7208 */ /* 0x000fe20001000000 */
[----:B------:R-:W-:Y:S01]  /*a420*/  @!P5 FMUL R121, R121, 0.5 ;  /* 0x3f0000007979d820 */ /* 0x000fe20000400000 */
[----:B------:R-:W3:Y:S01]  /*a430*/  MUFU.EX2 R120, R120 ;  /* 0x0000007800787308 */ /* 0x000ee20000000800 */
[----:B-1----:R-:W-:Y:S01]  /*a440*/  @!P6 FMUL R117, R117, R117 ;  /* 0x000000757575e220 */ /* 0x002fe20000400000 */
[----:B------:R-:W-:Y:S01]  /*a450*/  FSETP.GEU.AND P6, PT, R136, -126, PT ;  /* 0xc2fc00008800780b */ /* 0x000fe20003fce000 */
[C---:B------:R-:W-:Y:S01]  /*a460*/  FADD R53, -R60.reuse, R9 ;  /* 0x000000093c357221 */ /* 0x040fe20000000100 */
[----:B------:R-:W-:Y:S01]  /*a470*/  FSETP.GEU.AND P2, PT, R137, -126, PT ;  /* 0xc2fc00008900780b */ /* 0x000fe20003f4e000 */
[----:B--2---:R-:W-:Y:S01]  /*a480*/  FFMA R129, R145, UR39, -R12 ;  /* 0x0000002791817c23 */ /* 0x004fe2000800080c */
[----:B------:R-:W-:Y:S01]  /*a490*/  FMUL R60, R60, UR39 ;  /* 0x000000273c3c7c20 */ /* 0x000fe20008400000 */
[----:B------:R-:W-:Y:S01]  /*a4a0*/  FMUL R53, R53, UR39 ;  /* 0x0000002735357c20 */ /* 0x000fe20008400000 */
[----:B------:R-:W1:Y:S01]  /*a4b0*/  MUFU.EX2 R121, R121 ;  /* 0x0000007900797308 */ /* 0x000e620000000800 */
[----:B----4-:R-:W-:Y:S01]  /*a4c0*/  @!P3 FMUL R10, R10, R10 ;  /* 0x0000000a0a0ab220 */ /* 0x010fe20000400000 */
        /* <DEDUP_REMOVED lines=8> */
[----:B---3--:R-:W-:Y:S01]  /*a550*/  @!P4 FMUL R120, R120, R120 ;  /* 0x000000787878c220 */ /* 0x008fe20000400000 */
[----:B------:R-:W2:Y:S01]  /*a560*/  MUFU.EX2 R9, R136 ;  /* 0x0000008800097308 */ /* 0x000ea20000000800 */
[----:B------:R-:W-:Y:S01]  /*a570*/  FSETP.GEU.AND P4, PT, R125, -126, PT ;  /* 0xc2fc00007d00780b */ /* 0x000fe20003f8e000 */
[--C-:B------:R-:W-:Y:S01]  /*a580*/  FFMA R34, R35, UR39, -R60.reuse ;  /* 0x0000002723227c23 */ /* 0x100fe2000800083c */
[--C-:B------:R-:W-:Y:S01]  /*a590*/  FFMA R72, R38, UR39, -R60.reuse ;  /* 0x0000002726487c23 */ /* 0x100fe2000800083c */
[----:B------:R-:W-:Y:S01]  /*a5a0*/  @!P3 FMUL R124, R124, 0.5 ;  /* 0x3f0000007c7cb820 */ /* 0x000fe20000400000 */
[--C-:B------:R-:W-:Y:S01]  /*a5b0*/  FFMA R39, R39, UR39, -R60.reuse ;  /* 0x0000002727277c23 */ /* 0x100fe2000800083c */
[----:B-1----:R-:W-:Y:S01]  /*a5c0*/  @!P5 FMUL R121, R121, R121 ;  /* 0x000000797979d220 */ /* 0x002fe20000400000 */
[----:B------:R-:W-:Y:S01]  /*a5d0*/  FSETP.GEU.AND P5, PT, R128, -126, PT ;  /* 0xc2fc00008000780b */ /* 0x000fe20003fae000 */
[----:B------:R-:W1:Y:S01]  /*a5e0*/  MUFU.EX2 R12, R137 ;  /* 0x00000089000c7308 */ /* 0x000e620000000800 */
[--C-:B------:R-:W-:Y:S01]  /*a5f0*/  FFMA R42, R42, UR39, -R60.reuse ;  /* 0x000000272a2a7c23 */ /* 0x100fe2000800083c */
[--C-:B------:R-:W-:Y:S01]  /*a600*/  FFMA R233, R63, UR39, -R60.reuse ;  /* 0x000000273fe97c23 */ /* 0x100fe2000800083c */
[--C-:B------:R-:W-:Y:S01]  /*a610*/  FFMA R43, R43, UR39, -R60.reuse ;  /* 0x000000272b2b7c23 */ /* 0x100fe2000800083c */
[--C-:B------:R-:W-:Y:S01]  /*a620*/  FFMA R46, R46, UR39, -R60.reuse ;  /* 0x000000272e2e7c23 */ /* 0x100fe2000800083c */
[--C-:B------:R-:W-:Y:S01]  /*a630*/  FFMA R47, R47, UR39, -R60.reuse ;  /* 0x000000272f2f7c23 */ /* 0x100fe2000800083c */
[----:B------:R-:W-:Y:S01]  /*a640*/  @!P4 FMUL R125, R125, 0.5 ;  /* 0x3f0000007d7dc820 */ /* 0x000fe20000400000 */
[--C-:B------:R-:W-:Y:S01]  /*a650*/  FFMA R35, R50, UR39, -R60.reuse ;  /* 0x0000002732237c23 */ /* 0x100fe2000800083c */
[----:B------:R-:W3:Y:S01]  /*a660*/  MUFU.EX2 R124, R124 ;  /* 0x0000007c007c7308 */ /* 0x000ee20000000800 */
[----:B--2---:R-:W-:Y:S01]  /*a670*/  @!P6 FMUL R9, R9, R9 ;  /* 0x000000090909e220 */ /* 0x004fe20000400000 */
[----:B------:R-:W-:Y:S01]  /*a680*/  FSETP.GEU.AND P6, PT, R129, -126, PT ;  /* 0xc2fc00008100780b */ /* 0x000fe20003fce000 */
[--C-:B------:R-:W-:Y:S01]  /*a690*/  FFMA R144, R74, UR39, -R60.reuse ;  /* 0x000000274a907c23 */ /* 0x100fe2000800083c */
[----:B------:R-:W-:Y:S01]  /*a6a0*/  @!P5 FMUL R128, R128, 0.5 ;  /* 0x3f0000008080d820 */ /* 0x000fe20000400000 */
[--C-:B------:R-:W-:Y:S01]  /*a6b0*/  FFMA R140, R51, UR39, -R60.reuse ;  /* 0x00000027338c7c23 */ /* 0x100fe2000800083c */
[--C-:B------:R-:W-:Y:S01]  /*a6c0*/  FFMA R148, R70, UR39, -R60.reuse ;  /* 0x0000002746947c23 */ /* 0x100fe2000800083c */
[--C-:B------:R-:W-:Y:S01]  /*a6d0*/  FFMA R70, R75, UR39, -R60.reuse ;  /* 0x000000274b467c23 */ /* 0x100fe2000800083c */
[----:B------:R-:W2:Y:S01]  /*a6e0*/  MUFU.EX2 R125, R125 ;  /* 0x0000007d007d7308 */ /* 0x000ea20000000800 */
[----:B-1----:R-:W-:Y:S01]  /*a6f0*/  @!P2 FMUL R12, R12, R12 ;  /* 0x0000000c0c0ca220 */ /* 0x002fe20000400000 */
[----:B------:R-:W-:Y:S01]  /*a700*/  FSETP.GEU.AND P2, PT, R132, -126, PT ;  /* 0xc2fc00008400780b */ /* 0x000fe20003f4e000 */
[--C-:B------:R-:W-:Y:S01]  /*a710*/  FFMA R38, R54, UR39, -R60.reuse ;  /* 0x0000002736267c23 */ /* 0x100fe2000800083c */
[--C-:B------:R-:W-:Y:S01]  /*a720*/  FFMA R54, R119, UR39, -R60.reuse ;  /* 0x0000002777367c23 */ /* 0x100fe2000800083c */
[--C-:B------:R-:W-:Y:S01]  /*a730*/  FFMA R136, R58, UR39, -R60.reuse ;  /* 0x000000273a887c23 */ /* 0x100fe2000800083c */
[--C-:B------:R-:W-:Y:S01]  /*a740*/  FFMA R119, R139, UR39, -R60.reuse ;  /* 0x000000278b777c23 */ /* 0x100fe2000800083c */
[----:B------:R-:W-:Y:S01]  /*a750*/  @!P6 FMUL R129, R129, 0.5 ;  /* 0x3f0000008181e820 */ /* 0x000fe20000400000 */
[----:B------:R-:W1:Y:S01]  /*a760*/  MUFU.EX2 R128, R128 ;  /* 0x0000008000807308 */ /* 0x000e620000000800 */
[----:B---3--:R-:W-:Y:S01]  /*a770*/  @!P3 FMUL R124, R124, R124 ;  /* 0x0000007c7c7cb220 */ /* 0x008fe20000400000 */
[----:B------:R-:W-:Y:S01]  /*a780*/  FSETP.GEU.AND P3, PT, R133, -126, PT ;  /* 0xc2fc00008500780b */ /* 0x000fe20003f6e000 */
[--C-:B------:R-:W-:Y:S01]  /*a790*/  FFMA R137, R59, UR39, -R60.reuse ;  /* 0x000000273b897c23 */ /* 0x100fe2000800083c */
[--C-:B------:R-:W-:Y:S01]  /*a7a0*/  FFMA R234, R62, UR39, -R60.reuse ;  /* 0x000000273eea7c23 */ /* 0x100fe2000800083c */
[--C-:B------:R-:W-:Y:S01]  /*a7b0*/  FFMA R62, R99, UR39, -R60.reuse ;  /* 0x00000027633e7c23 */ /* 0x100fe2000800083c */
[--C-:B------:R-:W-:Y:S01]  /*a7c0*/  FFMA R149, R67, UR39, -R60.reuse ;  /* 0x0000002743957c23 */ /* 0x100fe2000800083c */
[----:B------:R-:W-:Y:S01]  /*a7d0*/  @!P2 FMUL R132, R132, 0.5 ;  /* 0x3f0000008484a820 */ /* 0x000fe20000400000 */
[----:B------:R-:W3:Y:S01]  /*a7e0*/  MUFU.EX2 R129, R129 ;  /* 0x0000008100817308 */ /* 0x000ee20000000800 */
[----:B--2---:R-:W-:Y:S01]  /*a7f0*/  @!P4 FMUL R125, R125, R125 ;  /* 0x0000007d7d7dc220 */ /* 0x004fe20000400000 */
[----:B------:R-:W-:Y:S01]  /*a800*/  FSETP.GEU.AND P4, PT, R26, -126, PT ;  /* 0xc2fc00001a00780b */ /* 0x000fe20003f8e000 */
[--C-:B------:R-:W-:Y:S01]  /*a810*/  FFMA R99, R122, UR39, -R60.reuse ;  /* 0x000000277a637c23 */ /* 0x100fe2000800083c */
[----:B------:R-:W-:Y:S01]  /*a820*/  FFMA R67, R118, UR39, -R60 ;  /* 0x0000002776437c23 */ /* 0x000fe2000800083c */
[----:B------:R-:W-:Y:S01]  /*a830*/  FADD R122, R33, R108 ;  /* 0x0000006c217a7221 */ /* 0x000fe20000000000 */
[--C-:B------:R-:W-:Y:S01]  /*a840*/  FFMA R118, R138, UR39, -R60.reuse ;  /* 0x000000278a767c23 */ /* 0x100fe2000800083c */
[----:B------:R-:W-:Y:S01]  /*a850*/  @!P3 FMUL R133, R133, 0.5 ;  /* 0x3f0000008585b820 */ /* 0x000fe20000400000 */
        /* <DEDUP_REMOVED lines=20> */
[--C-:B------:R-:W-:Y:S01]  /*a9a0*/  FFMA R102, R106, UR39, -R60.reuse ;  /* 0x000000276a667c23 */ /* 0x100fe2000800083c */
[--C-:B------:R-:W-:Y:S01]  /*a9b0*/  FFMA R98, R107, UR39, -R60.reuse ;  /* 0x000000276b627c23 */ /* 0x100fe2000800083c */
        /* <DEDUP_REMOVED lines=47> */
[----:B------:R-:W-:Y:S01]  /*acb0*/  FFMA R60, R151, UR39, -R60 ;  /* 0x00000027973c7c23 */ /* 0x000fe2000800083c */
[----:B------:R-:W-:Y:S01]  /*acc0*/  F2FP.F16.F32.PACK_AB R108, R112, R108 ;  /* 0x0000006c706c723e */ /* 0x000fe200000000ff */
[----:B------:R-:W-:Y:S01]  /*acd0*/  @!P2 FMUL R42, R42, 0.5 ;  /* 0x3f0000002a2aa820 */ /* 0x000fe20000400000 */
[----:B------:R2:W4:Y:S01]  /*ace0*/  MUFU.EX2 R72, R39 ;  /* 0x0000002700487308 */ /* 0x0005220000000800 */
[----:B-1----:R-:W-:Y:S01]  /*acf0*/  @!P4 FMUL R34, R34, R34 ;  /* 0x000000222222c220 */ /* 0x002fe20000400000 */
[----:B------:R-:W-:-:S05]  /*ad00*/  FSETP.GEU.AND P4, PT, R46, -126, PT ;  /* 0xc2fc00002e00780b */ /* 0x000fca0003f8e000 */
[----:B------:R-:W-:Y:S01]  /*ad10*/  @!P3 FMUL R43, R43, 0.5 ;  /* 0x3f0000002b2bb820 */ /* 0x000fe20000400000 */
[----:B------:R1:W5:Y:S01]  /*ad20*/  MUFU.EX2 R73, R42 ;  /* 0x0000002a00497308 */ /* 0x0003620000000800 */
[----:B---3--:R-:W-:Y:S01]  /*ad30*/  @!P5 FMUL R63, R63, R63 ;  /* 0x0000003f3f3fd220 */ /* 0x008fe20000400000 */
[----:B------:R-:W-:Y:S01]  /*ad40*/  FSETP.GEU.AND P5, PT, R47, -126, PT ;  /* 0xc2fc00002f00780b */ /* 0x000fe20003fae000 */
[----:B--2---:R-:W-:-:S04]  /*ad50*/  FADD R39, R13, R77 ;  /* 0x0000004d0d277221 */ /* 0x004fc80000000000 */
[----:B------:R-:W-:Y:S01]  /*ad60*/  @!P4 FMUL R46, R46, 0.5 ;  /* 0x3f0000002e2ec820 */ /* 0x000fe20000400000 */
[----:B------:R2:W3:Y:S01]  /*ad70*/  MUFU.EX2 R74, R43 ;  /* 0x0000002b004a7308 */ /* 0x0004e20000000800 */
[----:B----4-:R-:W-:Y:S01]  /*ad80*/  @!P6 FMUL R72, R72, R72 ;  /* 0x000000484848e220 */ /* 0x010fe20000400000 */
[----:B------:R-:W-:Y:S01]  /*ad90*/  FSETP.GEU.AND P6, PT, R35, -126, PT ;  /* 0xc2fc00002300780b */ /* 0x000fe20003fce000 */
[----:B------:R-:W-:Y:S01]  /*ada0*/  FADD R122, R39, R122 ;  /* 0x0000007a277a7221 */ /* 0x000fe20000000000 */
[----:B------:R-:W-:Y:S01]  /*adb0*/  FADD R39, R21, R93 ;  /* 0x0000005d15277221 */ /* 0x000fe20000000000 */
[----:B-1----:R-:W-:Y:S02]  /*adc0*/  FADD R42, R49, R9 ;  /* 0x00000009312a7221 */ /* 0x002fe40000000000 */
[----:B------:R-:W-:Y:S01]  /*add0*/  @!P5 FMUL R47, R47, 0.5 ;  /* 0x3f0000002f2fd820 */ /* 0x000fe20000400000 */
[----:B------:R-:W1:Y:S01]  /*ade0*/  MUFU.EX2 R75, R46 ;  /* 0x0000002e004b7308 */ /* 0x000e620000000800 */
[----:B-----5:R-:W-:Y:S01]  /*adf0*/  @!P2 FMUL R73, R73, R73 ;  /* 0x000000494949a220 */ /* 0x020fe20000400000 */
[----:B------:R-:W-:Y:S01]  /*ae00*/  FSETP.GEU.AND P2, PT, R140, -126, PT ;  /* 0xc2fc00008c00780b */ /* 0x000fe20003f4e000 */
[----:B------:R-:W-:Y:S01]  /*ae10*/  FADD R39, R39, R42 ;  /* 0x0000002a27277221 */ /* 0x000fe20000000000 */
[----:B------:R-:W-:Y:S01]  /*ae20*/  FADD R42, R36, R112 ;  /* 0x00000070242a7221 */ /* 0x000fe20000000000 */
[----:B--2---:R-:W-:-:S02]  /*ae30*/  FADD R43, R44, R10 ;  /* 0x0000000a2c2b7221 */ /* 0x004fc40000000000 */
[----:B------:R-:W-:Y:S01]  /*ae40*/  @!P6 FMUL R35, R35, 0.5 ;  /* 0x3f0000002323e820 */ /* 0x000fe20000400000 */
[----:B------:R2:W4:Y:S01]  /*ae50*/  MUFU.EX2 R141, R47 ;  /* 0x0000002f008d7308 */ /* 0x0005220000000800 */
[----:B---3--:R-:W-:Y:S01]  /*ae60*/  @!P3 FMUL R74, R74, R74 ;  /* 0x0000004a4a4ab220 */ /* 0x008fe20000400000 */
[----:B------:R-:W-:Y:S01]  /*ae70*/  FSETP.GEU.AND P3, PT, R38, -126, PT ;  /* 0xc2fc00002600780b */ /* 0x000fe20003f6e000 */
[----:B------:R-:W-:Y:S01]  /*ae80*/  FADD R142, R122, R39 ;  /* 0x000000277a8e7221 */ /* 0x000fe20000000000 */
[----:B------:R-:W-:-:S03]  /*ae90*/  FADD R39, R14, R80 ;  /* 0x000000500e277221 */ /* 0x000fc60000000000 */
[----:B------:R-:W-:Y:S01]  /*aea0*/  @!P2 FMUL R140, R140, 0.5 ;  /* 0x3f0000008c8ca820 */ /* 0x000fe20000400000 */
[----:B------:R3:W5:Y:S01]  /*aeb0*/  MUFU.EX2 R139, R35 ;  /* 0x00000023008b7308 */ /* 0x0007620000000800 */
[----:B-1----:R-:W-:Y:S01]  /*aec0*/  @!P4 FMUL R75, R75, R75 ;  /* 0x0000004b4b4bc220 */ /* 0x002fe20000400000 */
[----:B------:R-:W-:Y:S01]  /*aed0*/  FSETP.GEU.AND P4, PT, R136, -126, PT ;  /* 0xc2fc00008800780b */ /* 0x000fe20003f8e000 */
[----:B------:R-:W-:Y:S01]  /*aee0*/  FADD R39, R39, R42 ;  /* 0x0000002a27277221 */ /* 0x000fe20000000000 */
[----:B------:R-:W-:Y:S01]  /*aef0*/  FADD R42, R56, R12 ;  /* 0x0000000c382a7221 */ /* 0x000fe20000000000 */
[----:B--2---:R-:W-:Y:S02]  /*af00*/  FADD R47, R45, R120 ;  /* 0x000000782d2f7221 */ /* 0x004fe40000000000 */
[----:B------:R-:W-:Y:S01]  /*af10*/  @!P3 FMUL R38, R38, 0.5 ;  /* 0x3f0000002626b820 */ /* 0x000fe20000400000 */
[----:B------:R-:W1:Y:S01]  /*af20*/  MUFU.EX2 R140, R140 ;  /* 0x0000008c008c7308 */ /* 0x000e620000000800 */
[----:B----4-:R-:W-:Y:S01]  /*af30*/  @!P5 FMUL R141, R141, R141 ;  /* 0x0000008d8d8dd220 */ /* 0x010fe20000400000 */
[----:B------:R-:W-:Y:S01]  /*af40*/  FSETP.GEU.AND P5, PT, R137, -126, PT ;  /* 0xc2fc00008900780b */ /* 0x000fe20003fae000 */
[----:B---3--:R-:W-:-:S04]  /*af50*/  FADD R35, R22, R96 ;  /* 0x0000006016237221 */ /* 0x008fc80000000000 */
[----:B------:R-:W-:Y:S01]  /*af60*/  @!P4 FMUL R136, R136, 0.5 ;  /* 0x3f0000008888c820 */ /* 0x000fe20000400000 */
[----:B------:R2:W3:Y:S01]  /*af70*/  MUFU.EX2 R138, R38 ;  /* 0x00000026008a7308 */ /* 0x0004e20000000800 */
[----:B-----5:R-:W-:Y:S01]  /*af80*/  @!P6 FMUL R139, R139, R139 ;  /* 0x0000008b8b8be220 */ /* 0x020fe20000400000 */
[----:B------:R-:W-:Y:S01]  /*af90*/  FSETP.GEU.AND P6, PT, R234, -126, PT ;  /* 0xc2fc0000ea00780b */ /* 0x000fe20003fce000 */
[----:B------:R-:W-:Y:S01]  /*afa0*/  FADD R46, R35, R42 ;  /* 0x0000002a232e7221 */ /* 0x000fe20000000000 */
[----:B------:R-:W-:Y:S01]  /*afb0*/  FADD R35, R15, R81 ;  /* 0x000000510f237221 */ /* 0x000fe20000000000 */
[----:B------:R-:W-:Y:S02]  /*afc0*/  FADD R42, R37, R113 ;  /* 0x00000071252a7221 */ /* 0x000fe40000000000 */
[----:B------:R-:W-:Y:S01]  /*afd0*/  @!P5 FMUL R137, R137, 0.5 ;  /* 0x3f0000008989d820 */ /* 0x000fe20000400000 */
[----:B------:R-:W4:Y:S01]  /*afe0*/  MUFU.EX2 R136, R136 ;  /* 0x0000008800887308 */ /* 0x000f220000000800 */
[----:B-1----:R-:W-:Y:S01]  /*aff0*/  @!P2 FMUL R140, R140, R140 ;  /* 0x0000008c8c8ca220 */ /* 0x002fe20000400000 */
[----:B------:R-:W-:Y:S01]  /*b000*/  FSETP.GEU.AND P2, PT, R233, -126, PT ;  /* 0xc2fc0000e900780b */ /* 0x000fe20003f4e000 */
[----:B------:R-:W-:Y:S01]  /*b010*/  FADD R42, R35, R42 ;  /* 0x0000002a232a7221 */ /* 0x000fe20000000000 */
[----:B------:R-:W-:Y:S01]  /*b020*/  FADD R35, R24, R97 ;  /* 0x0000006118237221 */ /* 0x000fe20000000000 */
[----:B--2---:R-:W-:Y:S01]  /*b030*/  FADD R38, R57, R124 ;  /* 0x0000007c39267221 */ /* 0x004fe20000000000 */
[----:B------:R-:W-:Y:S01]  /*b040*/  FADD R143, R39, R46 ;  /* 0x0000002e278f7221 */ /* 0x000fe20000000000 */
[----:B------:R-:W-:Y:S01]  /*b050*/  @!P6 FMUL R234, R234, 0.5 ;  /* 0x3f000000eaeae820 */ /* 0x000fe20000400000 */
[----:B------:R-:W1:Y:S01]  /*b060*/  MUFU.EX2 R137, R137 ;  /* 0x0000008900897308 */ /* 0x000e620000000800 */
[----:B---3--:R-:W-:Y:S01]  /*b070*/  @!P3 FMUL R138, R138, R138 ;  /* 0x0000008a8a8ab220 */ /* 0x008fe20000400000 */
[----:B------:R-:W-:Y:S01]  /*b080*/  FSETP.GEU.AND P3, PT, R232, -126, PT ;  /* 0xc2fc0000e800780b */ /* 0x000fe20003f6e000 */
[----:B------:R-:W-:Y:S01]  /*b090*/  FADD R35, R35, R38 ;  /* 0x0000002623237221 */ /* 0x000fe20000000000 */
[----:B------:R-:W-:Y:S01]  /*b0a0*/  FADD R38, R40, R116 ;  /* 0x0000007428267221 */ /* 0x000fe20000000000 */
[----:B------:R-:W-:-:S02]  /*b0b0*/  FADD R39, R64, R125 ;  /* 0x0000007d40277221 */ /* 0x000fc40000000000 */
[----:B------:R-:W-:Y:S01]  /*b0c0*/  @!P2 FMUL R233, R233, 0.5 ;  /* 0x3f000000e9e9a820 */ /* 0x000fe20000400000 */
[----:B------:R2:W3:Y:S01]  /*b0d0*/  MUFU.EX2 R134, R234 ;  /* 0x000000ea00867308 */ /* 0x0004e20000000800 */
[----:B----4-:R-:W-:Y:S01]  /*b0e0*/  @!P4 FMUL R136, R136, R136 ;  /* 0x000000888888c220 */ /* 0x010fe20000400000 */
[----:B------:R-:W-:Y:S01]  /*b0f0*/  FSETP.GEU.AND P4, PT, R149, -126, PT ;  /* 0xc2fc00009500780b */ /* 0x000fe20003f8e000 */
[----:B------:R-:W-:Y:S01]  /*b100*/  FADD R151, R42, R35 ;  /* 0x000000232a977221 */ /* 0x000fe20000000000 */
[----:B------:R-:W-:-:S03]  /*b110*/  FADD R35, R16, R84 ;  /* 0x0000005410237221 */ /* 0x000fc60000000000 */
[----:B------:R-:W-:Y:S01]  /*b120*/  @!P3 FMUL R232, R232, 0.5 ;  /* 0x3f000000e8e8b820 */ /* 0x000fe20000400000 */
[----:B------:R-:W4:Y:S01]  /*b130*/  MUFU.EX2 R135, R233 ;  /* 0x000000e900877308 */ /* 0x000f220000000800 */
[----:B-1----:R-:W-:Y:S01]  /*b140*/  @!P5 FMUL R137, R137, R137 ;  /* 0x000000898989d220 */ /* 0x002fe20000400000 */
[----:B------:R-:W-:Y:S01]  /*b150*/  FSETP.GEU.AND P5, PT, R148, -126, PT ;  /* 0xc2fc00009400780b */ /* 0x000fe20003fae000 */
[----:B------:R-:W-:Y:S01]  /*b160*/  FADD R42, R35, R38 ;  /* 0x00000026232a7221 */ /* 0x000fe20000000000 */
[----:B------:R-:W-:Y:S01]  /*b170*/  FADD R38, R23, R100 ;  /* 0x0000006417267221 */ /* 0x000fe20000000000 */
[----:B--2---:R-:W-:Y:S02]  /*b180*/  MOV R234, R119 ;  /* 0x0000007700ea7202 */ /* 0x004fe40000000f00 */
[----:B------:R-:W-:Y:S01]  /*b190*/  @!P4 FMUL R149, R149, 0.5 ;  /* 0x3f0000009595c820 */ /* 0x000fe20000400000 */
[----:B------:R1:W2:Y:S01]  /*b1a0*/  MUFU.EX2 R130, R232 ;  /* 0x000000e800827308 */ /* 0x0002a20000000800 */
[----:B---3--:R-:W-:Y:S01]  /*b1b0*/  @!P6 FMUL R134, R134, R134 ;  /* 0x000000868686e220 */ /* 0x008fe20000400000 */
[----:B------:R-:W-:Y:S01]  /*b1c0*/  FSETP.GEU.AND P6, PT, R145, -126, PT ;  /* 0xc2fc00009100780b */ /* 0x000fe20003fce000 */
[----:B------:R-:W-:-:S04]  /*b1d0*/  FADD R39, R38, R39 ;  /* 0x0000002726277221 */ /* 0x000fc80000000000 */
[----:B------:R-:W-:Y:S01]  /*b1e0*/  @!P5 FMUL R148, R148, 0.5 ;  /* 0x3f0000009494d820 */ /* 0x000fe20000400000 */
[----:B------:R-:W3:Y:S01]  /*b1f0*/  MUFU.EX2 R131, R149 ;  /* 0x0000009500837308 */ /* 0x000ee20000000800 */
[----:B----4-:R-:W-:Y:S01]  /*b200*/  @!P2 FMUL R135, R135, R135 ;  /* 0x000000878787a220 */ /* 0x010fe20000400000 */
[----:B------:R-:W-:Y:S01]  /*b210*/  FSETP.GEU.AND P2, PT, R144, -126, PT ;  /* 0xc2fc00009000780b */ /* 0x000fe20003f4e000 */
[----:B-1----:R-:W-:-:S04]  /*b220*/  FADD R232, R20, R92 ;  /* 0x0000005c14e87221 */ /* 0x002fc80000000000 */
        /* <DEDUP_REMOVED lines=9> */
[----:B------:R-:W-:Y:S01]  /*b2c0*/  FADD R39, R17, R85 ;  /* 0x0000005511277221 */ /* 0x000fe20000000000 */
[----:B------:R-:W-:Y:S02]  /*b2d0*/  FADD R42, R41, R117 ;  /* 0x00000075292a7221 */ /* 0x000fe40000000000 */
[----:B------:R-:W-:Y:S01]  /*b2e0*/  @!P3 FMUL R70, R70, 0.5 ;  /* 0x3f0000004646b820 */ /* 0x000fe20000400000 */
[----:B------:R-:W1:Y:S01]  /*b2f0*/  MUFU.EX2 R38, R144 ;  /* 0x0000009000267308 */ /* 0x000e620000000800 */
[----:B----4-:R-:W-:Y:S01]  /*b300*/  @!P5 FMUL R35, R35, R35 ;  /* 0x000000232323d220 */ /* 0x010fe20000400000 */
[----:B------:R-:W-:Y:S01]  /*b310*/  FSETP.GEU.AND P5, PT, R79, -126, PT ;  /* 0xc2fc00004f00780b */ /* 0x000fe20003fae000 */
[----:B------:R-:W-:Y:S01]  /*b320*/  FADD R46, R39, R42 ;  /* 0x0000002a272e7221 */ /* 0x000fe20000000000 */
[----:B------:R-:W-:Y:S01]  /*b330*/  FADD R39, R25, R101 ;  /* 0x0000006519277221 */ /* 0x000fe20000000000 */
[----:B------:R-:W-:-:S02]  /*b340*/  FADD R42, R65, R128 ;  /* 0x00000080412a7221 */ /* 0x000fc40000000000 */
[----:B------:R-:W-:Y:S01]  /*b350*/  @!P4 FMUL R58, R58, 0.5 ;  /* 0x3f0000003a3ac820 */ /* 0x000fe20000400000 */
[----:B------:R-:W3:Y:S01]  /*b360*/  MUFU.EX2 R126, R70 ;  /* 0x00000046007e7308 */ /* 0x000ee20000000800 */
[----:B--2---:R-:W-:Y:S01]  /*b370*/  @!P6 FMUL R127, R127, R127 ;  /* 0x0000007f7f7fe220 */ /* 0x004fe20000400000 */
[----:B------:R-:W-:Y:S01]  /*b380*/  FSETP.GEU.AND P6, PT, R82, -126, PT ;  /* 0xc2fc00005200780b */ /* 0x000fe20003fce000 */
[----:B------:R-:W-:Y:S01]  /*b390*/  FADD R145, R39, R42 ;  /* 0x0000002a27917221 */ /* 0x000fe20000000000 */
[----:B------:R-:W-:-:S03]  /*b3a0*/  FADD R42, R18, R88 ;  /* 0x00000058122a7221 */ /* 0x000fc60000000000 */
[----:B------:R-:W-:Y:S01]  /*b3b0*/  @!P5 FMUL R79, R79, 0.5 ;  /* 0x3f0000004f4fd820 */ /* 0x000fe20000400000 */
[----:B------:R2:W4:Y:S01]  /*b3c0*/  MUFU.EX2 R39, R58 ;  /* 0x0000003a00277308 */ /* 0x0005220000000800 */
[----:B-1----:R-:W-:Y:S01]  /*b3d0*/  @!P2 FMUL R38, R38, R38 ;  /* 0x000000262626a220 */ /* 0x002fe20000400000 */
[----:B------:R-:W-:Y:S01]  /*b3e0*/  FSETP.GEU.AND P2, PT, R83, -126, PT ;  /* 0xc2fc00005300780b */ /* 0x000fe20003f4e000 */
[----:B------:R-:W-:Y:S01]  /*b3f0*/  FADD R144, R42, R43 ;  /* 0x0000002b2a907221 */ /* 0x000fe20000000000 */
[----:B------:R-:W-:Y:S01]  /*b400*/  FADD R42, R28, R104 ;  /* 0x000000681c2a7221 */ /* 0x000fe20000000000 */
[----:B------:R-:W-:Y:S01]  /*b410*/  FADD R43, R68, R129 ;  /* 0x00000081442b7221 */ /* 0x000fe20000000000 */
[----:B------:R-:W-:Y:S01]  /*b420*/  FADD R145, R46, R145 ;  /* 0x000000912e917221 */ /* 0x000fe20000000000 */
[----:B------:R-:W-:Y:S01]  /*b430*/  @!P6 FMUL R82, R82, 0.5 ;  /* 0x3f0000005252e820 */ /* 0x000fe20000400000 */
[----:B------:R1:W5:Y:S01]  /*b440*/  MUFU.EX2 R123, R79 ;  /* 0x0000004f007b7308 */ /* 0x0003620000000800 */
[----:B------:R-:W-:Y:S01]  /*b450*/  FADD R43, R42, R43 ;  /* 0x0000002b2a2b7221 */ /* 0x000fe20000000000 */
[----:B---3--:R-:W-:Y:S01]  /*b460*/  @!P3 FMUL R126, R126, R126 ;  /* 0x0000007e7e7eb220 */ /* 0x008fe20000400000 */
[----:B------:R-:W-:Y:S01]  /*b470*/  FSETP.GEU.AND P3, PT, R86, -126, PT ;  /* 0xc2fc00005600780b */ /* 0x000fe20003f6e000 */
[----:B------:R-:W-:Y:S01]  /*b480*/  FADD R46, R19, R89 ;  /* 0x00000059132e7221 */ /* 0x000fe20000000000 */
[----:B------:R-:W-:Y:S01]  /*b490*/  FADD R144, R144, R43 ;  /* 0x0000002b90907221 */ /* 0x000fe20000000000 */
[----:B--2---:R-:W-:Y:S01]  /*b4a0*/  FADD R58, R69, R132 ;  /* 0x00000084453a7221 */ /* 0x004fe20000000000 */
[----:B------:R-:W-:Y:S01]  /*b4b0*/  @!P2 FMUL R83, R83, 0.5 ;  /* 0x3f0000005353a820 */ /* 0x000fe20000400000 */
[----:B------:R-:W2:Y:S01]  /*b4c0*/  MUFU.EX2 R42, R82 ;  /* 0x00000052002a7308 */ /* 0x000ea20000000800 */
[----:B----4-:R-:W-:Y:S01]  /*b4d0*/  @!P4 FMUL R39, R39, R39 ;  /* 0x000000272727c220 */ /* 0x010fe20000400000 */
[----:B------:R-:W-:Y:S01]  /*b4e0*/  FSETP.GEU.AND P4, PT, R235, -126, PT ;  /* 0xc2fc0000eb00780b */ /* 0x000fe20003f8e000 */
[----:B------:R-:W-:Y:S01]  /*b4f0*/  FADD R149, R46, R47 ;  /* 0x0000002f2e957221 */ /* 0x000fe20000000000 */
[----:B------:R-:W-:Y:S01]  /*b500*/  FADD R47, R29, R105 ;  /* 0x000000691d2f7221 */ /* 0x000fe20000000000 */
[----:B-1----:R-:W-:Y:S01]  /*b510*/  FADD R79, R48, R121 ;  /* 0x00000079304f7221 */ /* 0x002fe20000000000 */
[----:B------:R-:W-:Y:S01]  /*b520*/  FADD R70, R76, R133 ;  /* 0x000000854c467221 */ /* 0x000fe20000000000 */
[----:B------:R-:W-:Y:S01]  /*b530*/  FADD R142, R142, R145 ;  /* 0x000000918e8e7221 */ /* 0x000fe20000000000 */
[----:B------:R-:W1:Y:S01]  /*b540*/  MUFU.EX2 R122, R83 ;  /* 0x00000053007a7308 */ /* 0x000e620000000800 */
[----:B-----5:R-:W-:Y:S01]  /*b550*/  @!P5 FMUL R123, R123, R123 ;  /* 0x0000007b7b7bd220 */ /* 0x020fe20000400000 */
[----:B------:R-:W-:Y:S01]  /*b560*/  FSETP.GEU.AND P5, PT, R91, -126, PT ;  /* 0xc2fc00005b00780b */ /* 0x000fe20003fae000 */
[----:B------:R-:W-:Y:S01]  /*b570*/  @!P3 FMUL R86, R86, 0.5 ;  /* 0x3f0000005656b820 */ /* 0x000fe20000400000 */
[----:B------:R-:W-:Y:S01]  /*b580*/  FADD R58, R47, R58 ;  /* 0x0000003a2f3a7221 */ /* 0x000fe20000000000 */
[----:B------:R-:W-:Y:S01]  /*b590*/  FADD R232, R232, R79 ;  /* 0x0000004fe8e87221 */ /* 0x000fe20000000000 */
[----:B------:R-:W-:Y:S01]  /*b5a0*/  FADD R79, R32, R109 ;  /* 0x0000006d204f7221 */ /* 0x000fe20000000000 */
[----:B------:R-:W-:Y:S01]  /*b5b0*/  @!P4 FMUL R235, R235, 0.5 ;  /* 0x3f000000ebebc820 */ /* 0x000fe20000400000 */
[----:B------:R-:W3:Y:S01]  /*b5c0*/  MUFU.EX2 R43, R86 ;  /* 0x00000056002b7308 */ /* 0x000ee20000000800 */
[----:B--2---:R-:W-:Y:S01]  /*b5d0*/  @!P6 FMUL R42, R42, R42 ;  /* 0x0000002a2a2ae220 */ /* 0x004fe20000400000 */
[----:B------:R-:W-:Y:S01]  /*b5e0*/  FSETP.GEU.AND P6, PT, R90, -126, PT ;  /* 0xc2fc00005a00780b */ /* 0x000fe20003fce000 */
[----:B------:R-:W-:Y:S01]  /*b5f0*/  FADD R149, R149, R58 ;  /* 0x0000003a95957221 */ /* 0x000fe20000000000 */
[----:B------:R-:W-:Y:S01]  /*b600*/  FADD R79, R79, R70 ;  /* 0x000000464f4f7221 */ /* 0x000fe20000000000 */
[----:B------:R-:W-:Y:S01]  /*b610*/  FMUL R145, R52, UR39 ;  /* 0x0000002734917c20 */ /* 0x000fe20008400000 */
[----:B------:R-:W-:Y:S01]  /*b620*/  FADD R143, R143, R144 ;  /* 0x000000908f8f7221 */ /* 0x000fe20000000000 */
[----:B------:R-:W-:Y:S01]  /*b630*/  @!P5 FMUL R91, R91, 0.5 ;  /* 0x3f0000005b5bd820 */ /* 0x000fe20000400000 */
[----:B------:R-:W2:Y:S01]  /*b640*/  MUFU.EX2 R46, R235 ;  /* 0x000000eb002e7308 */ /* 0x000ea20000000800 */
[----:B-1----:R-:W-:Y:S01]  /*b650*/  @!P2 FMUL R122, R122, R122 ;  /* 0x0000007a7a7aa220 */ /* 0x002fe20000400000 */
[----:B------:R-:W-:Y:S01]  /*b660*/  FSETP.GEU.AND P2, PT, R99, -126, PT ;  /* 0xc2fc00006300780b */ /* 0x000fe20003f4e000 */
[----:B------:R-:W-:Y:S01]  /*b670*/  FADD R232, R232, R79 ;  /* 0x0000004fe8e87221 */ /* 0x000fe20000000000 */
[----:B------:R-:W-:-:S03]  /*b680*/  FADD R149, R151, R149 ;  /* 0x0000009597957221 */ /* 0x000fc60000000000 */
[----:B------:R-:W-:Y:S01]  /*b690*/  @!P6 FMUL R90, R90, 0.5 ;  /* 0x3f0000005a5ae820 */ /* 0x000fe20000400000 */
[----:B------:R-:W1:Y:S01]  /*b6a0*/  MUFU.EX2 R119, R91 ;  /* 0x0000005b00777308 */ /* 0x000e620000000800 */
[----:B---3--:R-:W-:Y:S01]  /*b6b0*/  @!P3 FMUL R43, R43, R43 ;  /* 0x0000002b2b2bb220 */ /* 0x008fe20000400000 */
[----:B------:R-:W-:Y:S01]  /*b6c0*/  FSETP.GEU.AND P3, PT, R102, -126, PT ;  /* 0xc2fc00006600780b */ /* 0x000fe20003f6e000 */
[----:B------:R-:W-:Y:S01]  /*b6d0*/  FADD R148, R148, R232 ;  /* 0x000000e894947221 */ /* 0x000fe20000000000 */
[----:B------:R-:W-:-:S03]  /*b6e0*/  FADD R142, R142, R149 ;  /* 0x000000958e8e7221 */ /* 0x000fc60000000000 */
[----:B------:R-:W-:Y:S01]  /*b6f0*/  @!P2 FMUL R99, R99, 0.5 ;  /* 0x3f0000006363a820 */ /* 0x000fe20000400000 */
[----:B------:R-:W3:Y:S01]  /*b700*/  MUFU.EX2 R47, R90 ;  /* 0x0000005a002f7308 */ /* 0x000ee20000000800 */
[----:B--2---:R-:W-:Y:S01]  /*b710*/  @!P4 FMUL R46, R46, R46 ;  /* 0x0000002e2e2ec220 */ /* 0x004fe20000400000 */
[----:B------:R-:W-:Y:S01]  /*b720*/  FSETP.GEU.AND P4, PT, R118, -126, PT ;  /* 0xc2fc00007600780b */ /* 0x000fe20003f8e000 */
[----:B------:R-:W-:Y:S02]  /*b730*/  FADD R143, R143, R148 ;  /* 0x000000948f8f7221 */ /* 0x000fe40000000000 */
[----:B------:R-:W-:Y:S02]  /*b740*/  FADD R70, R26, R46 ;  /* 0x0000002e1a467221 */ /* 0x000fe40000000000 */
        /* <DEDUP_REMOVED lines=12> */
[----:B------:R-:W-:-:S03]  /*b810*/  FSETP.GEU.AND P2, PT, R98, -126, PT ;  /* 0xc2fc00006200780b */ /* 0x000fc60003f4e000 */
[----:B------:R-:W-:Y:S02]  /*b820*/  FADD R83, R136, R99 ;  /* 0x0000006388537221 */ /* 0x000fe40000000000 */
[----:B------:R-:W-:Y:S01]  /*b830*/  @!P6 FMUL R110, R110, 0.5 ;  /* 0x3f0000006e6ee820 */ /* 0x000fe20000400000 */
[----:B------:R-:W2:Y:S01]  /*b840*/  MUFU.EX2 R118, R95 ;  /* 0x0000005f00767308 */ /* 0x000ea20000000800 */
[----:B-1----:R-:W-:Y:S01]  /*b850*/  @!P3 FMUL R58, R58, R58 ;  /* 0x0000003a3a3ab220 */ /* 0x002fe20000400000 */
[----:B------:R-:W-:Y:S01]  /*b860*/  FSETP.GEU.AND P3, PT, R234, -126, PT ;  /* 0xc2fc0000ea00780b */ /* 0x000fe20003f6e000 */
[----:B------:R-:W-:Y:S02]  /*b870*/  FADD R233, R70, R83 ;  /* 0x0000005346e97221 */ /* 0x000fe40000000000 */
[----:B------:R-:W-:Y:S01]  /*b880*/  FADD R70, R73, R58 ;  /* 0x0000003a49467221 */ /* 0x000fe20000000000 */
[----:B------:R-:W-:Y:S01]  /*b890*/  F2FP.F16.F32.PACK_AB R73, R74, R73 ;  /* 0x000000494a49723e */ /* 0x000fe200000000ff */
[----:B------:R-:W-:Y:S01]  /*b8a0*/  @!P2 FMUL R98, R98, 0.5 ;  /* 0x3f0000006262a820 */ /* 0x000fe20000400000 */
[----:B------:R-:W1:Y:S01]  /*b8b0*/  MUFU.EX2 R102, R110 ;  /* 0x0000006e00667308 */ /* 0x000e620000000800 */
[----:B---3--:R-:W-:Y:S01]  /*b8c0*/  @!P4 FMUL R91, R91, R91 ;  /* 0x0000005b5b5bc220 */ /* 0x008fe20000400000 */
[----:B------:R-:W-:-:S03]  /*b8d0*/  FSETP.GEU.AND P4, PT, R50, -126, PT ;  /* 0xc2fc00003200780b */ /* 0x000fc60003f8e000 */
[----:B------:R-:W-:Y:S02]  /*b8e0*/  FADD R83, R38, R91 ;  /* 0x0000005b26537221 */ /* 0x000fe40000000000 */
[----:B------:R-:W-:Y:S01]  /*b8f0*/  @!P3 FMUL R234, R234, 0.5 ;  /* 0x3f000000eaeab820 */ /* 0x000fe20000400000 */
[----:B------:R-:W3:Y:S01]  /*b900*/  MUFU.EX2 R110, R98 ;  /* 0x00000062006e7308 */ /* 0x000ee20000000800 */
[----:B--2---:R-:W-:Y:S01]  /*b910*/  @!P5 FMUL R118, R118, R118 ;  /* 0x000000767676d220 */ /* 0x004fe20000400000 */
[----:B------:R-:W-:Y:S01]  /*b920*/  FSETP.GEU.AND P5, PT, R59, -126, PT ;  /* 0xc2fc00003b00780b */ /* 0x000fe20003fae000 */
[----:B------:R-:W-:Y:S02]  /*b930*/  FADD R70, R70, R83 ;  /* 0x0000005346467221 */ /* 0x000fe40000000000 */
[----:B------:R-:W-:Y:S02]  /*b940*/  FADD R235, R31, R118 ;  /* 0x000000761feb7221 */ /* 0x000fe40000000000 */
[----:B------:R-:W-:Y:S01]  /*b950*/  @!P4 FMUL R50, R50, 0.5 ;  /* 0x3f0000003232c820 */ /* 0x000fe20000400000 */
[----:B------:R2:W4:Y:S01]  /*b960*/  MUFU.EX2 R82, R234 ;  /* 0x000000ea00527308 */ /* 0x0005220000000800 */
[----:B-1----:R-:W-:Y:S01]  /*b970*/  @!P6 FMUL R102, R102, R102 ;  /* 0x000000666666e220 */ /* 0x002fe20000400000 */
[----:B------:R-:W-:Y:S01]  /*b980*/  FSETP.GEU.AND P6, PT, R111, -126, PT ;  /* 0xc2fc00006f00780b */ /* 0x000fe20003fce000 */
[----:B------:R-:W-:Y:S01]  /*b990*/  FADD R233, R233, R70 ;  /* 0x00000046e9e97221 */ /* 0x000fe20000000000 */
[----:B------:R-:W-:Y:S01]  /*b9a0*/  FADD R70, R27, R119 ;  /* 0x000000771b467221 */ /* 0x000fe20000000000 */
[----:B------:R-:W-:-:S02]  /*b9b0*/  FADD R79, R137, R102 ;  /* 0x00000066894f7221 */ /* 0x000fc40000000000 */
[----:B------:R-:W-:Y:S01]  /*b9c0*/  @!P5 FMUL R59, R59, 0.5 ;  /* 0x3f0000003b3bd820 */ /* 0x000fe20000400000 */
[----:B------:R-:W1:Y:S01]  /*b9d0*/  MUFU.EX2 R50, R50 ;  /* 0x0000003200327308 */ /* 0x000e620000000800 */
[----:B---3--:R-:W-:Y:S01]  /*b9e0*/  @!P2 FMUL R110, R110, R110 ;  /* 0x0000006e6e6ea220 */ /* 0x008fe20000400000 */
[----:B------:R-:W-:Y:S01]  /*b9f0*/  FSETP.GEU.AND P2, PT, R237, -126, PT ;  /* 0xc2fc0000ed00780b */ /* 0x000fe20003f4e000 */
[----:B--2---:R-:W-:Y:S02]  /*ba00*/  FADD R234, R70, R79 ;  /* 0x0000004f46ea7221 */ /* 0x004fe40000000000 */
[----:B------:R-:W-:Y:S01]  /*ba10*/  FADD R70, R74, R110 ;  /* 0x0000006e4a467221 */ /* 0x000fe20000000000 */
[----:B------:R-:W-:Y:S01]  /*ba20*/  F2FP.F16.F32.PACK_AB R74, R23, R24 ;  /* 0x00000018174a723e */ /* 0x000fe200000000ff */
[----:B------:R-:W-:Y:S01]  /*ba30*/  @!P6 FMUL R111, R111, 0.5 ;  /* 0x3f0000006f6fe820 */ /* 0x000fe20000400000 */
[----:B------:R-:W2:Y:S01]  /*ba40*/  MUFU.EX2 R59, R59 ;  /* 0x0000003b003b7308 */ /* 0x000ea20000000800 */
[----:B----4-:R-:W-:Y:S01]  /*ba50*/  @!P3 FMUL R82, R82, R82 ;  /* 0x000000525252b220 */ /* 0x010fe20000400000 */
[----:B------:R-:W-:-:S02]  /*ba60*/  FSETP.GEU.AND P3, PT, R115, -126, PT ;  /* 0xc2fc00007300780b */ /* 0x000fc40003f6e000 */
[----:B------:R-:W-:Y:S01]  /*ba70*/  F2FP.F16.F32.PACK_AB R24, R28, R25 ;  /* 0x000000191c18723e */ /* 0x000fe200000000ff */
[----:B------:R-:W-:Y:S01]  /*ba80*/  FADD R79, R126, R82 ;  /* 0x000000527e4f7221 */ /* 0x000fe20000000000 */
[----:B------:R-:W-:Y:S01]  /*ba90*/  F2FP.F16.F32.PACK_AB R28, R36, R33 ;  /* 0x00000021241c723e */ /* 0x000fe200000000ff */
[----:B------:R-:W-:Y:S01]  /*baa0*/  @!P2 FMUL R237, R237, 0.5 ;  /* 0x3f000000ededa820 */ /* 0x000fe20000400000 */
[----:B------:R-:W3:Y:S01]  /*bab0*/  MUFU.EX2 R111, R111 ;  /* 0x0000006f006f7308 */ /* 0x000ee20000000800 */
[----:B-1----:R-:W-:Y:S01]  /*bac0*/  @!P4 FMUL R50, R50, R50 ;  /* 0x000000323232c220 */ /* 0x002fe20000400000 */
[----:B------:R-:W-:Y:S01]  /*bad0*/  FSETP.GEU.AND P4, PT, R114, -126, PT ;  /* 0xc2fc00007200780b */ /* 0x000fe20003f8e000 */
[----:B------:R-:W-:Y:S01]  /*bae0*/  FADD R79, R70, R79 ;  /* 0x0000004f464f7221 */ /* 0x000fe20000000000 */
[----:B------:R-:W-:Y:S02]  /*baf0*/  F2FP.F16.F32.PACK_AB R36, R56, R49 ;  /* 0x000000313824723e */ /* 0x000fe400000000ff */
[----:B------:R-:W-:Y:S01]  /*bb00*/  F2FP.F16.F32.PACK_AB R25, R140, R139 ;  /* 0x0000008b8c19723e */ /* 0x000fe200000000ff */
[----:B------:R-:W-:Y:S01]  /*bb10*/  @!P3 FMUL R115, R115, 0.5 ;  /* 0x3f0000007373b820 */ /* 0x000fe20000400000 */
[----:B------:R-:W1:Y:S01]  /*bb20*/  MUFU.EX2 R83, R237 ;  /* 0x000000ed00537308 */ /* 0x000e620000000800 */
[----:B--2---:R-:W-:Y:S01]  /*bb30*/  @!P5 FMUL R59, R59, R59 ;  /* 0x0000003b3b3bd220 */ /* 0x004fe20000400000 */
[----:B------:R-:W-:Y:S01]  /*bb40*/  FSETP.GEU.AND P5, PT, R107, -126, PT ;  /* 0xc2fc00006b00780b */ /* 0x000fe20003fae000 */
[----:B------:R-:W-:Y:S01]  /*bb50*/  FADD R234, R234, R79 ;  /* 0x0000004feaea7221 */ /* 0x000fe20000000000 */
[----:B------:R-:W-:Y:S01]  /*bb60*/  FADD R79, R30, R47 ;  /* 0x0000002f1e4f7221 */ /* 0x000fe20000000000 */
[----:B------:R-:W-:Y:S01]  /*bb70*/  FADD R86, R75, R59 ;  /* 0x0000003b4b567221 */ /* 0x000fe20000000000 */
[----:B------:R-:W-:Y:S01]  /*bb80*/  F2FP.F16.F32.PACK_AB R75, R141, R75 ;  /* 0x0000004b8d4b723e */ /* 0x000fe200000000ff */
[----:B------:R-:W-:Y:S01]  /*bb90*/  @!P4 FMUL R114, R114, 0.5 ;  /* 0x3f0000007272c820 */ /* 0x000fe20000400000 */
[----:B------:R-:W2:Y:S01]  /*bba0*/  MUFU.EX2 R98, R115 ;  /* 0x0000007300627308 */ /* 0x000ea20000000800 */
[----:B---3--:R-:W-:Y:S01]  /*bbb0*/  @!P6 FMUL R111, R111, R111 ;  /* 0x0000006f6f6fe220 */ /* 0x008fe20000400000 */
[----:B------:R-:W-:-:S02]  /*bbc0*/  FSETP.GEU.AND P6, PT, R236, -126, PT ;  /* 0xc2fc0000ec00780b */ /* 0x000fc40003fce000 */
[----:B------:R-:W-:Y:S01]  /*bbd0*/  F2FP.F16.F32.PACK_AB R33, R131, R130 ;  /* 0x000000828321723e */ /* 0x000fe200000000ff */
[----:B------:R-:W-:Y:S01]  /*bbe0*/  FADD R70, R134, R111 ;  /* 0x0000006f86467221 */ /* 0x000fe20000000000 */
[----:B------:R-:W-:Y:S01]  /*bbf0*/  F2FP.F16.F32.PACK_AB R47, R118, R47 ;  /* 0x0000002f762f723e */ /* 0x000fe200000000ff */
[----:B------:R-:W-:Y:S01]  /*bc00*/  @!P5 FMUL R107, R107, 0.5 ;  /* 0x3f0000006b6bd820 */ /* 0x000fe20000400000 */
[----:B------:R-:W-:Y:S01]  /*bc10*/  F2FP.F16.F32.PACK_AB R56, R96, R93 ;  /* 0x0000005d6038723e */ /* 0x000fe200000000ff */
[----:B-1----:R-:W-:Y:S01]  /*bc20*/  @!P2 FMUL R83, R83, R83 ;  /* 0x000000535353a220 */ /* 0x002fe20000400000 */
[----:B------:R-:W-:Y:S01]  /*bc30*/  FSETP.GEU.AND P2, PT, R62, -126, PT ;  /* 0xc2fc00003e00780b */ /* 0x000fe20003f4e000 */
[----:B------:R-:W-:Y:S02]  /*bc40*/  FADD R79, R79, R70 ;  /* 0x000000464f4f7221 */ /* 0x000fe40000000000 */
[----:B------:R-:W1:Y:S01]  /*bc50*/  MUFU.EX2 R107, R107 ;  /* 0x0000006b006b7308 */ /* 0x000e620000000800 */
[----:B------:R-:W-:Y:S01]  /*bc60*/  FADD R95, R39, R83 ;  /* 0x00000053275f7221 */ /* 0x000fe20000000000 */
[----:B------:R-:W-:Y:S01]  /*bc70*/  @!P6 FMUL R236, R236, 0.5 ;  /* 0x3f000000ecece820 */ /* 0x000fe20000400000 */
[----:B------:R-:W-:Y:S01]  /*bc80*/  F2FP.F16.F32.PACK_AB R39, R123, R39 ;  /* 0x000000277b27723e */ /* 0x000fe200000000ff */
[----:B--2---:R-:W-:Y:S01]  /*bc90*/  @!P3 FMUL R98, R98, R98 ;  /* 0x000000626262b220 */ /* 0x004fe20000400000 */
[----:B------:R-:W-:Y:S01]  /*bca0*/  FSETP.GEU.AND P3, PT, R66, -126, PT ;  /* 0xc2fc00004200780b */ /* 0x000fe20003f6e000 */
[----:B------:R-:W-:-:S02]  /*bcb0*/  FADD R86, R86, R95 ;  /* 0x0000005f56567221 */ /* 0x000fc40000000000 */
[----:B------:R-:W2:Y:S01]  /*bcc0*/  MUFU.EX2 R90, R236 ;  /* 0x000000ec005a7308 */ /* 0x000ea20000000800 */
[----:B------:R-:W-:Y:S01]  /*bcd0*/  FADD R70, R135, R98 ;  /* 0x0000006287467221 */ /* 0x000fe20000000000 */
[----:B------:R-:W-:Y:S01]  /*bce0*/  @!P2 FMUL R62, R62, 0.5 ;  /* 0x3f0000003e3ea820 */ /* 0x000fe20000400000 */
[----:B------:R-:W-:Y:S02]  /*bcf0*/  F2FP.F16.F32.PACK_AB R111, R98, R111 ;  /* 0x0000006f626f723e */ /* 0x000fe400000000ff */
[----:B------:R-:W-:-:S03]  /*bd00*/  FADD R235, R235, R70 ;  /* 0x00000046ebeb7221 */ /* 0x000fc60000000000 */
[----:B------:R3:W4:Y:S01]  /*bd10*/  MUFU.EX2 R115, R62 ;  /* 0x0000003e00737308 */ /* 0x0007220000000800 */
[----:B-1----:R-:W-:Y:S01]  /*bd20*/  @!P5 FMUL R107, R107, R107 ;  /* 0x0000006b6b6bd220 */ /* 0x002fe20000400000 */
[----:B------:R-:W-:Y:S01]  /*bd30*/  FSETP.GEU.AND P5, PT, R146, -126, PT ;  /* 0xc2fc00009200780b */ /* 0x000fe20003fae000 */
[----:B------:R-:W-:Y:S02]  /*bd40*/  @!P3 FMUL R66, R66, 0.5 ;  /* 0x3f0000004242b820 */ /* 0x000fe40000400000 */
[----:B------:R-:W-:Y:S01]  /*bd50*/  FADD R95, R141, R107 ;  /* 0x0000006b8d5f7221 */ /* 0x000fe20000000000 */
[----:B------:R-:W-:Y:S02]  /*bd60*/  F2FP.F16.F32.PACK_AB R59, R107, R59 ;  /* 0x0000003b6b3b723e */ /* 0x000fe400000000ff */
[----:B------:R-:W1:Y:S01]  /*bd70*/  MUFU.EX2 R70, R114 ;  /* 0x0000007200467308 */ /* 0x000e620000000800 */
[----:B--2---:R-:W-:Y:S01]  /*bd80*/  @!P6 FMUL R90, R90, R90 ;  /* 0x0000005a5a5ae220 */ /* 0x004fe20000400000 */
[----:B------:R-:W-:-:S03]  /*bd90*/  FSETP.GEU.AND P6, PT, R51, -126, PT ;  /* 0xc2fc00003300780b */ /* 0x000fc60003fce000 */
[----:B---3--:R-:W-:Y:S01]  /*bda0*/  FADD R62, R123, R90 ;  /* 0x0000005a7b3e7221 */ /* 0x008fe20000000000 */
[----:B------:R-:W-:Y:S01]  /*bdb0*/  F2FP.F16.F32.PACK_AB R83, R90, R83 ;  /* 0x000000535a53723e */ /* 0x000fe200000000ff */
[----:B------:R-:W-:Y:S01]  /*bdc0*/  @!P5 FMUL R146, R146, 0.5 ;  /* 0x3f0000009292d820 */ /* 0x000fe20000400000 */
[----:B------:R-:W2:Y:S01]  /*bdd0*/  MUFU.EX2 R66, R66 ;  /* 0x0000004200427308 */ /* 0x000ea20000000800 */
[----:B----4-:R-:W-:Y:S01]  /*bde0*/  @!P2 FMUL R115, R115, R115 ;  /* 0x000000737373a220 */ /* 0x010fe20000400000 */
[----:B------:R-:W-:Y:S01]  /*bdf0*/  FADD R236, R95, R62 ;  /* 0x0000003e5fec7221 */ /* 0x000fe20000000000 */
[----:B------:R-:W-:Y:S01]  /*be00*/  FSETP.GEU.AND P2, PT, R106, -126, PT ;  /* 0xc2fc00006a00780b */ /* 0x000fe20003f4e000 */
[----:B------:R-:W-:Y:S01]  /*be10*/  FADD R62, R79, R86 ;  /* 0x000000564f3e7221 */ /* 0x000fe20000000000 */
[----:B------:R-:W-:Y:S01]  /*be20*/  FADD R86, R61, R50 ;  /* 0x000000323d567221 */ /* 0x000fe20000000000 */
[----:B------:R-:W-:Y:S01]  /*be30*/  FADD R235, R235, R236 ;  /* 0x000000ecebeb7221 */ /* 0x000fe20000000000 */
[----:B------:R-:W-:Y:S01]  /*be40*/  @!P6 FMUL R51, R51, 0.5 ;  /* 0x3f0000003333e820 */ /* 0x000fe20000400000 */
[----:B------:R3:W4:Y:S01]  /*be50*/  MUFU.EX2 R79, R146 ;  /* 0x00000092004f7308 */ /* 0x0007220000000800 */
[----:B-1----:R-:W-:Y:S01]  /*be60*/  @!P4 FMUL R70, R70, R70 ;  /* 0x000000464646c220 */ /* 0x002fe20000400000 */
[----:B------:R-:W-:-:S02]  /*be70*/  FSETP.GEU.AND P4, PT, R78, -126, PT ;  /* 0xc2fc00004e00780b */ /* 0x000fc40003f8e000 */
[----:B------:R-:W-:Y:S01]  /*be80*/  F2FP.F16.F32.PACK_AB R61, R34, R61 ;  /* 0x0000003d223d723e */ /* 0x000fe200000000ff */
[----:B------:R-:W-:Y:S01]  /*be90*/  FADD R95, R130, R70 ;  /* 0x00000046825f7221 */ /* 0x000fe20000000000 */
[----:B------:R-:W-:Y:S02]  /*bea0*/  F2FP.F16.F32.PACK_AB R49, R115, R50 ;  /* 0x000000327331723e */ /* 0x000fe400000000ff */
[----:B------:R-:W-:Y:S01]  /*beb0*/  @!P2 FMUL R106, R106, 0.5 ;  /* 0x3f0000006a6aa820 */ /* 0x000fe20000400000 */
[----:B--2---:R-:W-:Y:S01]  /*bec0*/  @!P3 FMUL R66, R66, R66 ;  /* 0x000000424242b220 */ /* 0x004fe20000400000 */
[----:B------:R-:W-:Y:S01]  /*bed0*/  FSETP.GEU.AND P3, PT, R147, -126, PT ;  /* 0xc2fc00009300780b */ /* 0x000fe20003f6e000 */
[----:B------:R-:W1:Y:S01]  /*bee0*/  MUFU.EX2 R51, R51 ;  /* 0x0000003300337308 */ /* 0x000e620000000800 */
[----:B------:R-:W-:Y:S01]  /*bef0*/  FADD R236, R86, R95 ;  /* 0x0000005f56ec7221 */ /* 0x000fe20000000000 */
[----:B------:R-:W-:Y:S01]  /*bf00*/  FADD R86, R139, R66 ;  /* 0x000000428b567221 */ /* 0x000fe20000000000 */
[----:B---3--:R-:W-:Y:S01]  /*bf10*/  FADD R146, R34, R115 ;  /* 0x0000007322927221 */ /* 0x008fe20000000000 */
[----:B------:R-:W-:Y:S01]  /*bf20*/  @!P4 FMUL R78, R78, 0.5 ;  /* 0x3f0000004e4ec820 */ /* 0x000fe20000400000 */
[----:B------:R-:W-:Y:S01]  /*bf30*/  F2FP.F16.F32.PACK_AB R34, R48, R45 ;  /* 0x0000002d3022723e */ /* 0x000fe200000000ff */
[----:B----4-:R-:W-:Y:S01]  /*bf40*/  @!P5 FMUL R79, R79, R79 ;  /* 0x0000004f4f4fd220 */ /* 0x010fe20000400000 */
[----:B------:R-:W-:Y:S01]  /*bf50*/  FSETP.GEU.AND P5, PT, R103, -126, PT ;  /* 0xc2fc00006700780b */ /* 0x000fe20003fae000 */
[----:B------:R-:W2:Y:S01]  /*bf60*/  MUFU.EX2 R106, R106 ;  /* 0x0000006a006a7308 */ /* 0x000ea20000000800 */
[----:B------:R-:W-:Y:S01]  /*bf70*/  F2FP.F16.F32.PACK_AB R45, R119, R46 ;  /* 0x0000002e772d723e */ /* 0x000fe200000000ff */
[----:B------:R-:W-:Y:S01]  /*bf80*/  FADD R237, R42, R79 ;  /* 0x0000004f2aed7221 */ /* 0x000fe20000000000 */
[----:B------:R-:W-:Y:S01]  /*bf90*/  F2FP.F16.F32.PACK_AB R46, R84, R81 ;  /* 0x00000051542e723e */ /* 0x000fe200000000ff */
[----:B------:R-:W-:Y:S01]  /*bfa0*/  @!P3 FMUL R147, R147, 0.5 ;  /* 0x3f0000009393b820 */ /* 0x000fe20000400000 */
[----:B------:R-:W-:Y:S01]  /*bfb0*/  F2FP.F16.F32.PACK_AB R48, R88, R85 ;  /* 0x000000555830723e */ /* 0x000fe200000000ff */
[----:B------:R-:W-:Y:S01]  /*bfc0*/  FADD R237, R86, R237 ;  /* 0x000000ed56ed7221 */ /* 0x000fe20000000000 */
[----:B------:R-:W-:Y:S01]  /*bfd0*/  F2FP.F16.F32.PACK_AB R81, R82, R91 ;  /* 0x0000005b5251723e */ /* 0x000fe200000000ff */
[----:B------:R3:W4:Y:S01]  /*bfe0*/  MUFU.EX2 R95, R78 ;  /* 0x0000004e005f7308 */ /* 0x0007220000000800 */
[----:B-1----:R-:W-:Y:S01]  /*bff0*/  @!P6 FMUL R51, R51, R51 ;  /* 0x000000333333e220 */ /* 0x002fe20000400000 */
[----:B------:R-:W-:Y:S01]  /*c000*/  FSETP.GEU.AND P6, PT, R71, -126, PT ;  /* 0xc2fc00004700780b */ /* 0x000fe20003fce000 */
[----:B------:R-:W-:Y:S01]  /*c010*/  FADD R236, R236, R237 ;  /* 0x000000edecec7221 */ /* 0x000fe20000000000 */
[----:B------:R-:W-:Y:S01]  /*c020*/  @!P5 FMUL R103, R103, 0.5 ;  /* 0x3f0000006767d820 */ /* 0x000fe20000400000 */
[----:B------:R-:W-:-:S02]  /*c030*/  F2FP.F16.F32.PACK_AB R50, R92, R89 ;  /* 0x000000595c32723e */ /* 0x000fc400000000ff */
[----:B------:R-:W-:Y:S01]  /*c040*/  FADD R233, R233, R236 ;  /* 0x000000ece9e97221 */ /* 0x000fe20000000000 */
[----:B------:R-:W1:Y:S01]  /*c050*/  MUFU.EX2 R86, R147 ;  /* 0x0000009300567308 */ /* 0x000e620000000800 */
[----:B--2---:R-:W-:Y:S01]  /*c060*/  @!P2 FMUL R106, R106, R106 ;  /* 0x0000006a6a6aa220 */ /* 0x004fe20000400000 */
[----:B------:R-:W-:Y:S02]  /*c070*/  FSETP.GEU.AND P2, PT, R150, -126, PT ;  /* 0xc2fc00009600780b */ /* 0x000fe40003f4e000 */
[----:B------:R-:W-:Y:S01]  /*c080*/  F2FP.F16.F32.PACK_AB R82, R125, R124 ;  /* 0x0000007c7d52723e */ /* 0x000fe200000000ff */
[----:B---3--:R-:W-:Y:S01]  /*c090*/  FADD R78, R140, R106 ;  /* 0x0000006a8c4e7221 */ /* 0x008fe20000000000 */
[----:B------:R-:W-:Y:S01]  /*c0a0*/  F2FP.F16.F32.PACK_AB R84, R129, R128 ;  /* 0x000000808154723e */ /* 0x000fe200000000ff */
[----:B------:R-:W-:Y:S01]  /*c0b0*/  @!P6 FMUL R71, R71, 0.5 ;  /* 0x3f0000004747e820 */ /* 0x000fe20000400000 */
[----:B------:R2:W3:Y:S01]  /*c0c0*/  MUFU.EX2 R114, R103 ;  /* 0x0000006700727308 */ /* 0x0004e20000000800 */
[----:B----4-:R-:W-:Y:S01]  /*c0d0*/  @!P4 FMUL R95, R95, R95 ;  /* 0x0000005f5f5fc220 */ /* 0x010fe20000400000 */
[----:B------:R-:W-:-:S03]  /*c0e0*/  FSETP.GEU.AND P4, PT, R67, -126, PT ;  /* 0xc2fc00004300780b */ /* 0x000fc60003f8e000 */
[----:B------:R-:W-:Y:S02]  /*c0f0*/  FADD R237, R131, R95 ;  /* 0x0000005f83ed7221 */ /* 0x000fe40000000000 */
[----:B------:R-:W-:Y:S01]  /*c100*/  @!P2 FMUL R150, R150, 0.5 ;  /* 0x3f0000009696a820 */ /* 0x000fe20000400000 */
[----:B------:R-:W4:Y:S01]  /*c110*/  MUFU.EX2 R71, R71 ;  /* 0x0000004700477308 */ /* 0x000f220000000800 */
[----:B-1----:R-:W-:Y:S01]  /*c120*/  @!P3 FMUL R86, R86, R86 ;  /* 0x000000565656b220 */ /* 0x002fe20000400000 */
[----:B------:R-:W-:Y:S01]  /*c130*/  FADD R146, R146, R237 ;  /* 0x000000ed92927221 */ /* 0x000fe20000000000 */
[----:B------:R-:W-:Y:S01]  /*c140*/  FSETP.GEU.AND P3, PT, R55, -126, PT ;  /* 0xc2fc00003700780b */ /* 0x000fe20003f6e000 */
[----:B------:R-:W-:Y:S01]  /*c150*/  FADD R237, R63, R51 ;  /* 0x000000333fed7221 */ /* 0x000fe20000000000 */
[----:B--2---:R-:W-:Y:S01]  /*c160*/  FADD R103, R122, R86 ;  /* 0x000000567a677221 */ /* 0x004fe20000000000 */
[----:B------:R-:W-:Y:S01]  /*c170*/  F2FP.F16.F32.PACK_AB R63, R72, R63 ;  /* 0x0000003f483f723e */ /* 0x000fe200000000ff */
[----:B------:R-:W-:Y:S01]  /*c180*/  @!P4 FMUL R67, R67, 0.5 ;  /* 0x3f0000004343c820 */ /* 0x000fe20000400000 */
[----:B------:R-:W-:Y:S01]  /*c190*/  F2FP.F16.F32.PACK_AB R85, R86, R79 ;  /* 0x0000004f5655723e */ /* 0x000fe200000000ff */
[----:B------:R-:W-:Y:S01]  /*c1a0*/  FADD R103, R78, R103 ;  /* 0x000000674e677221 */ /* 0x000fe20000000000 */
[----:B---3--:R-:W-:Y:S01]  /*c1b0*/  @!P5 FMUL R114, R114, R114 ;  /* 0x000000727272d220 */ /* 0x008fe20000400000 */
[----:B------:R1:W2:Y:S01]  /*c1c0*/  MUFU.EX2 R78, R150 ;  /* 0x00000096004e7308 */ /* 0x0002a20000000800 */
[----:B------:R-:W-:-:S02]  /*c1d0*/  FSETP.GEU.AND P5, PT, R87, -126, PT ;  /* 0xc2fc00005700780b */ /* 0x000fc40003fae000 */
[----:B------:R-:W-:Y:S01]  /*c1e0*/  FADD R52, R72, R114 ;  /* 0x0000007248347221 */ /* 0x000fe20000000000 */
[----:B------:R-:W-:Y:S01]  /*c1f0*/  F2FP.F16.F32.PACK_AB R72, R22, R21 ;  /* 0x000000151648723e */ /* 0x000fe200000000ff */
[----:B------:R-:W-:Y:S01]  /*c200*/  @!P3 FMUL R55, R55, 0.5 ;  /* 0x3f0000003737b820 */ /* 0x000fe20000400000 */
[----:B----4-:R-:W-:Y:S01]  /*c210*/  @!P6 FMUL R71, R71, R71 ;  /* 0x000000474747e220 */ /* 0x010fe20000400000 */
[----:B------:R-:W-:Y:S01]  /*c220*/  FSETP.GEU.AND P6, PT, R94, -126, PT ;  /* 0xc2fc00005e00780b */ /* 0x000fe20003fce000 */
[----:B------:R-:W3:Y:S01]  /*c230*/  MUFU.EX2 R67, R67 ;  /* 0x0000004300437308 */ /* 0x000ee20000000800 */
[----:B-1----:R-:W-:Y:S01]  /*c240*/  FADD R150, R146, R103 ;  /* 0x0000006792967221 */ /* 0x002fe20000000000 */
[----:B------:R-:W-:Y:S01]  /*c250*/  FADD R146, R35, R71 ;  /* 0x0000004723927221 */ /* 0x000fe20000000000 */
[----:B------:R-:W-:Y:S02]  /*c260*/  F2FP.F16.F32.PACK_AB R35, R127, R35 ;  /* 0x000000237f23723e */ /* 0x000fe400000000ff */
[----:B------:R-:W-:Y:S01]  /*c270*/  FADD R150, R234, R150 ;  /* 0x00000096ea967221 */ /* 0x000fe20000000000 */
[----:B------:R-:W-:Y:S01]  /*c280*/  @!P5 FMUL R87, R87, 0.5 ;  /* 0x3f0000005757d820 */ /* 0x000fe20000400000 */
[----:B------:R-:W-:Y:S01]  /*c290*/  FADD R237, R237, R146 ;  /* 0x00000092eded7221 */ /* 0x000fe20000000000 */
[----:B------:R1:W4:Y:S01]  /*c2a0*/  MUFU.EX2 R147, R55 ;  /* 0x0000003700937308 */ /* 0x0003220000000800 */
[----:B--2---:R-:W-:Y:S01]  /*c2b0*/  @!P2 FMUL R78, R78, R78 ;  /* 0x0000004e4e4ea220 */ /* 0x004fe20000400000 */
[----:B------:R-:W-:-:S02]  /*c2c0*/  FSETP.GEU.AND P2, PT, R60, -126, PT ;  /* 0xc2fc00003c00780b */ /* 0x000fc40003f4e000 */
[----:B------:R-:W-:Y:S01]  /*c2d0*/  @!P6 FMUL R94, R94, 0.5 ;  /* 0x3f0000005e5ee820 */ /* 0x000fe20000400000 */
[----:B------:R-:W-:Y:S01]  /*c2e0*/  FADD R103, R43, R78 ;  /* 0x0000004e2b677221 */ /* 0x000fe20000000000 */
[----:B------:R-:W-:Y:S02]  /*c2f0*/  F2FP.F16.F32.PACK_AB R51, R114, R51 ;  /* 0x000000337233723e */ /* 0x000fe400000000ff */
[----:B------:R-:W2:Y:S01]  /*c300*/  MUFU.EX2 R146, R87 ;  /* 0x0000005700927308 */ /* 0x000ea20000000800 */
[----:B---3--:R-:W-:Y:S01]  /*c310*/  @!P4 FMUL R67, R67, R67 ;  /* 0x000000434343c220 */ /* 0x008fe20000400000 */
[----:B------:R-:W-:Y:S02]  /*c320*/  FSETP.GEU.AND P4, PT, R54, -126, PT ;  /* 0xc2fc00003600780b */ /* 0x000fe40003f8e000 */
[----:B------:R-:W-:Y:S01]  /*c330*/  F2FP.F16.F32.PACK_AB R86, R133, R132 ;  /* 0x000000848556723e */ /* 0x000fe200000000ff */
[----:B-1----:R-:W-:Y:S02]  /*c340*/  FADD R55, R138, R67 ;  /* 0x000000438a377221 */ /* 0x002fe40000000000 */
[----:B------:R-:W-:Y:S01]  /*c350*/  @!P2 FMUL R60, R60, 0.5 ;  /* 0x3f0000003c3ca820 */ /* 0x000fe20000400000 */
[----:B------:R-:W1:Y:S01]  /*c360*/  MUFU.EX2 R94, R94 ;  /* 0x0000005e005e7308 */ /* 0x000e620000000800 */
[----:B------:R-:W-:Y:S01]  /*c370*/  FADD R55, R55, R103 ;  /* 0x0000006737377221 */ /* 0x000fe20000000000 */
[----:B----4-:R-:W-:-:S03]  /*c380*/  @!P3 FMUL R147, R147, R147 ;  /* 0x000000939393b220 */ /* 0x010fc60000400000 */
[----:B------:R-:W-:Y:S02]  /*c390*/  FADD R55, R237, R55 ;  /* 0x00000037ed377221 */ /* 0x000fe40000000000 */
[----:B------:R-:W-:Y:S01]  /*c3a0*/  @!P4 FMUL R54, R54, 0.5 ;  /* 0x3f0000003636c820 */ /* 0x000fe20000400000 */
[----:B------:R-:W3:Y:S01]  /*c3b0*/  MUFU.EX2 R87, R60 ;  /* 0x0000003c00577308 */ /* 0x000ee20000000800 */
[----:B--2---:R-:W-:Y:S01]  /*c3c0*/  @!P5 FMUL R146, R146, R146 ;  /* 0x000000929292d220 */ /* 0x004fe20000400000 */
[----:B------:R-:W-:Y:S01]  /*c3d0*/  FADD R62, R62, R55 ;  /* 0x000000373e3e7221 */ /* 0x000fe20000000000 */
[----:B------:R-:W-:Y:S02]  /*c3e0*/  F2FP.F16.F32.PACK_AB R55, R31, R30 ;  /* 0x0000001e1f37723e */ /* 0x000fe400000000ff */
[----:B------:R-:W-:Y:S01]  /*c3f0*/  F2FP.F16.F32.PACK_AB R30, R40, R37 ;  /* 0x00000025281e723e */ /* 0x000fe200000000ff */
[----:B------:R-:W-:Y:S01]  /*c400*/  FADD R62, R233, R62 ;  /* 0x0000003ee93e7221 */ /* 0x000fe20000000000 */
[----:B------:R-:W-:Y:S01]  /*c410*/  F2FP.F16.F32.PACK_AB R37, R126, R38 ;  /* 0x000000267e25723e */ /* 0x000fe200000000ff */
[----:B------:R-:W2:Y:S01]  /*c420*/  MUFU.EX2 R103, R54 ;  /* 0x0000003600677308 */ /* 0x000ea20000000800 */
[----:B-1----:R-:W-:Y:S01]  /*c430*/  @!P6 FMUL R94, R94, R94 ;  /* 0x0000005e5e5ee220 */ /* 0x002fe20000400000 */
[----:B------:R-:W-:-:S02]  /*c440*/  FSETP.GEU.AND P6, PT, R145, -126, PT ;  /* 0xc2fc00009100780b */ /* 0x000fc40003fce000 */
[----:B------:R-:W-:Y:S01]  /*c450*/  F2FP.F16.F32.PACK_AB R40, R68, R65 ;  /* 0x000000414428723e */ /* 0x000fe200000000ff */
[----:B------:R-:W-:Y:S01]  /*c460*/  FADD R237, R127, R94 ;  /* 0x0000005e7fed7221 */ /* 0x000fe20000000000 */
[----:B------:R-:W-:Y:S02]  /*c470*/  F2FP.F16.F32.PACK_AB R38, R64, R57 ;  /* 0x000000394026723e */ /* 0x000fe400000000ff */
[----:B------:R-:W-:Y:S01]  /*c480*/  F2FP.F16.F32.PACK_AB R65, R106, R66 ;  /* 0x000000426a41723e */ /* 0x000fe200000000ff */
[----:B---3--:R-:W-:Y:S01]  /*c490*/  @!P2 FMUL R87, R87, R87 ;  /* 0x000000575757a220 */ /* 0x008fe20000400000 */
[----:B------:R-:W-:Y:S01]  /*c4a0*/  FSETP.GEU.AND P2, PT, R53, -126, PT ;  /* 0xc2fc00003500780b */ /* 0x000fe20003f4e000 */
[----:B------:R-:W-:Y:S01]  /*c4b0*/  FADD R52, R52, R237 ;  /* 0x000000ed34347221 */ /* 0x000fe20000000000 */
[----:B------:R-:W-:Y:S01]  /*c4c0*/  F2FP.F16.F32.PACK_AB R57, R110, R58 ;  /* 0x0000003a6e39723e */ /* 0x000fe200000000ff */
[C---:B------:R-:W-:Y:S01]  /*c4d0*/  FADD R237, R146.reuse, R87 ;  /* 0x0000005792ed7221 */ /* 0x040fe20000000000 */
[----:B------:R-:W-:Y:S01]  /*c4e0*/  F2FP.F16.F32.PACK_AB R66, R109, R105 ;  /* 0x000000696d42723e */ /* 0x000fe200000000ff */
[----:B------:R-:W-:Y:S01]  /*c4f0*/  @!P6 FMUL R145, R145, 0.5 ;  /* 0x3f0000009191e820 */ /* 0x000fe20000400000 */
[----:B------:R-:W-:Y:S01]  /*c500*/  F2FP.F16.F32.PACK_AB R31, R135, R134 ;  /* 0x00000086871f723e */ /* 0x000fe200000000ff */
[----:B--2---:R-:W-:Y:S01]  /*c510*/  @!P4 FMUL R103, R103, R103 ;  /* 0x000000676767c220 */ /* 0x004fe20000400000 */
[----:B------:R-:W-:-:S02]  /*c520*/  F2FP.F16.F32.PACK_AB R43, R146, R43 ;  /* 0x0000002b922b723e */ /* 0x000fc400000000ff */
[----:B------:R-:W-:Y:S01]  /*c530*/  F2FP.F16.F32.PACK_AB R58, R100, R97 ;  /* 0x00000061643a723e */ /* 0x000fe200000000ff */
[----:B------:R-:W-:Y:S01]  /*c540*/  FADD R54, R147, R103 ;  /* 0x0000006793367221 */ /* 0x000fe20000000000 */
[----:B------:R-:W1:Y:S01]  /*c550*/  MUFU.EX2 R145, R145 ;  /* 0x0000009100917308 */ /* 0x000e620000000800 */
[----:B------:R-:W-:Y:S01]  /*c560*/  @!P2 FMUL R53, R53, 0.5 ;  /* 0x3f0000003535a820 */ /* 0x000fe20000400000 */
[----:B------:R-:W-:Y:S01]  /*c570*/  F2FP.F16.F32.PACK_AB R64, R104, R101 ;  /* 0x000000656840723e */ /* 0x000fe200000000ff */
[----:B------:R-:W-:Y:S01]  /*c580*/  FADD R237, R54, R237 ;  /* 0x000000ed36ed7221 */ /* 0x000fe20000000000 */
[----:B------:R-:W-:Y:S02]  /*c590*/  F2FP.F16.F32.PACK_AB R54, R16, R15 ;  /* 0x0000000f1036723e */ /* 0x000fe400000000ff */
[----:B------:R-:W-:Y:S01]  /*c5a0*/  F2FP.F16.F32.PACK_AB R67, R103, R67 ;  /* 0x000000436743723e */ /* 0x000fe200000000ff */
[----:B------:R-:W-:Y:S01]  /*c5b0*/  FADD R52, R52, R237 ;  /* 0x000000ed34347221 */ /* 0x000fe20000000000 */
[----:B------:R2:W3:Y:S01]  /*c5c0*/  MUFU.EX2 R60, R53 ;  /* 0x00000035003c7308 */ /* 0x0004e20000000800 */
[----:B------:R-:W-:-:S02]  /*c5d0*/  F2FP.F16.F32.PACK_AB R109, R102, R99 ;  /* 0x00000063666d723e */ /* 0x000fc400000000ff */
[----:B------:R-:W-:Y:S01]  /*c5e0*/  FADD R235, R235, R52 ;  /* 0x00000034ebeb7221 */ /* 0x000fe20000000000 */
[----:B------:R-:W-:Y:S02]  /*c5f0*/  F2FP.F16.F32.PACK_AB R52, R14, R13 ;  /* 0x0000000d0e34723e */ /* 0x000fe400000000ff */
[----:B------:R-:W-:Y:S01]  /*c600*/  SHF.L.U32 R13, R4, 0x1f, RZ ;  /* 0x0000001f040d7819 */ /* 0x000fe200000006ff */
[----:B------:R-:W-:Y:S01]  /*c610*/  FADD R235, R150, R235 ;  /* 0x000000eb96eb7221 */ /* 0x000fe20000000000 */
[----:B------:R-:W-:Y:S01]  /*c620*/  F2FP.F16.F32.PACK_AB R110, R116, R113 ;  /* 0x00000071746e723e */ /* 0x000fe200000000ff */
[----:B-1----:R-:W-:Y:S01]  /*c630*/  @!P6 FMUL R145, R145, R145 ;  /* 0x000000919191e220 */ /* 0x002fe20000400000 */
[----:B--2---:R-:W-:Y:S01]  /*c640*/  F2FP.F16.F32.PACK_AB R53, R27, R26 ;  /* 0x0000001a1b35723e */ /* 0x004fe200000000ff */
[----:B------:R-:W-:Y:S01]  /*c650*/  FADD R235, R62, R235 ;  /* 0x000000eb3eeb7221 */ /* 0x000fe20000000000 */
[----:B------:R-:W-:Y:S01]  /*c660*/  F2FP.F16.F32.PACK_AB R26, R32, R29 ;  /* 0x0000001d201a723e */ /* 0x000fe200000000ff */
[----:B------:R-:W-:Y:S01]  /*c670*/  FFMA R6, R145, R6, R142 ;  /* 0x0000000691067223 */ /* 0x000fe2000000008e */
[----:B------:R-:W-:Y:S01]  /*c680*/  F2FP.F16.F32.PACK_AB R32, R44, R41 ;  /* 0x000000292c20723e */ /* 0x000fe200000000ff */
[----:B------:R-:W-:Y:S01]  /*c690*/  FMUL R216, R216, R145 ;  /* 0x00000091d8d87220 */ /* 0x000fe20000400000 */
[----:B------:R-:W-:Y:S01]  /*c6a0*/  F2FP.F16.F32.PACK_AB R41, R122, R42 ;  /* 0x0000002a7a29723e */ /* 0x000fe200000000ff */
[----:B---3--:R-:W-:Y:S01]  /*c6b0*/  @!P2 FMUL R60, R60, R60 ;  /* 0x0000003c3c3ca220 */ /* 0x008fe20000400000 */
[----:B------:R1:W2:Y:S01]  /*c6c0*/  SYNCS.PHASECHK.TRANS64.TRYWAIT P2, [UR10+0x6e000], R13 ;  /* 0x06e0000dff0075a7 */ /* 0x0002a2000804014a */
[----:B------:R-:W-:Y:S01]  /*c6d0*/  F2FP.F16.F32.PACK_AB R42, R76, R69 ;  /* 0x000000454c2a723e */ /* 0x000fe200000000ff */
[----:B------:R-:W-:Y:S01]  /*c6e0*/  FMUL R217, R217, R145 ;  /* 0x00000091d9d97220 */ /* 0x000fe20000400000 */
[----:B------:R-:W-:Y:S01]  /*c6f0*/  FFMA R5, R60, R5, R235 ;  /* 0x000000053c057223 */ /* 0x000fe200000000eb */
[-C--:B------:R-:W-:Y:S01]  /*c700*/  FMUL R218, R218, R60.reuse ;  /* 0x0000003cdada7220 */ /* 0x080fe20000400000 */
        /* <DEDUP_REMOVED lines=38> */
[----:B------:R-:W-:Y:S01]  /*c970*/  FMUL R167, R167, R60 ;  /* 0x0000003ca7a77220 */ /* 0x000fe20000400000 */
[----:B------:R-:W-:Y:S01]  /*c980*/  F2FP.F16.F32.PACK_AB R44, R80, R77 ;  /* 0x0000004d502c723e */ /* 0x000fe200000000ff */
[-C--:B------:R-:W-:Y:S01]  /*c990*/  FMUL R220, R220, R145.reuse ;  /* 0x00000091dcdc7220 */ /* 0x080fe20000400000 */
[----:B------:R-:W-:Y:S01]  /*c9a0*/  F2FP.F16.F32.PACK_AB R69, R95, R70 ;  /* 0x000000465f45723e */ /* 0x000fe200000000ff */
        /* <DEDUP_REMOVED lines=37> */
[----:B------:R-:W-:-:S02]  /*cc00*/  F2FP.F16.F32.PACK_AB R60, R18, R17 ;  /* 0x00000011123c723e */ /* 0x000fc400000000ff */
[----:B------:R-:W-:Y:S02]  /*cc10*/  F2FP.F16.F32.PACK_AB R62, R20, R19 ;  /* 0x00000013143e723e */ /* 0x000fe400000000ff */
[----:B------:R-:W-:Y:S02]  /*cc20*/  F2FP.F16.F32.PACK_AB R27, R147, R138 ;  /* 0x0000008a931b723e */ /* 0x000fe400000000ff */
[----:B------:R-:W-:Y:S02]  /*cc30*/  F2FP.F16.F32.PACK_AB R29, R137, R136 ;  /* 0x00000088891d723e */ /* 0x000fe400000000ff */
[----:B------:R-:W-:Y:S02]  /*cc40*/  F2FP.F16.F32.PACK_AB R68, R10, R117 ;  /* 0x000000750a44723e */ /* 0x000fe400000000ff */
[----:B------:R-:W-:Y:S02]  /*cc50*/  F2FP.F16.F32.PACK_AB R70, R121, R120 ;  /* 0x000000787946723e */ /* 0x000fe400000000ff */
[----:B------:R-:W-:-:S02]  /*cc60*/  F2FP.F16.F32.PACK_AB R71, R94, R71 ;  /* 0x000000475e47723e */ /* 0x000fc400000000ff */
[----:B------:R-:W-:Y:S01]  /*cc70*/  F2FP.F16.F32.PACK_AB R80, R12, R9 ;  /* 0x000000090c50723e */ /* 0x000fe200000000ff */
[----:B-12---:R-:W-:Y:S06]  /*cc80*/  @!P0 BRA `(.L_x_27) ;  /* 0x0000000000048947 */ /* 0x006fec0003800000 */
[----:B------:R-:W-:Y:S01]  /*cc90*/  BPT.TRAP 0x1 ;  /* 0x000000040000795c */ /* 0x000fe20000300000 */
.L_x_27:
[----:B------:R-:W-:Y:S05]  /*cca0*/  @P2 BRA `(.L_x_28) ;  /* 0x0000000000082947 */ /* 0x000fea0003800000 */
[----:B------:R-:W1:Y:S02]  /*ccb0*/  SYNCS.PHASECHK.TRANS64.TRYWAIT P2, [UR10+0x6e000], R13 ;  /* 0x06e0000dff0075a7 */ /* 0x000e64000804014a */
[----:B-1----:R-:W-:Y:S05]  /*ccc0*/  @!P2 BRA `(.L_x_29) ;  /* 0x000000cc00cca947 */ /* 0x002fea0003800000 */
.L_x_28:
[----:B------:R-:W-:Y:S01]  /*ccd0*/  UIMAD UR10, UR5, 0x1400, UR6 ;  /* 0x00001400050a78a4 */ /* 0x000fe2000f8e0206 */
[----:B------:R-:W-:Y:S01]  /*cce0*/  WARPGROUP.ARRIVE ;  /* 0x00000000000079c5 */ /* 0x000fe20000000000 */
[----:B------:R-:W-:Y:S01]  /*ccf0*/  UMOV UR11, 0x80000020 ;  /* 0x80000020000b7882 */ /* 0x000fe20000000000 */
[----:B------:R-:W-:Y:S01]  /*cd00*/  UMOV UR15, 0x80000020 ;  /* 0x80000020000f7882 */ /* 0x000fe20000000000 */
[----:B------:R-:W-:Y:S01]  /*cd10*/  UIADD3 UR14, UR10, 0x400, URZ ;  /* 0x000004000a0e7890 */ /* 0x000fe2000fffe03f */
[----:B------:R-:W-:Y:S01]  /*cd20*/  F2FP.F16.F32.PACK_AB R87, R87, R78 ;  /* 0x0000004e5757723e */ /* 0x000fe200000000ff */
[----:B------:R-:W-:Y:S01]  /*cd30*/  UIADD3 UR18, UR10, 0x800, URZ ;  /* 0x000008000a127890 */ /* 0x000fe2000fffe03f */
[----:B------:R-:W-:Y:S02]  /*cd40*/  UMOV UR19, 0x80000020 ;  /* 0x8000002000137882 */ /* 0x000fe40000000000 */
[----:B------:R-:W-:Y:S01]  /*cd50*/  HGMMA.64x32x16.F32 R216, R52, gdesc[UR8].tnspB, R216, gsb0 ;  /* 0x4060000834d87df0 */ /* 0x000fe200080008d8 */
[----:B------:R-:W-:Y:S01]  /*cd60*/  UIADD3 UR22, UR10, 0xc00, URZ ;  /* 0x00000c000a167890 */ /* 0x000fe2000fffe03f */
[----:B------:R-:W-:Y:S01]  /*cd70*/  UMOV UR23, 0x80000020 ;  /* 0x8000002000177882 */ /* 0x000fe20000000000 */
[----:B------:R-:W-:Y:S01]  /*cd80*/  UIADD3 UR26, UR10, 0x1000, URZ ;  /* 0x000010000a1a7890 */ /* 0x000fe2000fffe03f */
[----:B------:R-:W-:Y:S01]  /*cd90*/  UMOV UR27, 0x80000020 ;  /* 0x80000020001b7882 */ /* 0x000fe20000000000 */
[----:B------:R-:W-:Y:S01]  /*cda0*/  UMOV UR11, 0x80000020 ;  /* 0x80000020000b7882 */ /* 0x000fe20000000000 */
[----:B------:R-:W-:-:S02]  /*cdb0*/  WARPGROUP.DEPBAR.LE gsb0, 0x0 ;  /* 0x00008000000079c5 */ /* 0x000fc40000010000 */
        /* <DEDUP_REMOVED lines=369> */
[----:B------:R-:W-:Y:S01]  /*e4d0*/  UIADD3 UR10, UR10, 0x13c0, URZ ;  /* 0x000013c00a0a7890 */ /* 0x000fe2000fffe03f */
        /* <DEDUP_REMOVED lines=18> */
.L_x_30:
[----:B------:R-:W-:-:S04]  /*e600*/  ULEA UR10, UR7, UR36, 0x3 ;  /* 0x00000024070a7291 */ /* 0x000fc8000f8e183f */
[----:B------:R-:W-:-:S04]  /*e610*/  UIADD3 UR10, UR10, 0x6e028, URZ ;  /* 0x0006e0280a0a7890 */ /* 0x000fc8000fffe03f */
[----:B------:R-:W-:-:S09]  /*e620*/  UPRMT UR10, URZ, 0x654, UR10 ;  /* 0x000006543f0a7896 */ /* 0x000fd2000800000a */
[----:B------:R-:W-:Y:S01]  /*e630*/  SYNCS.ARRIVE.TRANS64.RED.A1T0 RZ, [UR10], RZ ;  /* 0x000000ffffff79a7 */ /* 0x000fe2000810040a */
[----:B------:R-:W-:Y:S05]  /*e640*/  @P1 BRA `(.L_x_31) ;  /* 0x0000000000041947 */ /* 0x000fea0003800000 */
[----:B------:R-:W-:Y:S01]  /*e650*/  BPT.TRAP 0x1 ;  /* 0x000000040000795c */ /* 0x000fe20000300000 */
.L_x_31:
[----:B------:R-:W-:-:S04]  /*e660*/  UIADD3 UR7, UR7, 0x1, URZ ;  /* 0x0000000107077890 */ /* 0x000fc8000fffe03f */
[----:B------:R-:W-:-:S04]  /*e670*/  UISETP.NE.AND UP0, UPT, UR7, 0x5, UPT ;  /* 0x000000050700788c */ /* 0x000fc8000bf05270 */
[----:B------:R-:W-:Y:S01]  /*e680*/  USEL UR10, UR7, URZ, UP0 ;  /* 0x0000003f070a7287 */ /* 0x000fe20008000000 */
[----:B------:R-:W-:Y:S11]  /*e690*/  @!P0 BRA `(.L_x_32) ;  /* 0x0000000000048947 */ /* 0x000ff60003800000 */
[----:B------:R-:W-:Y:S01]  /*e6a0*/  BPT.TRAP 0x1 ;  /* 0x000000040000795c */ /* 0x000fe20000300000 */
.L_x_32:
[----:B------:R-:W-:-:S04]  /*e6b0*/  ULEA UR7, UR10, UR36, 0x3 ;  /* 0x000000240a077291 */ /* 0x000fc8000f8e183f */
[----:B------:R-:W-:-:S04]  /*e6c0*/  UIADD3 UR7, UR7, 0x6e028, URZ ;  /* 0x0006e02807077890 */ /* 0x000fc8000fffe03f */
[----:B------:R-:W-:-:S09]  /*e6d0*/  UPRMT UR7, URZ, 0x654, UR7 ;  /* 0x000006543f077896 */ /* 0x000fd20008000007 */
[----:B------:R-:W-:Y:S01]  /*e6e0*/  SYNCS.ARRIVE.TRANS64.RED.A1T0 RZ, [UR7], RZ ;  /* 0x000000ffffff79a7 */ /* 0x000fe20008100407 */
[----:B------:R-:W-:Y:S05]  /*e6f0*/  @P1 BRA `(.L_x_33) ;  /* 0x0000000000041947 */ /* 0x000fea0003800000 */
[----:B------:R-:W-:Y:S01]  /*e700*/  BPT.TRAP 0x1 ;  /* 0x000000040000795c */ /* 0x000fe20000300000 */
.L_x_33:
[----:B------:R-:W-:Y:S01]  /*e710*/  UIADD3 UR5, UR5, 0x1, URZ ;  /* 0x0000000105057890 */ /* 0x000fe2000fffe03f */
[C---:B------:R-:W-:Y:S01]  /*e720*/  ISETP.GT.AND P2, PT, R8.reuse, 0x2, PT ;  /* 0x000000020800780c */ /* 0x040fe20003f44270 */
[----:B------:R-:W-:Y:S01]  /*e730*/  UIADD3 UR7, UR10, 0x1, URZ ;  /* 0x000000010a077890 */ /* 0x000fe2000fffe03f */
[----:B------:R-:W-:Y:S01]  /*e740*/  IADD3 R8, R8, -0x1, RZ ;  /* 0xffffffff08087810 */ /* 0x000fe20007ffe0ff */
[----:B------:R-:W-:Y:S01]  /*e750*/  UISETP.NE.AND UP2, UPT, UR5, 0x5, UPT ;  /* 0x000000050500788c */ /* 0x000fe2000bf45270 */
[----:B------:R-:W-:Y:S01]  /*e760*/  IADD3 R3, R3, 0x100, RZ ;  /* 0x0000010003037810 */ /* 0x000fe20007ffe0ff */
[----:B------:R-:W-:Y:S01]  /*e770*/  UISETP.NE.AND UP0, UPT, UR7, 0x5, UPT ;  /* 0x000000050700788c */ /* 0x000fe2000bf05270 */
[----:B-1----:R-:W-:Y:S01]  /*e780*/  MOV R10, R7 ;  /* 0x00000007000a7202 */ /* 0x002fe20000000f00 */
[----:B------:R-:W-:Y:S01]  /*e790*/  USEL UR10, URZ, 0x1, UP2 ;  /* 0x000000013f0a7887 */ /* 0x000fe20009000000 */
[----:B------:R-:W-:Y:S01]  /*e7a0*/  MOV R9, R11 ;  /* 0x0000000b00097202 */ /* 0x000fe20000000f00 */
[----:B------:R-:W-:-:S02]  /*e7b0*/  USEL UR7, UR7, URZ, UP0 ;  /* 0x0000003f07077287 */ /* 0x000fc40008000000 */
[----:B------:R-:W-:Y:S02]  /*e7c0*/  USEL UR5, UR5, URZ, UP2 ;  /* 0x0000003f05057287 */ /* 0x000fe40009000000 */
[----:B------:R-:W-:Y:S01]  /*e7d0*/  LOP3.LUT R4, R4, UR10, RZ, 0x3c, !PT ;  /* 0x0000000a04047c12 */ /* 0x000fe2000f8e3cff */
[----:B------:R-:W-:Y:S09]  /*e7e0*/  @P2 BRA `(.L_x_34) ;  /* 0xffffff9c00502947 */ /* 0x000ff2000383ffff */
.L_x_23:
[----:B------:R-:W-:-:S13]  /*e7f0*/  ISETP.GE.AND P2, PT, R8, 0x1, PT ;  /* 0x000000010800780c */ /* 0x000fda0003f46270 */
[----:B------:R-:W-:Y:S05]  /*e800*/  @!P2 BRA `(.L_x_35) ;  /* 0x0000007400b0a947 */ /* 0x000fea0003800000 */
[----:B------:R-:W-:Y:S01]  /*e810*/  MOV R10, R7 ;  /* 0x00000007000a7202 */ /* 0x000fe20000000f00 */
[----:B------:R-:W-:Y:S01]  /*e820*/  ULDC UR39, c[0x0][0x604] ;  /* 0x0001810000277ab9 */ /* 0x000fe20000000800 */
[----:B------:R-:W-:-:S07]  /*e830*/  MOV R9, R11 ;  /* 0x0000000b00097202 */ /* 0x000fce0000000f00 */
.L_x_46:
[----:B------:R-:W-:Y:S05]  /*e840*/  @!P0 BRA `(.L_x_36) ;  /* 0x0000000000048947 */ /* 0x000fea0003800000 */
[----:B------:R-:W-:Y:S01]  /*e850*/  BPT.TRAP 0x1 ;  /* 0x000000040000795c */ /* 0x000fe20000300000 */
.L_x_36:
[----:B------:R-:W-:Y:S01]  /*e860*/  ULEA UR10, UR5, UR36, 0x3 ;  /* 0x00000024050a7291 */ /* 0x000fe2000f8e183f */
[----:B------:R-:W-:-:S08]  /*e870*/  SHF.L.U32 R7, R4, 0x1f, RZ ;  /* 0x0000001f04077819 */ /* 0x000fd000000006ff */
[----:B------:R-:W1:Y:S02]  /*e880*/  SYNCS.PHASECHK.TRANS64.TRYWAIT P2, [UR10+0x6e000], R7 ;  /* 0x06e00007ff0075a7 */ /* 0x000e64000804014a */
[----:B-1----:R-:W-:Y:S05]  /*e890*/  @!P2 BRA `(.L_x_37) ;  /* 0x000000b000f0a947 */ /* 0x002fea0003800000 */
.L_x_112:
        /* <DEDUP_REMOVED lines=65> */
.L_x_38:
[C---:B-1----:R-:W-:Y:S01]  /*ecb0*/  IADD3 R7, R3.reuse, 0x1, RZ ;  /* 0x0000000103077810 */ /* 0x042fe20007ffe0ff */
[----:B------:R-:W-:Y:S01]  /*ecc0*/  ULEA UR10, UR5, UR36, 0x3 ;  /* 0x00000024050a7291 */ /* 0x000fe2000f8e183f */
[C---:B------:R-:W-:Y:S02]  /*ecd0*/  IADD3 R11, R3.reuse, 0x8, RZ ;  /* 0x00000008030b7810 */ /* 0x040fe40007ffe0ff */
[-C--:B------:R-:W-:Y:S02]  /*ece0*/  ISETP.GE.AND P4, PT, R0, R7.reuse, PT ;  /* 0x000000070000720c */ /* 0x080fe40003f86270 */
[----:B------:R-:W-:Y:S02]  /*ecf0*/  ISETP.GE.AND P5, PT, R2, R7, PT ;  /* 0x000000070200720c */ /* 0x000fe40003fa6270 */
[----:B------:R-:W-:Y:S02]  /*ed00*/  IADD3 R7, R3, 0x9, RZ ;  /* 0x0000000903077810 */ /* 0x000fe40007ffe0ff */
[----:B------:R-:W-:-:S02]  /*ed10*/  FSEL R25, R25, -INF , P4 ;  /* 0xff80000019197808 */ /* 0x000fc40002000000 */
[-C--:B------:R-:W-:Y:S02]  /*ed20*/  ISETP.GE.AND P3, PT, R0, R11.reuse, PT ;  /* 0x0000000b0000720c */ /* 0x080fe40003f66270 */
[----:B------:R-:W-:Y:S02]  /*ed30*/  ISETP.GE.AND P2, PT, R2, R11, PT ;  /* 0x0000000b0200720c */ /* 0x000fe40003f46270 */
[-C--:B------:R-:W-:Y:S02]  /*ed40*/  ISETP.GE.AND P6, PT, R0, R7.reuse, PT ;  /* 0x000000070000720c */ /* 0x080fe40003fc6270 */
[----:B------:R-:W-:Y:S02]  /*ed50*/  ISETP.GE.AND P4, PT, R2, R7, PT ;  /* 0x000000070200720c */ /* 0x000fe40003f86270 */
[C---:B------:R-:W-:Y:S02]  /*ed60*/  IADD3 R11, R3.reuse, 0x10, RZ ;  /* 0x00000010030b7810 */ /* 0x040fe40007ffe0ff */
[----:B------:R-:W-:-:S02]  /*ed70*/  IADD3 R7, R3, 0x11, RZ ;  /* 0x0000001103077810 */ /* 0x000fc40007ffe0ff */
[----:B------:R-:W-:Y:S02]  /*ed80*/  FSEL R27, R27, -INF , P5 ;  /* 0xff8000001b1b7808 */ /* 0x000fe40002800000 */
[----:B------:R-:W-:Y:S02]  /*ed90*/  FSEL R28, R28, -INF , P3 ;  /* 0xff8000001c1c7808 */ /* 0x000fe40001800000 */
[----:B------:R-:W-:Y:S02]  /*eda0*/  FSEL R30, R30, -INF , P2 ;  /* 0xff8000001e1e7808 */ /* 0x000fe40001000000 */
[----:B------:R-:W-:Y:S02]  /*edb0*/  FSEL R29, R29, -INF , P6 ;  /* 0xff8000001d1d7808 */ /* 0x000fe40003000000 */
[-C--:B------:R-:W-:Y:S02]  /*edc0*/  ISETP.GE.AND P5, PT, R0, R11.reuse, PT ;  /* 0x0000000b0000720c */ /* 0x080fe40003fa6270 */
[----:B------:R-:W-:-:S02]  /*edd0*/  ISETP.GE.AND P3, PT, R2, R11, PT ;  /* 0x0000000b0200720c */ /* 0x000fc40003f66270 */
[-C--:B------:R-:W-:Y:S02]  /*ede0*/  ISETP.GE.AND P2, PT, R0, R7.reuse, PT ;  /* 0x000000070000720c */ /* 0x080fe40003f46270 */
[----:B------:R-:W-:Y:S02]  /*edf0*/  ISETP.GE.AND P6, PT, R2, R7, PT ;  /* 0x000000070200720c */ /* 0x000fe40003fc6270 */
[C---:B------:R-:W-:Y:S02]  /*ee00*/  IADD3 R11, R3.reuse, 0x18, RZ ;  /* 0x00000018030b7810 */ /* 0x040fe40007ffe0ff */
[----:B------:R-:W-:Y:S02]  /*ee10*/  IADD3 R7, R3, 0x19, RZ ;  /* 0x0000001903077810 */ /* 0x000fe40007ffe0ff */
[----:B------:R-:W-:Y:S02]  /*ee20*/  FSEL R31, R31, -INF , P4 ;  /* 0xff8000001f1f7808 */ /* 0x000fe40002000000 */
[----:B------:R-:W-:-:S02]  /*ee30*/  FSEL R32, R32, -INF , P5 ;  /* 0xff80000020207808 */ /* 0x000fc40002800000 */
[----:B------:R-:W-:Y:S02]  /*ee40*/  FSEL R34, R34, -INF , P3 ;  /* 0xff80000022227808 */ /* 0x000fe40001800000 */
[----:B------:R-:W-:Y:S02]  /*ee50*/  FSEL R33, R33, -INF , P2 ;  /* 0xff80000021217808 */ /* 0x000fe40001000000 */
[-C--:B------:R-:W-:Y:S02]  /*ee60*/  ISETP.GE.AND P4, PT, R0, R11.reuse, PT ;  /* 0x0000000b0000720c */ /* 0x080fe40003f86270 */
[----:B------:R-:W-:Y:S02]  /*ee70*/  ISETP.GE.AND P5, PT, R2, R11, PT ;  /* 0x0000000b0200720c */ /* 0x000fe40003fa6270 */
[-C--:B------:R-:W-:Y:S02]  /*ee80*/  ISETP.GE.AND P3, PT, R0, R7.reuse, PT ;  /* 0x000000070000720c */ /* 0x080fe40003f66270 */
[----:B------:R-:W-:-:S02]  /*ee90*/  ISETP.GE.AND P2, PT, R2, R7, PT ;  /* 0x000000070200720c */ /* 0x000fc40003f46270 */
[C---:B------:R-:W-:Y:S02]  /*eea0*/  IADD3 R11, R3.reuse, 0x20, RZ ;  /* 0x00000020030b7810 */ /* 0x040fe40007ffe0ff */
[----:B------:R-:W-:Y:S02]  /*eeb0*/  IADD3 R7, R3, 0x21, RZ ;  /* 0x0000002103077810 */ /* 0x000fe40007ffe0ff */
[----:B------:R-:W-:Y:S02]  /*eec0*/  FSEL R35, R35, -INF , P6 ;  /* 0xff80000023237808 */ /* 0x000fe40003000000 */
[----:B------:R-:W-:Y:S02]  /*eed0*/  FSEL R36, R36, -INF , P4 ;  /* 0xff80000024247808 */ /* 0x000fe40002000000 */
[----:B------:R-:W-:Y:S02]  /*eee0*/  FSEL R38, R38, -INF , P5 ;  /* 0xff80000026267808 */ /* 0x000fe40002800000 */
        /* <DEDUP_REMOVED lines=24> */
[----:B------:R-:W-:Y:S01]  /*f070*/  ISETP.GE.AND P4, PT, R2, R7, PT ;  /* 0x000000070200720c */ /* 0x000fe20003f86270 */
[C---:B------:R-:W-:Y:S01]  /*f080*/  VIADD R7, R3.reuse, 0x39 ;  /* 0x0000003903077836 */ /* 0x040fe20000000000 */
[----:B------:R-:W-:-:S02]  /*f090*/  IADD3 R11, R3, 0x38, RZ ;  /* 0x00000038030b7810 */ /* 0x000fc40007ffe0ff */
[----:B------:R-:W-:Y:S02]  /*f0a0*/  FSEL R47, R47, -INF , P5 ;  /* 0xff8000002f2f7808 */ /* 0x000fe40002800000 */
[----:B------:R-:W-:Y:S02]  /*f0b0*/  FSEL R48, R48, -INF , P3 ;  /* 0xff80000030307808 */ /* 0x000fe40001800000 */
[-C--:B------:R-:W-:Y:S02]  /*f0c0*/  ISETP.GE.AND P5, PT, R0, R11.reuse, PT ;  /* 0x0000000b0000720c */ /* 0x080fe40003fa6270 */
[----:B------:R-:W-:Y:S02]  /*f0d0*/  ISETP.GE.AND P3, PT, R2, R11, PT ;  /* 0x0000000b0200720c */ /* 0x000fe40003f66270 */
[----:B------:R-:W-:Y:S02]  /*f0e0*/  FSEL R50, R50, -INF , P2 ;  /* 0xff80000032327808 */ /* 0x000fe40001000000 */
[----:B------:R-:W-:-:S02]  /*f0f0*/  FSEL R49, R49, -INF , P6 ;  /* 0xff80000031317808 */ /* 0x000fc40003000000 */
[C---:B------:R-:W-:Y:S02]  /*f100*/  IADD3 R11, R3.reuse, 0x40, RZ ;  /* 0x00000040030b7810 */ /* 0x040fe40007ffe0ff */
[-C--:B------:R-:W-:Y:S02]  /*f110*/  ISETP.GE.AND P2, PT, R0, R7.reuse, PT ;  /* 0x000000070000720c */ /* 0x080fe40003f46270 */
[----:B------:R-:W-:Y:S02]  /*f120*/  ISETP.GE.AND P6, PT, R2, R7, PT ;  /* 0x000000070200720c */ /* 0x000fe40003fc6270 */
[----:B------:R-:W-:Y:S02]  /*f130*/  IADD3 R7, R3, 0x41, RZ ;  /* 0x0000004103077810 */ /* 0x000fe40007ffe0ff */
[----:B------:R-:W-:Y:S02]  /*f140*/  FSEL R51, R51, -INF , P4 ;  /* 0xff80000033337808 */ /* 0x000fe40002000000 */
[----:B------:R-:W-:-:S02]  /*f150*/  FSEL R52, R52, -INF , P5 ;  /* 0xff80000034347808 */ /* 0x000fc40002800000 */
[-C--:B------:R-:W-:Y:S02]  /*f160*/  ISETP.GE.AND P4, PT, R0, R11.reuse, PT ;  /* 0x0000000b0000720c */ /* 0x080fe40003f86270 */
[----:B------:R-:W-:Y:S02]  /*f170*/  ISETP.GE.AND P5, PT, R2, R11, PT ;  /* 0x0000000b0200720c */ /* 0x000fe40003fa6270 */
[----:B------:R-:W-:Y:S02]  /*f180*/  FSEL R54, R54, -INF , P3 ;  /* 0xff80000036367808 */ /* 0x000fe40001800000 */
[----:B------:R-:W-:Y:S02]  /*f190*/  FSEL R53, R53, -INF , P2 ;  /* 0xff80000035357808 */ /* 0x000fe40001000000 */
[----:B------:R-:W-:Y:S02]  /*f1a0*/  IADD3 R11, R3, 0x48, RZ ;  /* 0x00000048030b7810 */ /* 0x000fe40007ffe0ff */
[----:B------:R-:W-:-:S02]  /*f1b0*/  ISETP.GE.AND P3, PT, R0, R7, PT ;  /* 0x000000070000720c */ /* 0x000fc40003f66270 */
[----:B------:R-:W-:Y:S02]  /*f1c0*/  ISETP.GE.AND P2, PT, R2, R7, PT ;  /* 0x000000070200720c */ /* 0x000fe40003f46270 */
[----:B------:R-:W-:Y:S02]  /*f1d0*/  IADD3 R7, R3, 0x49, RZ ;  /* 0x0000004903077810 */ /* 0x000fe40007ffe0ff */
[----:B------:R-:W-:Y:S02]  /*f1e0*/  FSEL R55, R55, -INF , P6 ;  /* 0xff80000037377808 */ /* 0x000fe40003000000 */
[----:B------:R-:W-:Y:S02]  /*f1f0*/  FSEL R56, R56, -INF , P4 ;  /* 0xff80000038387808 */ /* 0x000fe40002000000 */
[-C--:B------:R-:W-:Y:S02]  /*f200*/  ISETP.GE.AND P6, PT, R0, R11.reuse, PT ;  /* 0x0000000b0000720c */ /* 0x080fe40003fc6270 */
[----:B------:R-:W-:-:S02]  /*f210*/  ISETP.GE.AND P4, PT, R2, R11, PT ;  /* 0x0000000b0200720c */ /* 0x000fc40003f86270 */
[----:B------:R-:W-:Y:S02]  /*f220*/  FSEL R58, R58, -INF , P5 ;  /* 0xff8000003a3a7808 */ /* 0x000fe40002800000 */
[----:B------:R-:W-:Y:S02]  /*f230*/  FSEL R57, R57, -INF , P3 ;  /* 0xff80000039397808 */ /* 0x000fe40001800000 */
[C---:B------:R-:W-:Y:S02]  /*f240*/  IADD3 R11, R3.reuse, 0x50, RZ ;  /* 0x00000050030b7810 */ /* 0x040fe40007ffe0ff */
[-C--:B------:R-:W-:Y:S02]  /*f250*/  ISETP.GE.AND P5, PT, R0, R7.reuse, PT ;  /* 0x000000070000720c */ /* 0x080fe40003fa6270 */
[----:B------:R-:W-:Y:S02]  /*f260*/  ISETP.GE.AND P3, PT, R2, R7, PT ;  /* 0x000000070200720c */ /* 0x000fe40003f66270 */
        /* <DEDUP_REMOVED lines=94> */
[----:B------:R-:W-:Y:S01]  /*f850*/  ISETP.GE.AND P4, PT, R2, R11, PT ;  /* 0x0000000b0200720c */ /* 0x000fe20003f86270 */
[----:B------:R-:W-:Y:S01]  /*f860*/  VIADD R11, R3, 0xa0 ;  /* 0x000000a0030b7836 */ /* 0x000fe20000000000 */
[----:B------:R-:W-:Y:S02]  /*f870*/  FSEL R98, R98, -INF , P5 ;  /* 0xff80000062627808 */ /* 0x000fe40002800000 */
[----:B------:R-:W-:-:S02]  /*f880*/  FSEL R97, R97, -INF , P3 ;  /* 0xff80000061617808 */ /* 0x000fc40001800000 */
[-C--:B------:R-:W-:Y:S02]  /*f890*/  ISETP.GE.AND P5, PT, R0, R7.reuse, PT ;  /* 0x000000070000720c */ /* 0x080fe40003fa6270 */
[----:B------:R-:W-:Y:S02]  /*f8a0*/  ISETP.GE.AND P3, PT, R2, R7, PT ;  /* 0x000000070200720c */ /* 0x000fe40003f66270 */
[----:B------:R-:W-:Y:S02]  /*f8b0*/  IADD3 R7, R3, 0xa1, RZ ;  /* 0x000000a103077810 */ /* 0x000fe40007ffe0ff */
[----:B------:R-:W-:Y:S02]  /*f8c0*/  FSEL R99, R99, -INF , P2 ;  /* 0xff80000063637808 */ /* 0x000fe40001000000 */
[----:B------:R-:W-:Y:S02]  /*f8d0*/  FSEL R100, R100, -INF , P6 ;  /* 0xff80000064647808 */ /* 0x000fe40003000000 */
[----:B------:R-:W-:-:S02]  /*f8e0*/  FSEL R102, R102, -INF , P4 ;  /* 0xff80000066667808 */ /* 0x000fc40002000000 */
[----:B------:R-:W-:Y:S02]  /*f8f0*/  FSEL R101, R101, -INF , P5 ;  /* 0xff80000065657808 */ /* 0x000fe40002800000 */
[-C--:B------:R-:W-:Y:S02]  /*f900*/  ISETP.GE.AND P2, PT, R0, R11.reuse, PT ;  /* 0x0000000b0000720c */ /* 0x080fe40003f46270 */
[----:B------:R-:W-:Y:S02]  /*f910*/  ISETP.GE.AND P6, PT, R2, R11, PT ;  /* 0x0000000b0200720c */ /* 0x000fe40003fc6270 */
[-C--:B------:R-:W-:Y:S02]  /*f920*/  ISETP.GE.AND P4, PT, R0, R7.reuse, PT ;  /* 0x000000070000720c */ /* 0x080fe40003f86270 */
[----:B------:R-:W-:Y:S02]  /*f930*/  ISETP.GE.AND P5, PT, R2, R7, PT ;  /* 0x000000070200720c */ /* 0x000fe40003fa6270 */
[----:B------:R-:W-:-:S02]  /*f940*/  IADD3 R11, R3, 0xa8, RZ ;  /* 0x000000a8030b7810 */ /* 0x000fc40007ffe0ff */
[----:B------:R-:W-:Y:S02]  /*f950*/  IADD3 R7, R3, 0xa9, RZ ;  /* 0x000000a903077810 */ /* 0x000fe40007ffe0ff */
[----:B------:R-:W-:Y:S02]  /*f960*/  FSEL R104, R104, -INF , P2 ;  /* 0xff80000068687808 */ /* 0x000fe40001000000 */
[----:B------:R-:W-:Y:S02]  /*f970*/  FSEL R106, R106, -INF , P6 ;  /* 0xff8000006a6a7808 */ /* 0x000fe40003000000 */
[----:B------:R-:W-:Y:S02]  /*f980*/  FSEL R105, R105, -INF , P4 ;  /* 0xff80000069697808 */ /* 0x000fe40002000000 */
[----:B------:R-:W-:Y:S02]  /*f990*/  ISETP.GE.AND P2, PT, R2, R11, PT ;  /* 0x0000000b0200720c */ /* 0x000fe40003f46270 */
[----:B------:R-:W-:-:S02]  /*f9a0*/  ISETP.GE.AND P6, PT, R0, R7, PT ;  /* 0x000000070000720c */ /* 0x000fc40003fc6270 */
[----:B------:R-:W-:Y:S02]  /*f9b0*/  ISETP.GE.AND P4, PT, R2, R7, PT ;  /* 0x000000070200720c */ /* 0x000fe40003f86270 */
[----:B------:R-:W-:Y:S02]  /*f9c0*/  IADD3 R7, R3, 0xb1, RZ ;  /* 0x000000b103077810 */ /* 0x000fe40007ffe0ff */
[----:B------:R-:W-:Y:S02]  /*f9d0*/  FSEL R110, R110, -INF , P2 ;  /* 0xff8000006e6e7808 */ /* 0x000fe40001000000 */
[----:B------:R-:W-:Y:S02]  /*f9e0*/  FSEL R109, R109, -INF , P6 ;  /* 0xff8000006d6d7808 */ /* 0x000fe40003000000 */
[-C--:B------:R-:W-:Y:S02]  /*f9f0*/  ISETP.GE.AND P2, PT, R0, R7.reuse, PT ;  /* 0x000000070000720c */ /* 0x080fe40003f46270 */
[----:B------:R-:W-:-:S02]  /*fa00*/  ISETP.GE.AND P6, PT, R2, R7, PT ;  /* 0x000000070200720c */ /* 0x000fc40003fc6270 */
[----:B------:R-:W-:Y:S02]  /*fa10*/  IADD3 R7, R3, 0xb9, RZ ;  /* 0x000000b903077810 */ /* 0x000fe40007ffe0ff */
[----:B------:R-:W-:Y:S02]  /*fa20*/  FSEL R113, R113, -INF , P2 ;  /* 0xff80000071717808 */ /* 0x000fe40001000000 */
[C---:B------:R-:W-:Y:S02]  /*fa30*/  ISETP.GE.AND P2, PT, R0.reuse, R7, PT ;  /* 0x000000070000720c */ /* 0x040fe40003f46270 */
[----:B------:R-:W-:Y:S02]  /*fa40*/  IADD3 R16, R3, 0xc0, RZ ;  /* 0x000000c003107810 */ /* 0x000fe40007ffe0ff */
[----:B------:R-:W-:Y:S02]  /*fa50*/  FSEL R117, R117, -INF , P2 ;  /* 0xff80000075757808 */ /* 0x000fe40001000000 */
[----:B------:R-:W-:-:S02]  /*fa60*/  ISETP.GE.AND P2, PT, R0, R16, PT ;  /* 0x000000100000720c */ /* 0x000fc40003f46270 */
[C---:B------:R-:W-:Y:S02]  /*fa70*/  IADD3 R234, R3.reuse, 0xc1, RZ ;  /* 0x000000c103ea7810 */ /* 0x040fe40007ffe0ff */
        /* <DEDUP_REMOVED lines=19> */
[----:B------:R-:W-:Y:S02]  /*fbb0*/  ISETP.GE.AND P2, PT, R0, R20, PT ;  /* 0x000000140000720c */ /* 0x000fe40003f46270 */
[----:B------:R-:W-:Y:S02]  /*fbc0*/  IADD3 R19, R3, 0xe0, RZ ;  /* 0x000000e003137810 */ /* 0x000fe40007ffe0ff */
[----:B------:R-:W-:Y:S02]  /*fbd0*/  FSEL R103, R103, -INF , P3 ;  /* 0xff80000067677808 */ /* 0x000fe40001800000 */
[----:B------:R-:W-:-:S02]  /*fbe0*/  FSEL R133, R133, -INF , P2 ;  /* 0xff80000085857808 */ /* 0x000fc40001000000 */
[C---:B------:R-:W-:Y:S02]  /*fbf0*/  ISETP.GE.AND P3, PT, R0.reuse, R11, PT ;  /* 0x0000000b0000720c */ /* 0x040fe40003f66270 */
[----:B------:R-:W-:Y:S02]  /*fc00*/  ISETP.GE.AND P2, PT, R0, R19, PT ;  /* 0x000000130000720c */ /* 0x000fe40003f46270 */
[C---:B------:R-:W-:Y:S02]  /*fc10*/  IADD3 R11, R3.reuse, 0xb0, RZ ;  /* 0x000000b0030b7810 */ /* 0x040fe40007ffe0ff */
[----:B------:R-:W-:Y:S02]  /*fc20*/  IADD3 R18, R3, 0xe1, RZ ;  /* 0x000000e103127810 */ /* 0x000fe40007ffe0ff */
[----:B------:R-:W-:Y:S02]  /*fc30*/  FSEL R107, R107, -INF , P5 ;  /* 0xff8000006b6b7808 */ /* 0x000fe40002800000 */
[----:B------:R-:W-:-:S02]  /*fc40*/  FSEL R108, R108, -INF , P3 ;  /* 0xff8000006c6c7808 */ /* 0x000fc40001800000 */
[----:B------:R-:W-:Y:S02]  /*fc50*/  FSEL R136, R136, -INF , P2 ;  /* 0xff80000088887808 */ /* 0x000fe40001000000 */
[-C--:B------:R-:W-:Y:S02]  /*fc60*/  ISETP.GE.AND P5, PT, R0, R11.reuse, PT ;  /* 0x0000000b0000720c */ /* 0x080fe40003fa6270 */
[----:B------:R-:W-:Y:S02]  /*fc70*/  ISETP.GE.AND P3, PT, R2, R11, PT ;  /* 0x0000000b0200720c */ /* 0x000fe40003f66270 */
[----:B------:R-:W-:Y:S02]  /*fc80*/  ISETP.GE.AND P2, PT, R0, R18, PT ;  /* 0x000000120000720c */ /* 0x000fe40003f46270 */
[C---:B------:R-:W-:Y:S02]  /*fc90*/  IADD3 R11, R3.reuse, 0xb8, RZ ;  /* 0x000000b8030b7810 */ /* 0x040fe40007ffe0ff */
[----:B------:R-:W-:-:S02]  /*fca0*/  IADD3 R17, R3, 0xe8, RZ ;  /* 0x000000e803117810 */ /* 0x000fc40007ffe0ff */
[----:B------:R-:W-:Y:S02]  /*fcb0*/  FSEL R112, R112, -INF , P5 ;  /* 0xff80000070707808 */ /* 0x000fe40002800000 */
[----:B------:R-:W-:Y:S02]  /*fcc0*/  FSEL R137, R137, -INF , P2 ;  /* 0xff80000089897808 */ /* 0x000fe40001000000 */
[C---:B------:R-:W-:Y:S02]  /*fcd0*/  ISETP.GE.AND P5, PT, R0.reuse, R11, PT ;  /* 0x0000000b0000720c */ /* 0x040fe40003fa6270 */
[----:B------:R-:W-:Y:S02]  /*fce0*/  ISETP.GE.AND P2, PT, R0, R17, PT ;  /* 0x000000110000720c */ /* 0x000fe40003f46270 */
[----:B------:R-:W-:Y:S02]  /*fcf0*/  IADD3 R15, R3, 0xe9, RZ ;  /* 0x000000e9030f7810 */ /* 0x000fe40007ffe0ff */
[----:B------:R-:W-:-:S02]  /*fd00*/  FSEL R116, R116, -INF , P5 ;  /* 0xff80000074747808 */ /* 0x000fc40002800000 */
[----:B------:R-:W-:Y:S02]  /*fd10*/  FSEL R140, R140, -INF , P2 ;  /* 0xff8000008c8c7808 */ /* 0x000fe40001000000 */
[----:B------:R-:W-:Y:S02]  /*fd20*/  ISETP.GE.AND P5, PT, R2, R11, PT ;  /* 0x0000000b0200720c */ /* 0x000fe40003fa6270 */
        /* <DEDUP_REMOVED lines=10> */
[----:B------:R-:W-:Y:S02]  /*fdd0*/  IADD3 R13, R3, 0xf9, RZ ;  /* 0x000000f9030d7810 */ /* 0x000fe40007ffe0ff */
[----:B------:R-:W-:Y:S02]  /*fde0*/  FSEL R148, R148, -INF , P2 ;  /* 0xff80000094947808 */ /* 0x000fe40001000000 */
[C---:B------:R-:W-:Y:S02]  /*fdf0*/  ISETP.GE.AND P2, PT, R0.reuse, R13, PT ;  /* 0x0000000d0000720c */ /* 0x040fe40003f46270 */
[----:B------:R-:W-:Y:S02]  /*fe00*/  FSEL R111, R111, -INF , P4 ;  /* 0xff8000006f6f7808 */ /* 0x000fe40002000000 */
[----:B------:R-:W-:Y:S02]  /*fe10*/  FSEL R149, R149, -INF , P2 ;  /* 0xff80000095957808 */ /* 0x000fe40001000000 */
[----:B------:R-:W-:-:S02]  /*fe20*/  ISETP.GE.AND P2, PT, R0, R3, PT ;  /* 0x000000030000720c */ /* 0x000fc40003f46270 */
[----:B------:R-:W-:Y:S02]  /*fe30*/  ISETP.GE.AND P4, PT, R2, R16, PT ;  /* 0x000000100200720c */ /* 0x000fe40003f86270 */
[----:B------:R-:W-:Y:S02]  /*fe40*/  FSEL R24, R24, -INF , P2 ;  /* 0xff80000018187808 */ /* 0x000fe40001000000 */
[----:B------:R-:W-:Y:S02]  /*fe50*/  ISETP.GE.AND P2, PT, R2, R7, PT ;  /* 0x000000070200720c */ /* 0x000fe40003f46270 */
[----:B------:R-:W-:Y:S02]  /*fe60*/  FMNMX R236, R24, R10, !PT ;  /* 0x0000000a18ec7209 */ /* 0x000fe40007800000 */
[----:B------:R-:W-:Y:S02]  /*fe70*/  FSEL R115, R115, -INF , P6 ;  /* 0xff80000073737808 */ /* 0x000fe40003000000 */
[----:B------:R-:W-:-:S02]  /*fe80*/  FMNMX R7, R25, R236, !PT ;  /* 0x000000ec19077209 */ /* 0x000fc40007800000 */
[----:B------:R-:W-:Y:S02]  /*fe90*/  ISETP.GE.AND P6, PT, R2, R233, PT ;  /* 0x000000e90200720c */ /* 0x000fe40003fc6270 */
[----:B------:R-:W-:Y:S02]  /*fea0*/  FMNMX R236, R28, R7, !PT ;  /* 0x000000071cec7209 */ /* 0x000fe40007800000 */
[----:B------:R-:W-:Y:S02]  /*feb0*/  FSEL R118, R118, -INF , P5 ;  /* 0xff80000076767808 */ /* 0x000fe40002800000 */
[----:B------:R-:W-:Y:S02]  /*fec0*/  FMNMX R7, R29, R236, !PT ;  /* 0x000000ec1d077209 */ /* 0x000fe40007800000 */
[----:B------:R-:W-:Y:S02]  /*fed0*/  ISETP.GE.AND P5, PT, R2, R232, PT ;  /* 0x000000e80200720c */ /* 0x000fe40003fa6270 */
[----:B------:R-:W-:-:S02]  /*fee0*/  FMNMX R236, R32, R7, !PT ;  /* 0x0000000720ec7209 */ /* 0x000fc40007800000 */
[----:B------:R-:W-:Y:S02]  /*fef0*/  FSEL R126, R126, -INF , P6 ;  /* 0xff8000007e7e7808 */ /* 0x000fe40003000000 */
[----:B------:R-:W-:Y:S02]  /*ff00*/  FMNMX R7, R33, R236, !PT ;  /* 0x000000ec21077209 */ /* 0x000fe40007800000 */
        /* <DEDUP_REMOVED lines=8> */
[----:B------:R-:W-:Y:S02]  /*ff90*/  FSEL R138, R138, -INF , P5 ;  /* 0xff8000008a8a7808 */ /* 0x000fe40002800000 */
[----:B------:R-:W-:-:S02]  /*ffa0*/  FMNMX R236, R44, R7, !PT ;  /* 0x000000072cec7209 */ /* 0x000fc40007800000 */
[----:B------:R-:W-:Y:S02]  /*ffb0*/  FSEL R114, R114, -INF , P3 ;  /* 0xff80000072727808 */ /* 0x000fe40001800000 */
[----:B------:R-:W-:Y:S02]  /*ffc0*/  FMNMX R7, R45, R236, !PT ;  /* 0x000000ec2d077209 */ /* 0x000fe40007800000 */
[----:B------:R-:W-:Y:S02]  /*ffd0*/  ISETP.GE.AND P5, PT, R2, R11, PT ;  /* 0x0000000b0200720c */ /* 0x000fe40003fa6270 */
        /* <DEDUP_REMOVED lines=39> */
[----:B------:R-:W-:Y:S02]  /*10250*/  FSEL R151, R151, -INF , P3 ;  /* 0xff80000097977808 */ /* 0x000fe40001800000 */
[----:B------:R-:W-:Y:S02]  /*10260*/  FMNMX R236, R88, R7, !PT ;  /* 0x0000000758ec7209 */ /* 0x000fe40007800000 */
[----:B------:R-:W-:Y:S02]  /*10270*/  FSEL R150, R150, -INF , P2 ;  /* 0xff80000096967808 */ /* 0x000fe40001000000 */
        /* <DEDUP_REMOVED lines=36> */
[----:B------:R-:W-:Y:S02]  /*104c0*/  FSEL R11, R7, RZ, P6 ;  /* 0x000000ff070b7208 */ /* 0x000fe40003000000 */
[----:B------:R-:W-:-:S03]  /*104d0*/  ISETP.GE.AND P6, PT, R2, R12, PT ;  /* 0x0000000c0200720c */ /* 0x000fc60003fc6270 */
[----:B------:R-:W-:Y:S01]  /*104e0*/  FMUL R12, R11, UR39 ;  /* 0x000000270b0c7c20 */ /* 0x000fe20008400000 */
[----:B------:R-:W-:-:S03]  /*104f0*/  FSEL R147, R147, -INF , P6 ;  /* 0xff80000093937808 */ /* 0x000fc60003000000 */
        /* <DEDUP_REMOVED lines=21> */
[--C-:B------:R-:W-:Y:S01]  /*10650*/  FFMA R29, R53, UR39, -R12.reuse ;  /* 0x00000027351d7c23 */ /* 0x100fe2000800080c */
[----:B------:R1:W2:Y:S01]  /*10660*/  MUFU.EX2 R13, R24 ;  /* 0x00000018000d7308 */ /* 0x0002a20000000800 */
[----:B------:R-:W-:Y:S01]  /*10670*/  @!P5 FMUL R14, R14, 0.5 ;  /* 0x3f0000000e0ed820 */ /* 0x000fe20000400000 */
[----:B------:R-:W-:Y:S01]  /*10680*/  @!P3 FMUL R17, R17, 0.5 ;  /* 0x3f0000001111b820 */ /* 0x000fe20000400000 */
[--C-:B------:R-:W-:Y:S01]  /*10690*/  FFMA R53, R73, UR39, -R12.reuse ;  /* 0x0000002749357c23 */ /* 0x100fe2000800080c */
[----:B------:R-:W-:Y:S01]  /*106a0*/  @!P2 FMUL R16, R16, 0.5 ;  /* 0x3f0000001010a820 */ /* 0x000fe20000400000 */
[--C-:B------:R-:W-:Y:S01]  /*106b0*/  FFMA R73, R85, UR39, -R12.reuse ;  /* 0x0000002755497c23 */ /* 0x100fe2000800080c */
[--C-:B------:R-:W-:Y:S01]  /*106c0*/  FFMA R85, R97, UR39, -R12.reuse ;  /* 0x0000002761557c23 */ /* 0x100fe2000800080c */
[--C-:B------:R-:W-:Y:S01]  /*106d0*/  FFMA R97, R109, UR39, -R12.reuse ;  /* 0x000000276d617c23 */ /* 0x100fe2000800080c */
[----:B------:R-:W3:Y:S01]  /*106e0*/  MUFU.EX2 R15, R15 ;  /* 0x0000000f000f7308 */ /* 0x000ee20000000800 */
[--C-:B-1----:R-:W-:Y:S01]  /*106f0*/  FFMA R24, R45, UR39, -R12.reuse ;  /* 0x000000272d187c23 */ /* 0x102fe2000800080c */
[--C-:B------:R-:W-:Y:S01]  /*10700*/  FFMA R109, R121, UR39, -R12.reuse ;  /* 0x00000027796d7c23 */ /* 0x100fe2000800080c */
[--C-:B------:R-:W-:Y:S01]  /*10710*/  FFMA R129, R129, UR39, -R12.reuse ;  /* 0x0000002781817c23 */ /* 0x100fe2000800080c */
[--C-:B------:R-:W-:Y:S01]  /*10720*/  FFMA R136, R136, UR39, -R12.reuse ;  /* 0x0000002788887c23 */ /* 0x100fe2000800080c */
[--C-:B------:R-:W-:Y:S01]  /*10730*/  FFMA R137, R137, UR39, -R12.reuse ;  /* 0x0000002789897c23 */ /* 0x100fe2000800080c */
[--C-:B------:R-:W-:Y:S01]  /*10740*/  FFMA R140, R140, UR39, -R12.reuse ;  /* 0x000000278c8c7c23 */ /* 0x100fe2000800080c */
[--C-:B------:R-:W-:Y:S01]  /*10750*/  FFMA R145, R145, UR39, -R12.reuse ;  /* 0x0000002791917c23 */ /* 0x100fe2000800080c */
[----:B------:R-:W1:Y:S01]  /*10760*/  MUFU.EX2 R14, R14 ;  /* 0x0000000e000e7308 */ /* 0x000e620000000800 */
[----:B--2---:R-:W-:Y:S01]  /*10770*/  @!P4 FMUL R13, R13, R13 ;  /* 0x0000000d0d0dc220 */ /* 0x004fe20000400000 */
[----:B------:R-:W-:Y:S01]  /*10780*/  FSETP.GEU.AND P4, PT, R18, -126, PT ;  /* 0xc2fc00001200780b */ /* 0x000fe20003f8e000 */
[----:B------:R-:W-:-:S05]  /*10790*/  FFMA R144, R144, UR39, -R12 ;  /* 0x0000002790907c23 */ /* 0x000fca000800080c */
        /* <DEDUP_REMOVED lines=30> */
[----:B------:R-:W-:-:S04]  /*10980*/  ISETP.GE.AND P3, PT, R2, R3, PT ;  /* 0x000000030200720c */ /* 0x000fc80003f66270 */
[----:B------:R-:W-:Y:S01]  /*10990*/  FSEL R48, R26, -INF , P3 ;  /* 0xff8000001a307808 */ /* 0x000fe20001800000 */
[----:B------:R-:W-:Y:S01]  /*109a0*/  @!P5 FMUL R24, R24, 0.5 ;  /* 0x3f0000001818d820 */ /* 0x000fe20000400000 */
[----:B------:R-:W1:Y:S01]  /*109b0*/  MUFU.EX2 R25, R25 ;  /* 0x0000001900197308 */ /* 0x000e620000000800 */
[----:B--2---:R-:W-:Y:S01]  /*109c0*/  @!P2 FMUL R20, R20, R20 ;  /* 0x000000141414a220 */ /* 0x004fe20000400000 */
[----:B------:R-:W-:Y:S02]  /*109d0*/  FMNMX R32, R48, R9, !PT ;  /* 0x0000000930207209 */ /* 0x000fe40007800000 */
[----:B------:R-:W-:Y:S02]  /*109e0*/  FSETP.GEU.AND P2, PT, R49, -126, PT ;  /* 0xc2fc00003100780b */ /* 0x000fe40003f4e000 */
[----:B------:R-:W-:Y:S01]  /*109f0*/  FMNMX R33, R27, R32, !PT ;  /* 0x000000201b217209 */ /* 0x000fe20007800000 */
[--C-:B------:R-:W-:Y:S01]  /*10a00*/  FFMA R32, R56, UR39, -R12.reuse ;  /* 0x0000002738207c23 */ /* 0x100fe2000800080c */
[----:B------:R-:W2:Y:S01]  /*10a10*/  MUFU.EX2 R24, R24 ;  /* 0x0000001800187308 */ /* 0x000ea20000000800 */
[----:B---3--:R-:W-:Y:S01]  /*10a20*/  @!P4 FMUL R23, R23, R23 ;  /* 0x000000171717c220 */ /* 0x008fe20000400000 */
[----:B------:R-:W-:Y:S01]  /*10a30*/  FMNMX R36, R30, R33, !PT ;  /* 0x000000211e247209 */ /* 0x000fe20007800000 */
[--C-:B------:R-:W-:Y:S01]  /*10a40*/  FFMA R33, R57, UR39, -R12.reuse ;  /* 0x0000002739217c23 */ /* 0x100fe2000800080c */
[----:B------:R-:W-:Y:S01]  /*10a50*/  FSETP.GEU.AND P4, PT, R28, -126, PT ;  /* 0xc2fc00001c00780b */ /* 0x000fe20003f8e000 */
[--C-:B------:R-:W-:Y:S01]  /*10a60*/  FFMA R57, R77, UR39, -R12.reuse ;  /* 0x000000274d397c23 */ /* 0x100fe2000800080c */
[----:B------:R-:W-:Y:S01]  /*10a70*/  FMNMX R37, R31, R36, !PT ;  /* 0x000000241f257209 */ /* 0x000fe20007800000 */
[--C-:B------:R-:W-:Y:S01]  /*10a80*/  FFMA R77, R89, UR39, -R12.reuse ;  /* 0x00000027594d7c23 */ /* 0x100fe2000800080c */
[----:B------:R-:W-:Y:S01]  /*10a90*/  FSETP.GEU.AND P3, PT, R29, -126, PT ;  /* 0xc2fc00001d00780b */ /* 0x000fe20003f6e000 */
[----:B-1----:R-:W-:Y:S01]  /*10aa0*/  @!P6 FMUL R25, R25, R25 ;  /* 0x000000191919e220 */ /* 0x002fe20000400000 */
[----:B------:R-:W-:Y:S01]  /*10ab0*/  FMNMX R36, R34, R37, !PT ;  /* 0x0000002522247209 */ /* 0x000fe20007800000 */
[----:B------:R-:W-:Y:S01]  /*10ac0*/  @!P2 FMUL R49, R49, 0.5 ;  /* 0x3f0000003131a820 */ /* 0x000fe20000400000 */
[----:B------:R-:W-:Y:S01]  /*10ad0*/  FSETP.GEU.AND P6, PT, R33, -126, PT ;  /* 0xc2fc00002100780b */ /* 0x000fe20003fce000 */
[--C-:B------:R-:W-:Y:S01]  /*10ae0*/  FFMA R89, R101, UR39, -R12.reuse ;  /* 0x0000002765597c23 */ /* 0x100fe2000800080c */
[----:B------:R-:W-:Y:S01]  /*10af0*/  FMNMX R37, R35, R36, !PT ;  /* 0x0000002423257209 */ /* 0x000fe20007800000 */
[----:B------:R-:W1:Y:S01]  /*10b00*/  MUFU.EX2 R26, R49 ;  /* 0x00000031001a7308 */ /* 0x000e620000000800 */
[--C-:B------:R-:W-:Y:S01]  /*10b10*/  FFMA R36, R60, UR39, -R12.reuse ;  /* 0x000000273c247c23 */ /* 0x100fe2000800080c */
[----:B--2---:R-:W-:Y:S01]  /*10b20*/  @!P5 FMUL R24, R24, R24 ;  /* 0x000000181818d220 */ /* 0x004fe20000400000 */
[----:B------:R-:W-:Y:S01]  /*10b30*/  FMNMX R40, R38, R37, !PT ;  /* 0x0000002526287209 */ /* 0x000fe20007800000 */
[----:B------:R-:W-:Y:S01]  /*10b40*/  @!P4 FMUL R28, R28, 0.5 ;  /* 0x3f0000001c1cc820 */ /* 0x000fe20000400000 */
[----:B------:R-:W-:Y:S01]  /*10b50*/  FSETP.GEU.AND P5, PT, R32, -126, PT ;  /* 0xc2fc00002000780b */ /* 0x000fe20003fae000 */
[----:B------:R-:W-:Y:S01]  /*10b60*/  @!P3 FMUL R29, R29, 0.5 ;  /* 0x3f0000001d1db820 */ /* 0x000fe20000400000 */
[----:B------:R-:W-:Y:S01]  /*10b70*/  FMNMX R41, R39, R40, !PT ;  /* 0x0000002827297209 */ /* 0x000fe20007800000 */
[--C-:B------:R-:W-:Y:S01]  /*10b80*/  FFMA R37, R61, UR39, -R12.reuse ;  /* 0x000000273d257c23 */ /* 0x100fe2000800080c */
[--C-:B------:R-:W-:Y:S01]  /*10b90*/  FFMA R101, R113, UR39, -R12.reuse ;  /* 0x0000002771657c23 */ /* 0x100fe2000800080c */
[----:B------:R-:W-:Y:S01]  /*10ba0*/  @!P6 FMUL R33, R33, 0.5 ;  /* 0x3f0000002121e820 */ /* 0x000fe20000400000 */
[----:B------:R-:W-:Y:S01]  /*10bb0*/  FMNMX R40, R42, R41, !PT ;  /* 0x000000292a287209 */ /* 0x000fe20007800000 */
[----:B------:R-:W2:Y:S01]  /*10bc0*/  MUFU.EX2 R28, R28 ;  /* 0x0000001c001c7308 */ /* 0x000ea20000000800 */
[----:B------:R-:W-:-:S02]  /*10bd0*/  FFMA R113, R125, UR39, -R12 ;  /* 0x000000277d717c23 */ /* 0x000fc4000800080c */
[----:B------:R-:W-:Y:S01]  /*10be0*/  FMNMX R41, R43, R40, !PT ;  /* 0x000000282b297209 */ /* 0x000fe20007800000 */
[--C-:B------:R-:W-:Y:S01]  /*10bf0*/  FFMA R40, R64, UR39, -R12.reuse ;  /* 0x0000002740287c23 */ /* 0x100fe2000800080c */
[----:B-1----:R-:W-:Y:S01]  /*10c00*/  @!P2 FMUL R26, R26, R26 ;  /* 0x0000001a1a1aa220 */ /* 0x002fe20000400000 */
[----:B------:R-:W-:Y:S01]  /*10c10*/  @!P5 FMUL R32, R32, 0.5 ;  /* 0x3f0000002020d820 */ /* 0x000fe20000400000 */
[----:B------:R-:W-:Y:S01]  /*10c20*/  FMNMX R44, R46, R41, !PT ;  /* 0x000000292e2c7209 */ /* 0x000fe20007800000 */
[----:B------:R-:W1:Y:S01]  /*10c30*/  MUFU.EX2 R33, R33 ;  /* 0x0000002100217308 */ /* 0x000e620000000800 */
[----:B------:R-:W-:Y:S01]  /*10c40*/  FSETP.GEU.AND P2, PT, R36, -126, PT ;  /* 0xc2fc00002400780b */ /* 0x000fe20003f4e000 */
[--C-:B------:R-:W-:Y:S01]  /*10c50*/  FFMA R41, R65, UR39, -R12.reuse ;  /* 0x0000002741297c23 */ /* 0x100fe2000800080c */
[----:B------:R-:W-:Y:S01]  /*10c60*/  FMNMX R45, R47, R44, !PT ;  /* 0x0000002c2f2d7209 */ /* 0x000fe20007800000 */
[--C-:B------:R-:W-:Y:S01]  /*10c70*/  FFMA R64, R80, UR39, -R12.reuse ;  /* 0x0000002750407c23 */ /* 0x100fe2000800080c */
[--C-:B------:R-:W-:Y:S01]  /*10c80*/  FFMA R65, R81, UR39, -R12.reuse ;  /* 0x0000002751417c23 */ /* 0x100fe2000800080c */
[--C-:B------:R-:W-:Y:S01]  /*10c90*/  FFMA R80, R92, UR39, -R12.reuse ;  /* 0x000000275c507c23 */ /* 0x100fe2000800080c */
[----:B------:R-:W-:Y:S01]  /*10ca0*/  FMNMX R44, R50, R45, !PT ;  /* 0x0000002d322c7209 */ /* 0x000fe20007800000 */
[----:B------:R-:W3:Y:S01]  /*10cb0*/  MUFU.EX2 R29, R29 ;  /* 0x0000001d001d7308 */ /* 0x000ee20000000800 */
[----:B--2---:R-:W-:Y:S01]  /*10cc0*/  @!P4 FMUL R28, R28, R28 ;  /* 0x0000001c1c1cc220 */ /* 0x004fe20000400000 */
[----:B------:R-:W-:Y:S01]  /*10cd0*/  FSETP.GEU.AND P4, PT, R37, -126, PT ;  /* 0xc2fc00002500780b */ /* 0x000fe20003f8e000 */
[--C-:B------:R-:W-:Y:S01]  /*10ce0*/  FFMA R81, R93, UR39, -R12.reuse ;  /* 0x000000275d517c23 */ /* 0x100fe2000800080c */
[----:B------:R-:W-:Y:S01]  /*10cf0*/  FMNMX R45, R51, R44, !PT ;  /* 0x0000002c332d7209 */ /* 0x000fe20007800000 */
[--C-:B------:R-:W-:Y:S01]  /*10d00*/  FFMA R44, R68, UR39, -R12.reuse ;  /* 0x00000027442c7c23 */ /* 0x100fe2000800080c */
[----:B------:R-:W-:Y:S01]  /*10d10*/  @!P2 FMUL R36, R36, 0.5 ;  /* 0x3f0000002424a820 */ /* 0x000fe20000400000 */
[--C-:B------:R-:W-:Y:S01]  /*10d20*/  FFMA R92, R104, UR39, -R12.reuse ;  /* 0x00000027685c7c23 */ /* 0x100fe2000800080c */
[----:B------:R-:W2:Y:S01]  /*10d30*/  MUFU.EX2 R32, R32 ;  /* 0x0000002000207308 */ /* 0x000ea20000000800 */
[----:B-1----:R-:W-:Y:S01]  /*10d40*/  @!P6 FMUL R33, R33, R33 ;  /* 0x000000212121e220 */ /* 0x002fe20000400000 */
[----:B------:R-:W-:Y:S01]  /*10d50*/  FSETP.GEU.AND P6, PT, R44, -126, PT ;  /* 0xc2fc00002c00780b */ /* 0x000fe20003fce000 */
[--C-:B------:R-:W-:Y:S01]  /*10d60*/  FFMA R93, R105, UR39, -R12.reuse ;  /* 0x00000027695d7c23 */ /* 0x100fe2000800080c */
[----:B------:R-:W-:Y:S01]  /*10d70*/  FMNMX R52, R54, R45, !PT ;  /* 0x0000002d36347209 */ /* 0x000fe20007800000 */
[--C-:B------:R-:W-:Y:S01]  /*10d80*/  FFMA R45, R69, UR39, -R12.reuse ;  /* 0x00000027452d7c23 */ /* 0x100fe2000800080c */
[--C-:B------:R-:W-:Y:S01]  /*10d90*/  FFMA R104, R116, UR39, -R12.reuse ;  /* 0x0000002774687c23 */ /* 0x100fe2000800080c */
[----:B------:R-:W-:Y:S01]  /*10da0*/  @!P4 FMUL R37, R37, 0.5 ;  /* 0x3f0000002525c820 */ /* 0x000fe20000400000 */
[----:B------:R-:W-:Y:S01]  /*10db0*/  FMNMX R49, R55, R52, !PT ;  /* 0x0000003437317209 */ /* 0x000fe20007800000 */
[----:B---3--:R-:W-:Y:S01]  /*10dc0*/  @!P3 FMUL R29, R29, R29 ;  /* 0x0000001d1d1db220 */ /* 0x008fe20000400000 */
[----:B------:R-:W-:Y:S01]  /*10dd0*/  FSETP.GEU.AND P3, PT, R40, -126, PT ;  /* 0xc2fc00002800780b */ /* 0x000fe20003f6e000 */
[----:B------:R-:W1:Y:S01]  /*10de0*/  MUFU.EX2 R36, R36 ;  /* 0x0000002400247308 */ /* 0x000e620000000800 */
[----:B------:R-:W-:Y:S01]  /*10df0*/  FMNMX R52, R58, R49, !PT ;  /* 0x000000313a347209 */ /* 0x000fe20007800000 */
[--C-:B------:R-:W-:Y:S01]  /*10e00*/  FFMA R105, R120, UR39, -R12.reuse ;  /* 0x0000002778697c23 */ /* 0x100fe2000800080c */
[--C-:B------:R-:W-:Y:S01]  /*10e10*/  FFMA R116, R128, UR39, -R12.reuse ;  /* 0x0000002780747c23 */ /* 0x100fe2000800080c */
[----:B------:R-:W-:Y:S01]  /*10e20*/  @!P6 FMUL R44, R44, 0.5 ;  /* 0x3f0000002c2ce820 */ /* 0x000fe20000400000 */
[----:B------:R-:W-:Y:S01]  /*10e30*/  FMNMX R49, R59, R52, !PT ;  /* 0x000000343b317209 */ /* 0x000fe20007800000 */
[----:B--2---:R-:W-:Y:S01]  /*10e40*/  @!P5 FMUL R32, R32, R32 ;  /* 0x000000202020d220 */ /* 0x004fe20000400000 */
[----:B------:R-:W-:Y:S01]  /*10e50*/  FSETP.GEU.AND P5, PT, R41, -126, PT ;  /* 0xc2fc00002900780b */ /* 0x000fe20003fae000 */
[----:B------:R-:W2:Y:S01]  /*10e60*/  MUFU.EX2 R37, R37 ;  /* 0x0000002500257308 */ /* 0x000ea20000000800 */
[----:B------:R-:W-:Y:S01]  /*10e70*/  FMNMX R56, R62, R49, !PT ;  /* 0x000000313e387209 */ /* 0x000fe20007800000 */
[--C-:B------:R-:W-:Y:S01]  /*10e80*/  FFMA R52, R72, UR39, -R12.reuse ;  /* 0x0000002748347c23 */ /* 0x100fe2000800080c */
[--C-:B------:R-:W-:Y:S01]  /*10e90*/  FFMA R72, R84, UR39, -R12.reuse ;  /* 0x0000002754487c23 */ /* 0x100fe2000800080c */
[----:B------:R-:W-:Y:S01]  /*10ea0*/  @!P3 FMUL R40, R40, 0.5 ;  /* 0x3f0000002828b820 */ /* 0x000fe20000400000 */
[----:B------:R-:W-:Y:S01]  /*10eb0*/  FMNMX R49, R63, R56, !PT ;  /* 0x000000383f317209 */ /* 0x000fe20007800000 */
[--C-:B------:R-:W-:Y:S01]  /*10ec0*/  FFMA R84, R96, UR39, -R12.reuse ;  /* 0x0000002760547c23 */ /* 0x100fe2000800080c */
[--C-:B------:R-:W-:Y:S01]  /*10ed0*/  FFMA R96, R108, UR39, -R12.reuse ;  /* 0x000000276c607c23 */ /* 0x100fe2000800080c */
[----:B------:R-:W3:Y:S01]  /*10ee0*/  MUFU.EX2 R44, R44 ;  /* 0x0000002c002c7308 */ /* 0x000ee20000000800 */
[----:B-1----:R-:W-:Y:S01]  /*10ef0*/  @!P2 FMUL R36, R36, R36 ;  /* 0x000000242424a220 */ /* 0x002fe20000400000 */
[----:B------:R-:W-:Y:S01]  /*10f00*/  FSETP.GEU.AND P2, PT, R45, -126, PT ;  /* 0xc2fc00002d00780b */ /* 0x000fe20003f4e000 */
[--C-:B------:R-:W-:Y:S01]  /*10f10*/  FFMA R108, R117, UR39, -R12.reuse ;  /* 0x00000027756c7c23 */ /* 0x100fe2000800080c */
[----:B------:R-:W-:Y:S01]  /*10f20*/  @!P5 FMUL R41, R41, 0.5 ;  /* 0x3f0000002929d820 */ /* 0x000fe20000400000 */
[----:B------:R-:W-:Y:S01]  /*10f30*/  FMNMX R56, R66, R49, !PT ;  /* 0x0000003142387209 */ /* 0x000fe20007800000 */
[--C-:B------:R-:W-:Y:S01]  /*10f40*/  FFMA R117, R132, UR39, -R12.reuse ;  /* 0x0000002784757c23 */ /* 0x100fe2000800080c */
[--C-:B------:R-:W-:Y:S01]  /*10f50*/  FFMA R120, R133, UR39, -R12.reuse ;  /* 0x0000002785787c23 */ /* 0x100fe2000800080c */
        /* <DEDUP_REMOVED lines=16> */
[----:B------:R-:W-:Y:S01]  /*11060*/  FMNMX R49, R71, R60, !PT ;  /* 0x0000003c47317209 */ /* 0x000fe20007800000 */
[----:B-1----:R-:W-:Y:S01]  /*11070*/  @!P3 FMUL R40, R40, R40 ;  /* 0x000000282828b220 */ /* 0x002fe20000400000 */
[----:B------:R-:W-:Y:S01]  /*11080*/  FSETP.GEU.AND P3, PT, R53, -126, PT ;  /* 0xc2fc00003500780b */ /* 0x000fe20003f6e000 */
[----:B------:R-:W1:Y:S01]  /*11090*/  MUFU.EX2 R45, R45 ;  /* 0x0000002d002d7308 */ /* 0x000e620000000800 */
[----:B------:R-:W-:Y:S01]  /*110a0*/  FMNMX R60, R74, R49, !PT ;  /* 0x000000314a3c7209 */ /* 0x000fe20007800000 */
[----:B------:R-:W-:-:S02]  /*110b0*/  FFMA R128, R149, UR39, -R12 ;  /* 0x0000002795807c23 */ /* 0x000fc4000800080c */
[----:B------:R-:W-:Y:S01]  /*110c0*/  @!P6 FMUL R57, R57, 0.5 ;  /* 0x3f0000003939e820 */ /* 0x000fe20000400000 */
[----:B------:R-:W-:Y:S01]  /*110d0*/  FMNMX R49, R75, R60, !PT ;  /* 0x0000003c4b317209 */ /* 0x000fe20007800000 */
[----:B--2---:R-:W-:Y:S01]  /*110e0*/  @!P5 FMUL R41, R41, R41 ;  /* 0x000000292929d220 */ /* 0x004fe20000400000 */
[----:B------:R-:W-:Y:S01]  /*110f0*/  FSETP.GEU.AND P5, PT, R56, -126, PT ;  /* 0xc2fc00003800780b */ /* 0x000fe20003fae000 */
[----:B------:R-:W2:Y:S01]  /*11100*/  MUFU.EX2 R52, R52 ;  /* 0x0000003400347308 */ /* 0x000ea20000000800 */
[----:B------:R-:W-:-:S03]  /*11110*/  FMNMX R60, R78, R49, !PT ;  /* 0x000000314e3c7209 */ /* 0x000fc60007800000 */
[----:B------:R-:W-:Y:S01]  /*11120*/  @!P3 FMUL R53, R53, 0.5 ;  /* 0x3f0000003535b820 */ /* 0x000fe20000400000 */
[----:B------:R-:W-:-:S03]  /*11130*/  FMNMX R49, R79, R60, !PT ;  /* 0x0000003c4f317209 */ /* 0x000fc60007800000 */
        /* <DEDUP_REMOVED lines=8> */
[----:B------:R-:W-:Y:S02]  /*111c0*/  FSETP.GEU.AND P4, PT, R65, -126, PT ;  /* 0xc2fc00004100780b */ /* 0x000fe40003f8e000 */
        /* <DEDUP_REMOVED lines=9> */
[----:B------:R-:W-:Y:S01]  /*11260*/  FSETP.GEU.AND P3, PT, R72, -126, PT ;  /* 0xc2fc00004800780b */ /* 0x000fe20003f6e000 */
[----:B------:R-:W1:Y:S01]  /*11270*/  MUFU.EX2 R64, R64 ;  /* 0x0000004000407308 */ /* 0x000e620000000800 */
[----:B------:R-:W-:-:S03]  /*11280*/  FMNMX R49, R91, R60, !PT ;  /* 0x0000003c5b317209 */ /* 0x000fc60007800000 */
        /* <DEDUP_REMOVED lines=54> */
[----:B-1----:R-:W-:Y:S01]  /*115f0*/  @!P3 FMUL R81, R81, R81 ;  /* 0x000000515151b220 */ /* 0x002fe20000400000 */
[----:B------:R-:W-:Y:S01]  /*11600*/  FSETP.GEU.AND P3, PT, R92, -126, PT ;  /* 0xc2fc00005c00780b */ /* 0x000fe20003f6e000 */
[----:B------:R-:W-:Y:S01]  /*11610*/  @!P4 FMUL R89, R89, 0.5 ;  /* 0x3f0000005959c820 */ /* 0x000fe20000400000 */
[----:B------:R-:W-:Y:S01]  /*11620*/  FMNMX R60, R130, R49, !PT ;  /* 0x00000031823c7209 */ /* 0x000fe20007800000 */
[----:B------:R-:W1:Y:S02]  /*11630*/  MUFU.EX2 R88, R88 ;  /* 0x0000005800587308 */ /* 0x000e640000000800 */
[----:B------:R-:W-:Y:S01]  /*11640*/  @!P6 FMUL R96, R96, 0.5 ;  /* 0x3f0000006060e820 */ /* 0x000fe20000400000 */
[----:B------:R-:W-:Y:S01]  /*11650*/  FMNMX R49, R131, R60, !PT ;  /* 0x0000003c83317209 */ /* 0x000fe20007800000 */
[----:B--2---:R-:W-:Y:S01]  /*11660*/  @!P5 FMUL R84, R84, R84 ;  /* 0x000000545454d220 */ /* 0x004fe20000400000 */
[----:B------:R-:W-:-:S02]  /*11670*/  FSETP.GEU.AND P5, PT, R93, -126, PT ;  /* 0xc2fc00005d00780b */ /* 0x000fc40003fae000 */
[----:B------:R-:W-:Y:S01]  /*11680*/  FMNMX R60, R134, R49, !PT ;  /* 0x00000031863c7209 */ /* 0x000fe20007800000 */
[----:B------:R-:W2:Y:S02]  /*11690*/  MUFU.EX2 R89, R89 ;  /* 0x0000005900597308 */ /* 0x000ea40000000800 */
[----:B------:R-:W-:Y:S01]  /*116a0*/  @!P3 FMUL R92, R92, 0.5 ;  /* 0x3f0000005c5cb820 */ /* 0x000fe20000400000 */
[----:B------:R-:W-:-:S04]  /*116b0*/  FMNMX R49, R135, R60, !PT ;  /* 0x0000003c87317209 */ /* 0x000fc80007800000 */
[----:B------:R-:W-:Y:S01]  /*116c0*/  FMNMX R60, R138, R49, !PT ;  /* 0x000000318a3c7209 */ /* 0x000fe20007800000 */
[----:B------:R-:W3:Y:S01]  /*116d0*/  MUFU.EX2 R96, R96 ;  /* 0x0000006000607308 */ /* 0x000ee20000000800 */
[----:B-1----:R-:W-:Y:S01]  /*116e0*/  @!P2 FMUL R88, R88, R88 ;  /* 0x000000585858a220 */ /* 0x002fe20000400000 */
[----:B------:R-:W-:Y:S01]  /*116f0*/  @!P5 FMUL R93, R93, 0.5 ;  /* 0x3f0000005d5dd820 */ /* 0x000fe20000400000 */
[----:B------:R-:W-:Y:S02]  /*11700*/  FSETP.GEU.AND P2, PT, R97, -126, PT ;  /* 0xc2fc00006100780b */ /* 0x000fe40003f4e000 */
        /* <DEDUP_REMOVED lines=22> */
[----:B------:R-:W-:Y:S02]  /*11870*/  @!P3 FMUL R101, R101, 0.5 ;  /* 0x3f0000006565b820 */ /* 0x000fe40000400000 */
[----:B------:R-:W3:Y:S02]  /*11880*/  SHFL.BFLY PT, R49, R60, 0x1, 0x1f ;  /* 0x0c201f003c317f89 */ /* 0x000ee400000e0000 */
[----:B------:R-:W4:Y:S01]  /*11890*/  MUFU.EX2 R108, R108 ;  /* 0x0000006c006c7308 */ /* 0x000f220000000800 */
[----:B-1----:R-:W-:Y:S01]  /*118a0*/  @!P2 FMUL R97, R97, R97 ;  /* 0x000000616161a220 */ /* 0x002fe20000400000 */
[----:B------:R-:W-:Y:S02]  /*118b0*/  FSETP.GEU.AND P2, PT, R105, -126, PT ;  /* 0xc2fc00006900780b */ /* 0x000fe40003f4e000 */
[----:B------:R-:W-:-:S04]  /*118c0*/  @!P5 FMUL R104, R104, 0.5 ;  /* 0x3f0000006868d820 */ /* 0x000fc80000400000 */
[----:B------:R-:W1:Y:S01]  /*118d0*/  MUFU.EX2 R101, R101 ;  /* 0x0000006500657308 */ /* 0x000e620000000800 */
[----:B--2---:R-:W-:Y:S01]  /*118e0*/  @!P4 FMUL R100, R100, R100 ;  /* 0x000000646464c220 */ /* 0x004fe20000400000 */
[----:B------:R-:W-:-:S05]  /*118f0*/  FSETP.GEU.AND P4, PT, R109, -126, PT ;  /* 0xc2fc00006d00780b */ /* 0x000fca0003f8e000 */
[----:B------:R-:W-:Y:S01]  /*11900*/  @!P2 FMUL R105, R105, 0.5 ;  /* 0x3f0000006969a820 */ /* 0x000fe20000400000 */
[----:B------:R-:W2:Y:S01]  /*11910*/  MUFU.EX2 R104, R104 ;  /* 0x0000006800687308 */ /* 0x000ea20000000800 */
[----:B----4-:R-:W-:Y:S01]  /*11920*/  @!P6 FMUL R108, R108, R108 ;  /* 0x0000006c6c6ce220 */ /* 0x010fe20000400000 */
[----:B------:R-:W-:Y:S02]  /*11930*/  FSETP.GEU.AND P6, PT, R116, -126, PT ;  /* 0xc2fc00007400780b */ /* 0x000fe40003fce000 */
[----:B---3--:R-:W-:-:S03]  /*11940*/  FMNMX R60, R60, R49, !PT ;  /* 0x000000313c3c7209 */ /* 0x008fc60007800000 */
[----:B------:R-:W-:Y:S01]  /*11950*/  @!P4 FMUL R109, R109, 0.5 ;  /* 0x3f0000006d6dc820 */ /* 0x000fe20000400000 */
[----:B------:R-:W3:Y:S01]  /*11960*/  MUFU.EX2 R105, R105 ;  /* 0x0000006900697308 */ /* 0x000ee20000000800 */
[----:B-1----:R-:W-:Y:S01]  /*11970*/  @!P3 FMUL R101, R101, R101 ;  /* 0x000000656565b220 */ /* 0x002fe20000400000 */
[----:B------:R-:W-:Y:S01]  /*11980*/  FSETP.GEU.AND P3, PT, R112, -126, PT ;  /* 0xc2fc00007000780b */ /* 0x000fe20003f6e000 */
[----:B------:R-:W1:Y:S01]  /*11990*/  SHFL.BFLY PT, R61, R60, 0x2, 0x1f ;  /* 0x0c401f003c3d7f89 */ /* 0x000e6200000e0000 */
[----:B------:R-:W-:-:S03]  /*119a0*/  FADD R49, -R11, R10 ;  /* 0x0000000a0b317221 */ /* 0x000fc60000000100 */
[----:B------:R-:W-:Y:S01]  /*119b0*/  @!P6 FMUL R116, R116, 0.5 ;  /* 0x3f0000007474e820 */ /* 0x000fe20000400000 */
[----:B------:R-:W4:Y:S01]  /*119c0*/  MUFU.EX2 R109, R109 ;  /* 0x0000006d006d7308 */ /* 0x000f220000000800 */
        /* <DEDUP_REMOVED lines=8> */
[----:B----4-:R-:W-:Y:S01]  /*11a50*/  @!P4 FMUL R109, R109, R109 ;  /* 0x0000006d6d6dc220 */ /* 0x010fe20000400000 */
[----:B------:R-:W-:Y:S02]  /*11a60*/  FSETP.GEU.AND P4, PT, R117, -126, PT ;  /* 0xc2fc00007500780b */ /* 0x000fe40003f8e000 */
[----:B-1----:R-:W-:-:S03]  /*11a70*/  FMNMX R11, R60, R61, !PT ;  /* 0x0000003d3c0b7209 */ /* 0x002fc60007800000 */
        /* <DEDUP_REMOVED lines=9> */
[----:B------:R-:W3:Y:S01]  /*11b10*/  MUFU.EX2 R117, R117 ;  /* 0x0000007500757308 */ /* 0x000ee20000000800 */
[----:B-1----:R-:W-:Y:S01]  /*11b20*/  @!P5 FMUL R113, R113, R113 ;  /* 0x000000717171d220 */ /* 0x002fe20000400000 */
[----:B------:R-:W-:Y:S01]  /*11b30*/  FSETP.NEU.AND P5, PT, R11, -INF , PT ;  /* 0xff8000000b00780b */ /* 0x000fe20003fad000 */
[----:B--2---:R-:W-:-:S03]  /*11b40*/  FFMA R129, R148, UR39, -R12 ;  /* 0x0000002794817c23 */ /* 0x004fc6000800080c */
[----:B------:R-:W-:Y:S01]  /*11b50*/  FSEL R68, R11, RZ, P5 ;  /* 0x000000ff0b447208 */ /* 0x000fe20002800000 */
[----:B------:R-:W-:Y:S01]  /*11b60*/  @!P3 FMUL R120, R120, 0.5 ;  /* 0x3f0000007878b820 */ /* 0x000fe20000400000 */
[----:B------:R-:W-:Y:S01]  /*11b70*/  FSETP.GEU.AND P5, PT, R137, -126, PT ;  /* 0xc2fc00008900780b */ /* 0x000fe20003fae000 */
[----:B----4-:R-:W-:Y:S01]  /*11b80*/  @!P2 FMUL R10, R10, R10 ;  /* 0x0000000a0a0aa220 */ /* 0x010fe20000400000 */
[----:B------:R-:W-:Y:S01]  /*11b90*/  FSETP.GEU.AND P2, PT, R140, -126, PT ;  /* 0xc2fc00008c00780b */ /* 0x000fe20003f4e000 */
[C---:B------:R-:W-:Y:S01]  /*11ba0*/  FADD R60, -R68.reuse, R9 ;  /* 0x00000009443c7221 */ /* 0x040fe20000000100 */
[----:B------:R-:W-:Y:S01]  /*11bb0*/  FMUL R61, R68, UR39 ;  /* 0x00000027443d7c20 */ /* 0x000fe20008400000 */
[----:B------:R-:W1:Y:S03]  /*11bc0*/  MUFU.EX2 R9, R136 ;  /* 0x0000008800097308 */ /* 0x000e660000000800 */
[--C-:B------:R-:W-:Y:S01]  /*11bd0*/  FFMA R124, R30, UR39, -R61.reuse ;  /* 0x000000271e7c7c23 */ /* 0x100fe2000800083d */
[----:B---3--:R-:W-:Y:S01]  /*11be0*/  @!P4 FMUL R117, R117, R117 ;  /* 0x000000757575c220 */ /* 0x008fe20000400000 */
[----:B------:R-:W-:Y:S01]  /*11bf0*/  FSETP.GEU.AND P4, PT, R132, -126, PT ;  /* 0xc2fc00008400780b */ /* 0x000fe20003f8e000 */
[--C-:B------:R-:W-:Y:S01]  /*11c00*/  FFMA R233, R31, UR39, -R61.reuse ;  /* 0x000000271fe97c23 */ /* 0x100fe2000800083d */
[--C-:B------:R-:W-:Y:S01]  /*11c10*/  FFMA R68, R38, UR39, -R61.reuse ;  /* 0x0000002726447c23 */ /* 0x100fe2000800083d */
[----:B------:R-:W2:Y:S01]  /*11c20*/  MUFU.EX2 R120, R120 ;  /* 0x0000007800787308 */ /* 0x000ea20000000800 */
[----:B------:R-:W-:Y:S01]  /*11c30*/  @!P5 FMUL R137, R137, 0.5 ;  /* 0x3f0000008989d820 */ /* 0x000fe20000400000 */
[----:B------:R-:W-:Y:S01]  /*11c40*/  @!P2 FMUL R140, R140, 0.5 ;  /* 0x3f0000008c8ca820 */ /* 0x000fe20000400000 */
[--C-:B------:R-:W-:Y:S01]  /*11c50*/  FFMA R38, R47, UR39, -R61.reuse ;  /* 0x000000272f267c23 */ /* 0x100fe2000800083d */
[--C-:B------:R-:W-:Y:S01]  /*11c60*/  FFMA R69, R39, UR39, -R61.reuse ;  /* 0x0000002727457c23 */ /* 0x100fe2000800083d */
[--C-:B------:R-:W-:Y:S01]  /*11c70*/  FFMA R39, R46, UR39, -R61.reuse ;  /* 0x000000272e277c23 */ /* 0x100fe2000800083d */
[--C-:B------:R-:W-:Y:S01]  /*11c80*/  FFMA R235, R48, UR39, -R61.reuse ;  /* 0x0000002730eb7c23 */ /* 0x100fe2000800083d */
[--C-:B------:R-:W-:Y:S01]  /*11c90*/  FFMA R234, R27, UR39, -R61.reuse ;  /* 0x000000271bea7c23 */ /* 0x100fe2000800083d */
[----:B------:R3:W4:Y:S01]  /*11ca0*/  MUFU.EX2 R12, R137 ;  /* 0x00000089000c7308 */ /* 0x0007220000000800 */
[----:B-1----:R-:W-:Y:S01]  /*11cb0*/  @!P6 FMUL R9, R9, R9 ;  /* 0x000000090909e220 */ /* 0x002fe20000400000 */
[----:B------:R-:W-:Y:S01]  /*11cc0*/  FSETP.GEU.AND P6, PT, R145, -126, PT ;  /* 0xc2fc00009100780b */ /* 0x000fe20003fce000 */
[----:B------:R-:W-:Y:S01]  /*11cd0*/  @!P4 FMUL R132, R132, 0.5 ;  /* 0x3f0000008484c820 */ /* 0x000fe20000400000 */
[--C-:B------:R-:W-:Y:S01]  /*11ce0*/  FFMA R149, R59, UR39, -R61.reuse ;  /* 0x000000273b957c23 */ /* 0x100fe2000800083d */
[--C-:B------:R-:W-:Y:S01]  /*11cf0*/  FFMA R141, R51, UR39, -R61.reuse ;  /* 0x00000027338d7c23 */ /* 0x100fe2000800083d */
[--C-:B------:R-:W-:Y:S01]  /*11d00*/  FFMA R48, R34, UR39, -R61.reuse ;  /* 0x0000002722307c23 */ /* 0x100fe2000800083d */
[--C-:B------:R-:W-:Y:S01]  /*11d10*/  FFMA R232, R35, UR39, -R61.reuse ;  /* 0x0000002723e87c23 */ /* 0x100fe2000800083d */
[----:B------:R1:W5:Y:S01]  /*11d20*/  MUFU.EX2 R30, R140 ;  /* 0x0000008c001e7308 */ /* 0x0003620000000800 */
[----:B--2---:R-:W-:Y:S01]  /*11d30*/  @!P3 FMUL R120, R120, R120 ;  /* 0x000000787878b220 */ /* 0x004fe20000400000 */
[----:B------:R-:W-:Y:S01]  /*11d40*/  FSETP.GEU.AND P3, PT, R144, -126, PT ;  /* 0xc2fc00009000780b */ /* 0x000fe20003f6e000 */
[--C-:B---3--:R-:W-:Y:S01]  /*11d50*/  FFMA R137, R58, UR39, -R61.reuse ;  /* 0x000000273a897c23 */ /* 0x108fe2000800083d */
[--C-:B------:R-:W-:Y:S01]  /*11d60*/  FFMA R125, R42, UR39, -R61.reuse ;  /* 0x000000272a7d7c23 */ /* 0x100fe2000800083d */
[--C-:B------:R-:W-:Y:S01]  /*11d70*/  FFMA R121, R43, UR39, -R61.reuse ;  /* 0x000000272b797c23 */ /* 0x100fe2000800083d */
[--C-:B------:R-:W-:Y:S01]  /*11d80*/  FFMA R136, R63, UR39, -R61.reuse ;  /* 0x000000273f887c23 */ /* 0x100fe2000800083d */
[----:B------:R-:W-:Y:S01]  /*11d90*/  @!P6 FMUL R145, R145, 0.5 ;  /* 0x3f0000009191e820 */ /* 0x000fe20000400000 */
[----:B------:R2:W3:Y:S01]  /*11da0*/  MUFU.EX2 R31, R132 ;  /* 0x00000084001f7308 */ /* 0x0004e20000000800 */
[----:B----4-:R-:W-:Y:S01]  /*11db0*/  @!P5 FMUL R12, R12, R12 ;  /* 0x0000000c0c0cd220 */ /* 0x010fe20000400000 */
[----:B------:R-:W-:Y:S01]  /*11dc0*/  FSETP.GEU.AND P5, PT, R129, -126, PT ;  /* 0xc2fc00008100780b */ /* 0x000fe20003fae000 */
[--C-:B-1----:R-:W-:Y:S01]  /*11dd0*/  FFMA R140, R50, UR39, -R61.reuse ;  /* 0x00000027328c7c23 */ /* 0x102fe2000800083d */
[--C-:B------:R-:W-:Y:S01]  /*11de0*/  FFMA R50, R115, UR39, -R61.reuse ;  /* 0x0000002773327c23 */ /* 0x100fe2000800083d */
[--C-:B------:R-:W-:Y:S01]  /*11df0*/  FFMA R115, R123, UR39, -R61.reuse ;  /* 0x000000277b737c23 */ /* 0x100fe2000800083d */
[--C-:B------:R-:W-:Y:S01]  /*11e00*/  FFMA R54, R54, UR39, -R61.reuse ;  /* 0x0000002736367c23 */ /* 0x100fe2000800083d */
[----:B------:R-:W-:Y:S01]  /*11e10*/  @!P3 FMUL R144, R144, 0.5 ;  /* 0x3f0000009090b820 */ /* 0x000fe20000400000 */
[----:B------:R1:W4:Y:S01]  /*11e20*/  MUFU.EX2 R47, R145 ;  /* 0x00000091002f7308 */ /* 0x0003220000000800 */
[----:B-----5:R-:W-:Y:S01]  /*11e30*/  @!P2 FMUL R30, R30, R30 ;  /* 0x0000001e1e1ea220 */ /* 0x020fe20000400000 */
[----:B------:R-:W-:Y:S01]  /*11e40*/  FSETP.GEU.AND P2, PT, R128, -126, PT ;  /* 0xc2fc00008000780b */ /* 0x000fe20003f4e000 */
[--C-:B--2---:R-:W-:Y:S01]  /*11e50*/  FFMA R132, R71, UR39, -R61.reuse ;  /* 0x0000002747847c23 */ /* 0x104fe2000800083d */
[----:B------:R-:W-:Y:S01]  /*11e60*/  FADD R71, R13, R76 ;  /* 0x0000004c0d477221 */ /* 0x000fe20000000000 */
[--C-:B------:R-:W-:Y:S01]  /*11e70*/  FFMA R123, R142, UR39, -R61.reuse ;  /* 0x000000278e7b7c23 */ /* 0x100fe2000800083d */
[--C-:B------:R-:W-:Y:S01]  /*11e80*/  FFMA R148, R62, UR39, -R61.reuse ;  /* 0x000000273e947c23 */ /* 0x100fe2000800083d */
[----:B------:R-:W-:Y:S01]  /*11e90*/  @!P5 FMUL R129, R129, 0.5 ;  /* 0x3f0000008181d820 */ /* 0x000fe20000400000 */
[----:B------:R2:W5:Y:S01]  /*11ea0*/  MUFU.EX2 R46, R144 ;  /* 0x00000090002e7308 */ /* 0x0005620000000800 */
[----:B---3--:R-:W-:Y:S01]  /*11eb0*/  @!P4 FMUL R31, R31, R31 ;  /* 0x0000001f1f1fc220 */ /* 0x008fe20000400000 */
[----:B------:R-:W-:Y:S01]  /*11ec0*/  FSETP.GEU.AND P4, PT, R235, -126, PT ;  /* 0xc2fc0000eb00780b */ /* 0x000fe20003f8e000 */
[--C-:B-1----:R-:W-:Y:S01]  /*11ed0*/  FFMA R145, R67, UR39, -R61.reuse ;  /* 0x0000002743917c23 */ /* 0x102fe2000800083d */
[--C-:B------:R-:W-:Y:S01]  /*11ee0*/  FFMA R67, R86, UR39, -R61.reuse ;  /* 0x0000002756437c23 */ /* 0x100fe2000800083d */
[--C-:B------:R-:W-:Y:S01]  /*11ef0*/  FFMA R86, R98, UR39, -R61.reuse ;  /* 0x0000002762567c23 */ /* 0x100fe2000800083d */
[--C-:B------:R-:W-:Y:S01]  /*11f00*/  FFMA R98, R126, UR39, -R61.reuse ;  /* 0x000000277e627c23 */ /* 0x100fe2000800083d */
[----:B------:R-:W-:Y:S01]  /*11f10*/  @!P2 FMUL R128, R128, 0.5 ;  /* 0x3f0000008080a820 */ /* 0x000fe20000400000 */
[----:B------:R1:W3:Y:S01]  /*11f20*/  MUFU.EX2 R58, R129 ;  /* 0x00000081003a7308 */ /* 0x0002e20000000800 */
[----:B----4-:R-:W-:Y:S01]  /*11f30*/  @!P6 FMUL R47, R47, R47 ;  /* 0x0000002f2f2fe220 */ /* 0x010fe20000400000 */
[----:B------:R-:W-:Y:S01]  /*11f40*/  FSETP.GEU.AND P6, PT, R124, -126, PT ;  /* 0xc2fc00007c00780b */ /* 0x000fe20003fce000 */
[----:B--2---:R-:W-:Y:S01]  /*11f50*/  FFMA R144, R70, UR39, -R61 ;  /* 0x0000002746907c23 */ /* 0x004fe2000800083d */
[----:B------:R-:W-:Y:S01]  /*11f60*/  FADD R126, R32, R105 ;  /* 0x00000069207e7221 */ /* 0x000fe20000000000 */
[--C-:B------:R-:W-:Y:S01]  /*11f70*/  FFMA R133, R66, UR39, -R61.reuse ;  /* 0x0000002742857c23 */ /* 0x100fe2000800083d */
[--C-:B------:R-:W-:Y:S01]  /*11f80*/  FFMA R62, R131, UR39, -R61.reuse ;  /* 0x00000027833e7c23 */ /* 0x100fe2000800083d */
[----:B------:R-:W-:Y:S01]  /*11f90*/  @!P4 FMUL R235, R235, 0.5 ;  /* 0x3f000000ebebc820 */ /* 0x000fe20000400000 */
[----:B------:R2:W4:Y:S01]  /*11fa0*/  MUFU.EX2 R59, R128 ;  /* 0x00000080003b7308 */ /* 0x0005220000000800 */
[----:B-----5:R-:W-:Y:S01]  /*11fb0*/  @!P3 FMUL R46, R46, R46 ;  /* 0x0000002e2e2eb220 */ /* 0x020fe20000400000 */
[----:B------:R-:W-:Y:S01]  /*11fc0*/  FSETP.GEU.AND P3, PT, R234, -126, PT ;  /* 0xc2fc0000ea00780b */ /* 0x000fe20003f6e000 */
[--C-:B-1----:R-:W-:Y:S01]  /*11fd0*/  FFMA R129, R74, UR39, -R61.reuse ;  /* 0x000000274a817c23 */ /* 0x102fe2000800083d */
[--C-:B------:R-:W-:Y:S01]  /*11fe0*/  FFMA R74, R110, UR39, -R61.reuse ;  /* 0x000000276e4a7c23 */ /* 0x100fe2000800083d */
[--C-:B------:R-:W-:Y:S01]  /*11ff0*/  FFMA R110, R135, UR39, -R61.reuse ;  /* 0x00000027876e7c23 */ /* 0x100fe2000800083d */
[--C-:B------:R-:W-:Y:S01]  /*12000*/  FFMA R78, R78, UR39, -R61.reuse ;  /* 0x000000274e4e7c23 */ /* 0x100fe2000800083d */
[----:B------:R-:W-:Y:S01]  /*12010*/  @!P6 FMUL R124, R124, 0.5 ;  /* 0x3f0000007c7ce820 */ /* 0x000fe20000400000 */
[----:B------:R-:W1:Y:S01]  /*12020*/  MUFU.EX2 R27, R235 ;  /* 0x000000eb001b7308 */ /* 0x000e620000000800 */
[----:B---3--:R-:W-:Y:S01]  /*12030*/  @!P5 FMUL R58, R58, R58 ;  /* 0x0000003a3a3ad220 */ /* 0x008fe20000400000 */
[----:B------:R-:W-:Y:S01]  /*12040*/  FSETP.GEU.AND P5, PT, R233, -126, PT ;  /* 0xc2fc0000e900780b */ /* 0x000fe20003fae000 */
[--C-:B--2---:R-:W-:Y:S01]  /*12050*/  FFMA R128, R75, UR39, -R61.reuse ;  /* 0x000000274b807c23 */ /* 0x104fe2000800083d */
[--C-:B------:R-:W-:Y:S01]  /*12060*/  FFMA R75, R134, UR39, -R61.reuse ;  /* 0x00000027864b7c23 */ /* 0x100fe2000800083d */
[--C-:B------:R-:W-:Y:S01]  /*12070*/  FFMA R66, R82, UR39, -R61.reuse ;  /* 0x0000002752427c23 */ /* 0x100fe2000800083d */
[--C-:B------:R-:W-:Y:S01]  /*12080*/  FFMA R79, R79, UR39, -R61.reuse ;  /* 0x000000274f4f7c23 */ /* 0x100fe2000800083d */
[----:B------:R-:W-:Y:S01]  /*12090*/  @!P3 FMUL R234, R234, 0.5 ;  /* 0x3f000000eaeab820 */ /* 0x000fe20000400000 */
[----:B------:R2:W3:Y:S01]  /*120a0*/  MUFU.EX2 R51, R124 ;  /* 0x0000007c00337308 */ /* 0x0004e20000000800 */
[----:B----4-:R-:W-:Y:S01]  /*120b0*/  @!P2 FMUL R59, R59, R59 ;  /* 0x0000003b3b3ba220 */ /* 0x010fe20000400000 */
[----:B------:R-:W-:Y:S01]  /*120c0*/  FSETP.GEU.AND P2, PT, R48, -126, PT ;  /* 0xc2fc00003000780b */ /* 0x000fe20003f4e000 */
[--C-:B------:R-:W-:Y:S01]  /*120d0*/  FFMA R82, R130, UR39, -R61.reuse ;  /* 0x0000002782527c23 */ /* 0x100fe2000800083d */
[--C-:B------:R-:W-:Y:S01]  /*120e0*/  FFMA R83, R83, UR39, -R61.reuse ;  /* 0x0000002753537c23 */ /* 0x100fe2000800083d */
[--C-:B------:R-:W-:Y:S01]  /*120f0*/  FFMA R90, R90, UR39, -R61.reuse ;  /* 0x000000275a5a7c23 */ /* 0x100fe2000800083d */
[--C-:B------:R-:W-:Y:S01]  /*12100*/  FFMA R91, R91, UR39, -R61.reuse ;  /* 0x000000275b5b7c23 */ /* 0x100fe2000800083d */
[----:B------:R-:W-:Y:S01]  /*12110*/  @!P5 FMUL R233, R233, 0.5 ;  /* 0x3f000000e9e9d820 */ /* 0x000fe20000400000 */
[----:B------:R-:W4:Y:S01]  /*12120*/  MUFU.EX2 R34, R234 ;  /* 0x000000ea00227308 */ /* 0x000f220000000800 */
[----:B-1----:R-:W-:Y:S01]  /*12130*/  @!P4 FMUL R27, R27, R27 ;  /* 0x0000001b1b1bc220 */ /* 0x002fe20000400000 */
[----:B------:R-:W-:Y:S01]  /*12140*/  FSETP.GEU.AND P4, PT, R232, -126, PT ;  /* 0xc2fc0000e800780b */ /* 0x000fe20003f8e000 */
[--C-:B--2---:R-:W-:Y:S01]  /*12150*/  FFMA R124, R99, UR39, -R61.reuse ;  /* 0x00000027637c7c23 */ /* 0x104fe2000800083d */
[--C-:B------:R-:W-:Y:S01]  /*12160*/  FFMA R99, R143, UR39, -R61.reuse ;  /* 0x000000278f637c23 */ /* 0x100fe2000800083d */
[--C-:B------:R-:W-:Y:S01]  /*12170*/  FFMA R94, R94, UR39, -R61.reuse ;  /* 0x000000275e5e7c23 */ /* 0x100fe2000800083d */
[--C-:B------:R-:W-:Y:S01]  /*12180*/  FFMA R35, R87, UR39, -R61.reuse ;  /* 0x0000002757237c23 */ /* 0x100fe2000800083d */
[----:B------:R-:W-:Y:S01]  /*12190*/  @!P2 FMUL R48, R48, 0.5 ;  /* 0x3f0000003030a820 */ /* 0x000fe20000400000 */
[----:B------:R1:W2:Y:S01]  /*121a0*/  MUFU.EX2 R42, R233 ;  /* 0x000000e9002a7308 */ /* 0x0002a20000000800 */
[----:B---3--:R-:W-:Y:S01]  /*121b0*/  @!P6 FMUL R51, R51, R51 ;  /* 0x000000333333e220 */ /* 0x008fe20000400000 */
[----:B------:R-:W-:Y:S01]  /*121c0*/  FSETP.GEU.AND P6, PT, R69, -126, PT ;  /* 0xc2fc00004500780b */ /* 0x000fe20003fce000 */
[--C-:B------:R-:W-:Y:S01]  /*121d0*/  FFMA R87, R102, UR39, -R61.reuse ;  /* 0x0000002766577c23 */ /* 0x100fe2000800083d */
[--C-:B------:R-:W-:Y:S01]  /*121e0*/  FFMA R102, R114, UR39, -R61.reuse ;  /* 0x0000002772667c23 */ /* 0x100fe2000800083d */
[--C-:B------:R-:W-:Y:S01]  /*121f0*/  FFMA R114, R127, UR39, -R61.reuse ;  /* 0x000000277f727c23 */ /* 0x100fe2000800083d */
[--C-:B------:R-:W-:Y:S01]  /*12200*/  FFMA R55, R55, UR39, -R61.reuse ;  /* 0x0000002737377c23 */ /* 0x100fe2000800083d */
[----:B------:R-:W-:Y:S01]  /*12210*/  @!P4 FMUL R232, R232, 0.5 ;  /* 0x3f000000e8e8c820 */ /* 0x000fe20000400000 */
[----:B------:R3:W5:Y:S01]  /*12220*/  MUFU.EX2 R43, R48 ;  /* 0x00000030002b7308 */ /* 0x0007620000000800 */
        /* <DEDUP_REMOVED lines=8> */
[----:B--2---:R-:W-:Y:S01]  /*122b0*/  @!P5 FMUL R42, R42, R42 ;  /* 0x0000002a2a2ad220 */ /* 0x004fe20000400000 */
[----:B------:R-:W-:Y:S01]  /*122c0*/  FSETP.GEU.AND P5, PT, R125, -126, PT ;  /* 0xc2fc00007d00780b */ /* 0x000fe20003fae000 */
[--C-:B---3--:R-:W-:Y:S01]  /*122d0*/  FFMA R48, R118, UR39, -R61.reuse ;  /* 0x0000002776307c23 */ /* 0x108fe2000800083d */
[--C-:B------:R-:W-:Y:S01]  /*122e0*/  FFMA R118, R119, UR39, -R61.reuse ;  /* 0x0000002777767c23 */ /* 0x100fe2000800083d */
[--C-:B------:R-:W-:Y:S01]  /*122f0*/  FFMA R119, R146, UR39, -R61.reuse ;  /* 0x0000002792777c23 */ /* 0x100fe2000800083d */
[----:B------:R-:W-:Y:S01]  /*12300*/  FADD R146, R71, R126 ;  /* 0x0000007e47927221 */ /* 0x000fe20000000000 */
[----:B------:R-:W-:Y:S01]  /*12310*/  @!P3 FMUL R68, R68, 0.5 ;  /* 0x3f0000004444b820 */ /* 0x000fe20000400000 */
[----:B------:R-:W2:Y:S01]  /*12320*/  MUFU.EX2 R69, R69 ;  /* 0x0000004500457308 */ /* 0x000ea20000000800 */
[----:B-----5:R-:W-:Y:S01]  /*12330*/  @!P2 FMUL R43, R43, R43 ;  /* 0x0000002b2b2ba220 */ /* 0x020fe20000400000 */
[----:B------:R-:W-:Y:S01]  /*12340*/  FSETP.GEU.AND P2, PT, R121, -126, PT ;  /* 0xc2fc00007900780b */ /* 0x000fe20003f4e000 */
[----:B-1----:R-:W-:Y:S01]  /*12350*/  FFMA R232, R139, UR39, -R61 ;  /* 0x000000278be87c23 */ /* 0x002fe2000800083d */
[----:B------:R-:W-:Y:S01]  /*12360*/  FADD R126, R52, R9 ;  /* 0x00000009347e7221 */ /* 0x000fe20000000000 */
[--C-:B------:R-:W-:Y:S01]  /*12370*/  FFMA R107, R107, UR39, -R61.reuse ;  /* 0x000000276b6b7c23 */ /* 0x100fe2000800083d */
[--C-:B------:R-:W-:Y:S01]  /*12380*/  FFMA R111, R111, UR39, -R61.reuse ;  /* 0x000000276f6f7c23 */ /* 0x100fe2000800083d */
[----:B------:R-:W-:Y:S01]  /*12390*/  @!P5 FMUL R125, R125, 0.5 ;  /* 0x3f0000007d7dd820 */ /* 0x000fe20000400000 */
[----:B------:R-:W1:Y:S01]  /*123a0*/  MUFU.EX2 R68, R68 ;  /* 0x0000004400447308 */ /* 0x000e620000000800 */
[----:B----4-:R-:W-:Y:S01]  /*123b0*/  @!P4 FMUL R63, R63, R63 ;  /* 0x0000003f3f3fc220 */ /* 0x010fe20000400000 */
[----:B------:R-:W-:Y:S01]  /*123c0*/  FSETP.GEU.AND P4, PT, R39, -126, PT ;  /* 0xc2fc00002700780b */ /* 0x000fe20003f8e000 */
[--C-:B------:R-:W-:Y:S01]  /*123d0*/  FFMA R122, R122, UR39, -R61.reuse ;  /* 0x000000277a7a7c23 */ /* 0x100fe2000800083d */
[--C-:B------:R-:W-:Y:S01]  /*123e0*/  FFMA R147, R147, UR39, -R61.reuse ;  /* 0x0000002793937c23 */ /* 0x100fe2000800083d */
[--C-:B------:R-:W-:Y:S01]  /*123f0*/  FFMA R150, R150, UR39, -R61.reuse ;  /* 0x0000002796967c23 */ /* 0x100fe2000800083d */
[----:B------:R-:W-:Y:S01]  /*12400*/  FFMA R61, R151, UR39, -R61 ;  /* 0x00000027973d7c23 */ /* 0x000fe2000800083d */
[----:B------:R-:W-:Y:S01]  /*12410*/  @!P2 FMUL R121, R121, 0.5 ;  /* 0x3f0000007979a820 */ /* 0x000fe20000400000 */
[----:B------:R-:W3:Y:S01]  /*12420*/  MUFU.EX2 R70, R125 ;  /* 0x0000007d00467308 */ /* 0x000ee20000000800 */
[----:B--2---:R-:W-:Y:S01]  /*12430*/  @!P6 FMUL R69, R69, R69 ;  /* 0x000000454545e220 */ /* 0x004fe20000400000 */
[----:B------:R-:W-:-:S02]  /*12440*/  FSETP.GEU.AND P6, PT, R140, -126, PT ;  /* 0xc2fc00008c00780b */ /* 0x000fc40003fce000 */
[----:B------:R-:W-:Y:S02]  /*12450*/  F2FP.F16.F32.PACK_AB R52, R53, R52 ;  /* 0x000000343534723e */ /* 0x000fe400000000ff */
[----:B------:R-:W-:Y:S01]  /*12460*/  F2FP.F16.F32.PACK_AB R76, R77, R76 ;  /* 0x0000004c4d4c723e */ /* 0x000fe200000000ff */
[----:B------:R-:W-:Y:S01]  /*12470*/  @!P4 FMUL R39, R39, 0.5 ;  /* 0x3f0000002727c820 */ /* 0x000fe20000400000 */
[----:B------:R2:W4:Y:S01]  /*12480*/  MUFU.EX2 R143, R121 ;  /* 0x00000079008f7308 */ /* 0x0005220000000800 */
[----:B-1----:R-:W-:Y:S01]  /*12490*/  @!P3 FMUL R68, R68, R68 ;  /* 0x000000444444b220 */ /* 0x002fe20000400000 */
[----:B------:R-:W-:Y:S02]  /*124a0*/  FSETP.GEU.AND P3, PT, R38, -126, PT ;  /* 0xc2fc00002600780b */ /* 0x000fe40003f6e000 */
[----:B------:R-:W-:-:S03]  /*124b0*/  F2FP.F16.F32.PACK_AB R32, R33, R32 ;  /* 0x000000202120723e */ /* 0x000fc600000000ff */
[----:B------:R-:W-:Y:S01]  /*124c0*/  @!P6 FMUL R140, R140, 0.5 ;  /* 0x3f0000008c8ce820 */ /* 0x000fe20000400000 */
[----:B------:R1:W5:Y:S01]  /*124d0*/  MUFU.EX2 R71, R39 ;  /* 0x0000002700477308 */ /* 0x0003620000000800 */
[----:B---3--:R-:W-:Y:S01]  /*124e0*/  @!P5 FMUL R70, R70, R70 ;  /* 0x000000464646d220 */ /* 0x008fe20000400000 */
[----:B------:R-:W-:Y:S01]  /*124f0*/  FSETP.GEU.AND P5, PT, R141, -126, PT ;  /* 0xc2fc00008d00780b */ /* 0x000fe20003fae000 */
[----:B--2---:R-:W-:Y:S01]  /*12500*/  FADD R121, R20, R92 ;  /* 0x0000005c14797221 */ /* 0x004fe20000000000 */
[----:B------:R-:W-:-:S03]  /*12510*/  F2FP.F16.F32.PACK_AB R92, R93, R92 ;  /* 0x0000005c5d5c723e */ /* 0x000fc600000000ff */
[----:B------:R-:W-:Y:S01]  /*12520*/  @!P3 FMUL R38, R38, 0.5 ;  /* 0x3f0000002626b820 */ /* 0x000fe20000400000 */
[----:B------:R-:W2:Y:S01]  /*12530*/  MUFU.EX2 R140, R140 ;  /* 0x0000008c008c7308 */ /* 0x000ea20000000800 */
[----:B----4-:R-:W-:Y:S01]  /*12540*/  @!P2 FMUL R143, R143, R143 ;  /* 0x0000008f8f8fa220 */ /* 0x010fe20000400000 */
[----:B------:R-:W-:Y:S01]  /*12550*/  FSETP.GEU.AND P2, PT, R54, -126, PT ;  /* 0xc2fc00003600780b */ /* 0x000fe20003f4e000 */
[----:B------:R-:W-:Y:S01]  /*12560*/  FADD R121, R121, R126 ;  /* 0x0000007e79797221 */ /* 0x000fe20000000000 */
[----:B-1----:R-:W-:-:S03]  /*12570*/  FADD R39, R33, R109 ;  /* 0x0000006d21277221 */ /* 0x002fc60000000000 */
[----:B------:R-:W-:Y:S01]  /*12580*/  @!P5 FMUL R141, R141, 0.5 ;  /* 0x3f0000008d8dd820 */ /* 0x000fe20000400000 */
[----:B------:R1:W3:Y:S01]  /*12590*/  MUFU.EX2 R142, R38 ;  /* 0x00000026008e7308 */ /* 0x0002e20000000800 */
[----:B-----5:R-:W-:Y:S01]  /*125a0*/  @!P4 FMUL R71, R71, R71 ;  /* 0x000000474747c220 */ /* 0x020fe20000400000 */
[----:B------:R-:W-:Y:S01]  /*125b0*/  FSETP.GEU.AND P4, PT, R137, -126, PT ;  /* 0xc2fc00008900780b */ /* 0x000fe20003f8e000 */
[----:B------:R-:W-:-:S04]  /*125c0*/  FADD R146, R146, R121 ;  /* 0x0000007992927221 */ /* 0x000fc80000000000 */
[----:B------:R-:W-:Y:S01]  /*125d0*/  @!P2 FMUL R54, R54, 0.5 ;  /* 0x3f0000003636a820 */ /* 0x000fe20000400000 */
[----:B------:R-:W4:Y:S01]  /*125e0*/  MUFU.EX2 R141, R141 ;  /* 0x0000008d008d7308 */ /* 0x000f220000000800 */
[----:B--2---:R-:W-:Y:S01]  /*125f0*/  @!P6 FMUL R140, R140, R140 ;  /* 0x0000008c8c8ce220 */ /* 0x004fe20000400000 */
[----:B------:R-:W-:Y:S01]  /*12600*/  FSETP.GEU.AND P6, PT, R148, -126, PT ;  /* 0xc2fc00009400780b */ /* 0x000fe20003fce000 */
[----:B-1----:R-:W-:-:S04]  /*12610*/  FADD R38, R14, R77 ;  /* 0x0000004d0e267221 */ /* 0x002fc80000000000 */
[----:B------:R-:W-:Y:S01]  /*12620*/  @!P4 FMUL R137, R137, 0.5 ;  /* 0x3f0000008989c820 */ /* 0x000fe20000400000 */
[----:B------:R-:W1:Y:S01]  /*12630*/  MUFU.EX2 R139, R54 ;  /* 0x00000036008b7308 */ /* 0x000e620000000800 */
[----:B---3--:R-:W-:Y:S01]  /*12640*/  @!P3 FMUL R142, R142, R142 ;  /* 0x0000008e8e8eb220 */ /* 0x008fe20000400000 */
[----:B------:R-:W-:Y:S01]  /*12650*/  FSETP.GEU.AND P3, PT, R149, -126, PT ;  /* 0xc2fc00009500780b */ /* 0x000fe20003f6e000 */
[----:B------:R-:W-:Y:S01]  /*12660*/  FADD R121, R38, R39 ;  /* 0x0000002726797221 */ /* 0x000fe20000000000 */
[----:B------:R-:W-:Y:S01]  /*12670*/  FADD R38, R22, R93 ;  /* 0x0000005d16267221 */ /* 0x000fe20000000000 */
[----:B------:R-:W-:Y:S02]  /*12680*/  FADD R39, R53, R12 ;  /* 0x0000000c35277221 */ /* 0x000fe40000000000 */
[----:B------:R-:W-:Y:S01]  /*12690*/  @!P6 FMUL R148, R148, 0.5 ;  /* 0x3f0000009494e820 */ /* 0x000fe20000400000 */
[----:B------:R-:W2:Y:S01]  /*126a0*/  MUFU.EX2 R137, R137 ;  /* 0x0000008900897308 */ /* 0x000ea20000000800 */
[----:B----4-:R-:W-:Y:S01]  /*126b0*/  @!P5 FMUL R141, R141, R141 ;  /* 0x0000008d8d8dd220 */ /* 0x010fe20000400000 */
[----:B------:R-:W-:Y:S01]  /*126c0*/  FSETP.GEU.AND P5, PT, R136, -126, PT ;  /* 0xc2fc00008800780b */ /* 0x000fe20003fae000 */
[----:B------:R-:W-:Y:S01]  /*126d0*/  FADD R126, R38, R39 ;  /* 0x00000027267e7221 */ /* 0x000fe20000000000 */
[----:B------:R-:W-:Y:S01]  /*126e0*/  FADD R38, R15, R80 ;  /* 0x000000500f267221 */ /* 0x000fe20000000000 */
[----:B------:R-:W-:-:S02]  /*126f0*/  FADD R39, R36, R112 ;  /* 0x0000007024277221 */ /* 0x000fc40000000000 */
[----:B------:R-:W-:Y:S01]  /*12700*/  @!P3 FMUL R149, R149, 0.5 ;  /* 0x3f0000009595b820 */ /* 0x000fe20000400000 */
[----:B------:R3:W4:Y:S01]  /*12710*/  MUFU.EX2 R135, R148 ;  /* 0x0000009400877308 */ /* 0x0007220000000800 */
[----:B-1----:R-:W-:Y:S01]  /*12720*/  @!P2 FMUL R139, R139, R139 ;  /* 0x0000008b8b8ba220 */ /* 0x002fe20000400000 */
[----:B------:R-:W-:Y:S01]  /*12730*/  FSETP.GEU.AND P2, PT, R133, -126, PT ;  /* 0xc2fc00008500780b */ /* 0x000fe20003f4e000 */
[----:B------:R-:W-:Y:S01]  /*12740*/  FADD R125, R38, R39 ;  /* 0x00000027267d7221 */ /* 0x000fe20000000000 */
[----:B------:R-:W-:Y:S01]  /*12750*/  FADD R38, R23, R96 ;  /* 0x0000006017267221 */ /* 0x000fe20000000000 */
[----:B------:R-:W-:Y:S01]  /*12760*/  FADD R39, R56, R30 ;  /* 0x0000001e38277221 */ /* 0x000fe20000000000 */
[----:B------:R-:W-:Y:S01]  /*12770*/  F2FP.F16.F32.PACK_AB R30, R31, R30 ;  /* 0x0000001e1f1e723e */ /* 0x000fe200000000ff */
[----:B------:R-:W-:Y:S01]  /*12780*/  @!P5 FMUL R136, R136, 0.5 ;  /* 0x3f0000008888d820 */ /* 0x000fe20000400000 */
[----:B------:R1:W5:Y:S01]  /*12790*/  MUFU.EX2 R138, R149 ;  /* 0x00000095008a7308 */ /* 0x0003620000000800 */
[----:B--2---:R-:W-:Y:S01]  /*127a0*/  @!P4 FMUL R137, R137, R137 ;  /* 0x000000898989c220 */ /* 0x004fe20000400000 */
[----:B------:R-:W-:Y:S01]  /*127b0*/  FSETP.GEU.AND P4, PT, R145, -126, PT ;  /* 0xc2fc00009100780b */ /* 0x000fe20003f8e000 */
[----:B------:R-:W-:Y:S01]  /*127c0*/  FADD R38, R38, R39 ;  /* 0x0000002726267221 */ /* 0x000fe20000000000 */
[----:B------:R-:W-:Y:S01]  /*127d0*/  FADD R39, R37, R113 ;  /* 0x0000007125277221 */ /* 0x000fe20000000000 */
[----:B---3--:R-:W-:-:S02]  /*127e0*/  FADD R148, R121, R126 ;  /* 0x0000007e79947221 */ /* 0x008fc40000000000 */
[----:B------:R-:W-:Y:S01]  /*127f0*/  @!P2 FMUL R133, R133, 0.5 ;  /* 0x3f0000008585a820 */ /* 0x000fe20000400000 */
[----:B------:R-:W2:Y:S01]  /*12800*/  MUFU.EX2 R136, R136 ;  /* 0x0000008800887308 */ /* 0x000ea20000000800 */
[----:B----4-:R-:W-:Y:S01]  /*12810*/  @!P6 FMUL R135, R135, R135 ;  /* 0x000000878787e220 */ /* 0x010fe20000400000 */
[----:B------:R-:W-:Y:S01]  /*12820*/  FSETP.GEU.AND P6, PT, R132, -126, PT ;  /* 0xc2fc00008400780b */ /* 0x000fe20003fce000 */
[----:B-1----:R-:W-:Y:S01]  /*12830*/  FADD R149, R125, R38 ;  /* 0x000000267d957221 */ /* 0x002fe20000000000 */
[----:B------:R-:W-:-:S03]  /*12840*/  FADD R38, R16, R81 ;  /* 0x0000005110267221 */ /* 0x000fc60000000000 */
[----:B------:R-:W-:Y:S01]  /*12850*/  @!P4 FMUL R145, R145, 0.5 ;  /* 0x3f0000009191c820 */ /* 0x000fe20000400000 */
[----:B------:R-:W1:Y:S01]  /*12860*/  MUFU.EX2 R133, R133 ;  /* 0x0000008500857308 */ /* 0x000e620000000800 */
[----:B-----5:R-:W-:Y:S01]  /*12870*/  @!P3 FMUL R138, R138, R138 ;  /* 0x0000008a8a8ab220 */ /* 0x020fe20000400000 */
[----:B------:R-:W-:Y:S01]  /*12880*/  FSETP.GEU.AND P3, PT, R144, -126, PT ;  /* 0xc2fc00009000780b */ /* 0x000fe20003f6e000 */
[----:B------:R-:W-:Y:S01]  /*12890*/  FADD R54, R38, R39 ;  /* 0x0000002726367221 */ /* 0x000fe20000000000 */
[----:B------:R-:W-:Y:S01]  /*128a0*/  FADD R38, R24, R97 ;  /* 0x0000006118267221 */ /* 0x000fe20000000000 */
[----:B------:R-:W-:Y:S01]  /*128b0*/  FADD R39, R57, R31 ;  /* 0x0000001f39277221 */ /* 0x000fe20000000000 */
[----:B------:R-:W-:Y:S01]  /*128c0*/  F2FP.F16.F32.PACK_AB R33, R138, R137 ;  /* 0x000000898a21723e */ /* 0x000fe200000000ff */
[----:B------:R-:W-:Y:S01]  /*128d0*/  @!P6 FMUL R132, R132, 0.5 ;  /* 0x3f0000008484e820 */ /* 0x000fe20000400000 */
[----:B------:R-:W3:Y:S01]  /*128e0*/  MUFU.EX2 R134, R145 ;  /* 0x0000009100867308 */ /* 0x000ee20000000800 */
[----:B--2---:R-:W-:Y:S01]  /*128f0*/  @!P5 FMUL R136, R136, R136 ;  /* 0x000000888888d220 */ /* 0x004fe20000400000 */
[----:B------:R-:W-:Y:S01]  /*12900*/  FSETP.GEU.AND P5, PT, R129, -126, PT ;  /* 0xc2fc00008100780b */ /* 0x000fe20003fae000 */
[----:B------:R-:W-:Y:S01]  /*12910*/  FADD R39, R38, R39 ;  /* 0x0000002726277221 */ /* 0x000fe20000000000 */
[----:B------:R-:W-:Y:S01]  /*12920*/  FADD R38, R17, R84 ;  /* 0x0000005411267221 */ /* 0x000fe20000000000 */
[----:B------:R-:W-:-:S02]  /*12930*/  F2FP.F16.F32.PACK_AB R84, R85, R84 ;  /* 0x000000545554723e */ /* 0x000fc400000000ff */
        /* <DEDUP_REMOVED lines=9> */
[----:B--2---:R-:W-:Y:S01]  /*129d0*/  @!P6 FMUL R132, R132, R132 ;  /* 0x000000848484e220 */ /* 0x004fe20000400000 */
[----:B------:R-:W-:Y:S01]  /*129e0*/  FSETP.GEU.AND P6, PT, R66, -126, PT ;  /* 0xc2fc00004200780b */ /* 0x000fe20003fce000 */
[----:B-1----:R-:W-:Y:S01]  /*129f0*/  FADD R144, R54, R39 ;  /* 0x0000002736907221 */ /* 0x002fe20000000000 */
[----:B------:R-:W1:Y:S01]  /*12a00*/  MUFU.EX2 R130, R128 ;  /* 0x0000008000827308 */ /* 0x000e620000000800 */
[----:B------:R-:W-:Y:S01]  /*12a10*/  FADD R39, R40, R116 ;  /* 0x0000007428277221 */ /* 0x000fe20000000000 */
[----:B------:R-:W-:Y:S02]  /*12a20*/  F2FP.F16.F32.PACK_AB R40, R41, R40 ;  /* 0x000000282928723e */ /* 0x000fe400000000ff */
[----:B------:R-:W-:Y:S01]  /*12a30*/  @!P4 FMUL R78, R78, 0.5 ;  /* 0x3f0000004e4ec820 */ /* 0x000fe20000400000 */
[----:B----4-:R-:W-:Y:S01]  /*12a40*/  @!P3 FMUL R131, R131, R131 ;  /* 0x000000838383b220 */ /* 0x010fe20000400000 */
[----:B------:R-:W-:Y:S01]  /*12a50*/  FSETP.GEU.AND P3, PT, R79, -126, PT ;  /* 0xc2fc00004f00780b */ /* 0x000fe20003f6e000 */
[----:B------:R-:W-:Y:S01]  /*12a60*/  FADD R151, R38, R39 ;  /* 0x0000002726977221 */ /* 0x000fe20000000000 */
[----:B------:R-:W2:Y:S01]  /*12a70*/  MUFU.EX2 R54, R129 ;  /* 0x0000008100367308 */ /* 0x000ea20000000800 */
[----:B------:R-:W-:Y:S01]  /*12a80*/  FADD R38, R25, R100 ;  /* 0x0000006419267221 */ /* 0x000fe20000000000 */
[----:B------:R-:W-:Y:S01]  /*12a90*/  FADD R39, R64, R46 ;  /* 0x0000002e40277221 */ /* 0x000fe20000000000 */
[----:B------:R-:W-:Y:S01]  /*12aa0*/  @!P6 FMUL R66, R66, 0.5 ;  /* 0x3f0000004242e820 */ /* 0x000fe20000400000 */
[----:B------:R-:W-:-:S02]  /*12ab0*/  F2FP.F16.F32.PACK_AB R64, R65, R64 ;  /* 0x000000404140723e */ /* 0x000fc400000000ff */
[----:B------:R-:W-:Y:S01]  /*12ac0*/  FADD R126, R38, R39 ;  /* 0x00000027267e7221 */ /* 0x000fe20000000000 */
[----:B------:R-:W-:Y:S01]  /*12ad0*/  FADD R38, R18, R85 ;  /* 0x0000005512267221 */ /* 0x000fe20000000000 */
[----:B------:R-:W3:Y:S01]  /*12ae0*/  MUFU.EX2 R128, R78 ;  /* 0x0000004e00807308 */ /* 0x000ee20000000800 */
[----:B-1----:R-:W-:Y:S01]  /*12af0*/  @!P2 FMUL R130, R130, R130 ;  /* 0x000000828282a220 */ /* 0x002fe20000400000 */
[----:B------:R-:W-:Y:S01]  /*12b00*/  FSETP.GEU.AND P2, PT, R67, -126, PT ;  /* 0xc2fc00004300780b */ /* 0x000fe20003f4e000 */
[----:B------:R-:W-:Y:S01]  /*12b10*/  @!P3 FMUL R79, R79, 0.5 ;  /* 0x3f0000004f4fb820 */ /* 0x000fe20000400000 */
[----:B------:R-:W-:Y:S01]  /*12b20*/  FADD R39, R41, R10 ;  /* 0x0000000a29277221 */ /* 0x000fe20000000000 */
[----:B------:R-:W-:Y:S01]  /*12b30*/  FADD R151, R151, R126 ;  /* 0x0000007e97977221 */ /* 0x000fe20000000000 */
[----:B------:R-:W-:Y:S02]  /*12b40*/  F2FP.F16.F32.PACK_AB R100, R101, R100 ;  /* 0x000000646564723e */ /* 0x000fe400000000ff */
[----:B------:R-:W1:Y:S01]  /*12b50*/  MUFU.EX2 R129, R79 ;  /* 0x0000004f00817308 */ /* 0x000e620000000800 */
[----:B--2---:R-:W-:Y:S01]  /*12b60*/  @!P5 FMUL R54, R54, R54 ;  /* 0x000000363636d220 */ /* 0x004fe20000400000 */
[----:B------:R-:W-:Y:S01]  /*12b70*/  FSETP.GEU.AND P5, PT, R83, -126, PT ;  /* 0xc2fc00005300780b */ /* 0x000fe20003fae000 */
[----:B------:R-:W-:Y:S01]  /*12b80*/  FADD R145, R38, R39 ;  /* 0x0000002726917221 */ /* 0x000fe20000000000 */
[----:B------:R-:W-:Y:S01]  /*12b90*/  FADD R38, R26, R101 ;  /* 0x000000651a267221 */ /* 0x000fe20000000000 */
[----:B------:R-:W-:Y:S01]  /*12ba0*/  FADD R39, R65, R47 ;  /* 0x0000002f41277221 */ /* 0x000fe20000000000 */
[----:B------:R-:W-:Y:S01]  /*12bb0*/  FADD R146, R146, R151 ;  /* 0x0000009792927221 */ /* 0x000fe20000000000 */
[----:B------:R-:W-:Y:S01]  /*12bc0*/  @!P2 FMUL R67, R67, 0.5 ;  /* 0x3f0000004343a820 */ /* 0x000fe20000400000 */
[----:B------:R-:W2:Y:S01]  /*12bd0*/  MUFU.EX2 R66, R66 ;  /* 0x0000004200427308 */ /* 0x000ea20000000800 */
[----:B---3--:R-:W-:Y:S01]  /*12be0*/  @!P4 FMUL R128, R128, R128 ;  /* 0x000000808080c220 */ /* 0x008fe20000400000 */
[----:B------:R-:W-:Y:S01]  /*12bf0*/  FSETP.GEU.AND P4, PT, R90, -126, PT ;  /* 0xc2fc00005a00780b */ /* 0x000fe20003f8e000 */
[----:B------:R-:W-:Y:S01]  /*12c00*/  FADD R38, R38, R39 ;  /* 0x0000002726267221 */ /* 0x000fe20000000000 */
[----:B------:R-:W-:Y:S01]  /*12c10*/  FADD R39, R44, R117 ;  /* 0x000000752c277221 */ /* 0x000fe20000000000 */
[----:B------:R-:W-:-:S02]  /*12c20*/  F2FP.F16.F32.PACK_AB R53, R130, R54 ;  /* 0x000000368235723e */ /* 0x000fc400000000ff */
[----:B------:R-:W-:Y:S01]  /*12c30*/  @!P5 FMUL R83, R83, 0.5 ;  /* 0x3f0000005353d820 */ /* 0x000fe20000400000 */
[----:B------:R-:W3:Y:S01]  /*12c40*/  MUFU.EX2 R67, R67 ;  /* 0x0000004300437308 */ /* 0x000ee20000000800 */
[----:B-1----:R-:W-:Y:S01]  /*12c50*/  @!P3 FMUL R129, R129, R129 ;  /* 0x000000818181b220 */ /* 0x002fe20000400000 */
[----:B------:R-:W-:Y:S01]  /*12c60*/  FSETP.GEU.AND P3, PT, R91, -126, PT ;  /* 0xc2fc00005b00780b */ /* 0x000fe20003f6e000 */
[----:B------:R-:W-:Y:S01]  /*12c70*/  FADD R145, R145, R38 ;  /* 0x0000002691917221 */ /* 0x000fe20000000000 */
[----:B------:R-:W-:Y:S01]  /*12c80*/  FADD R38, R19, R88 ;  /* 0x0000005813267221 */ /* 0x000fe20000000000 */
[----:B------:R-:W-:Y:S02]  /*12c90*/  F2FP.F16.F32.PACK_AB R41, R134, R133 ;  /* 0x000000858629723e */ /* 0x000fe400000000ff */
[----:B------:R-:W-:Y:S01]  /*12ca0*/  @!P4 FMUL R90, R90, 0.5 ;  /* 0x3f0000005a5ac820 */ /* 0x000fe20000400000 */
[----:B------:R1:W4:Y:S01]  /*12cb0*/  MUFU.EX2 R127, R83 ;  /* 0x00000053007f7308 */ /* 0x0003220000000800 */
[----:B--2---:R-:W-:Y:S01]  /*12cc0*/  @!P6 FMUL R66, R66, R66 ;  /* 0x000000424242e220 */ /* 0x004fe20000400000 */
[----:B------:R-:W-:Y:S01]  /*12cd0*/  FSETP.GEU.AND P6, PT, R94, -126, PT ;  /* 0xc2fc00005e00780b */ /* 0x000fe20003fce000 */
[----:B------:R-:W-:Y:S01]  /*12ce0*/  FADD R234, R38, R39 ;  /* 0x0000002726ea7221 */ /* 0x000fe20000000000 */
[----:B------:R-:W-:Y:S01]  /*12cf0*/  FADD R38, R28, R104 ;  /* 0x000000681c267221 */ /* 0x000fe20000000000 */
[----:B------:R-:W-:Y:S01]  /*12d00*/  FADD R39, R72, R58 ;  /* 0x0000003a48277221 */ /* 0x000fe20000000000 */
[----:B------:R-:W-:Y:S01]  /*12d10*/  FADD R145, R148, R145 ;  /* 0x0000009194917221 */ /* 0x000fe20000000000 */
[----:B------:R-:W-:Y:S01]  /*12d20*/  @!P3 FMUL R91, R91, 0.5 ;  /* 0x3f0000005b5bb820 */ /* 0x000fe20000400000 */
[----:B------:R2:W5:Y:S01]  /*12d30*/  MUFU.EX2 R78, R90 ;  /* 0x0000005a004e7308 */ /* 0x0005620000000800 */
[----:B---3--:R-:W-:Y:S01]  /*12d40*/  @!P2 FMUL R67, R67, R67 ;  /* 0x000000434343a220 */ /* 0x008fe20000400000 */
[----:B------:R-:W-:Y:S01]  /*12d50*/  FSETP.GEU.AND P2, PT, R106, -126, PT ;  /* 0xc2fc00006a00780b */ /* 0x000fe20003f4e000 */
[----:B------:R-:W-:Y:S01]  /*12d60*/  FADD R39, R38, R39 ;  /* 0x0000002726277221 */ /* 0x000fe20000000000 */
[----:B-1----:R-:W-:Y:S01]  /*12d70*/  FADD R83, R73, R59 ;  /* 0x0000003b49537221 */ /* 0x002fe20000000000 */
[----:B------:R-:W-:-:S02]  /*12d80*/  F2FP.F16.F32.PACK_AB R58, R59, R58 ;  /* 0x0000003a3b3a723e */ /* 0x000fc400000000ff */
[----:B------:R-:W-:Y:S01]  /*12d90*/  @!P6 FMUL R94, R94, 0.5 ;  /* 0x3f0000005e5ee820 */ /* 0x000fe20000400000 */
[----:B------:R-:W1:Y:S01]  /*12da0*/  MUFU.EX2 R126, R91 ;  /* 0x0000005b007e7308 */ /* 0x000e620000000800 */
[----:B----4-:R-:W-:Y:S01]  /*12db0*/  @!P5 FMUL R127, R127, R127 ;  /* 0x0000007f7f7fd220 */ /* 0x010fe20000400000 */
[----:B------:R-:W-:Y:S01]  /*12dc0*/  FSETP.GEU.AND P5, PT, R122, -126, PT ;  /* 0xc2fc00007a00780b */ /* 0x000fe20003fae000 */
[----:B------:R-:W-:Y:S01]  /*12dd0*/  FADD R234, R234, R39 ;  /* 0x00000027eaea7221 */ /* 0x000fe20000000000 */
[----:B------:R-:W-:Y:S01]  /*12de0*/  FADD R39, R21, R89 ;  /* 0x0000005915277221 */ /* 0x000fe20000000000 */
[----:B--2---:R-:W-:Y:S01]  /*12df0*/  FADD R90, R45, R120 ;  /* 0x000000782d5a7221 */ /* 0x004fe20000000000 */
[----:B------:R-:W-:Y:S01]  /*12e00*/  F2FP.F16.F32.PACK_AB R65, R127, R66 ;  /* 0x000000427f41723e */ /* 0x000fe200000000ff */
[----:B------:R-:W-:Y:S01]  /*12e10*/  @!P2 FMUL R106, R106, 0.5 ;  /* 0x3f0000006a6aa820 */ /* 0x000fe20000400000 */
[----:B------:R-:W2:Y:S01]  /*12e20*/  MUFU.EX2 R79, R94 ;  /* 0x0000005e004f7308 */ /* 0x000ea20000000800 */
[----:B-----5:R-:W-:Y:S01]  /*12e30*/  @!P4 FMUL R78, R78, R78 ;  /* 0x0000004e4e4ec220 */ /* 0x020fe20000400000 */
[----:B------:R-:W-:Y:S01]  /*12e40*/  FSETP.GEU.AND P4, PT, R233, -126, PT ;  /* 0xc2fc0000e900780b */ /* 0x000fe20003f8e000 */
[----:B------:R-:W-:Y:S01]  /*12e50*/  FADD R39, R39, R90 ;  /* 0x0000005a27277221 */ /* 0x000fe20000000000 */
[----:B------:R-:W-:Y:S01]  /*12e60*/  FADD R90, R29, R108 ;  /* 0x0000006c1d5a7221 */ /* 0x000fe20000000000 */
[----:B------:R-:W-:-:S02]  /*12e70*/  FADD R149, R149, R234 ;  /* 0x000000ea95957221 */ /* 0x000fc40000000000 */
[----:B------:R-:W-:Y:S01]  /*12e80*/  @!P5 FMUL R122, R122, 0.5 ;  /* 0x3f0000007a7ad820 */ /* 0x000fe20000400000 */
[----:B------:R-:W3:Y:S01]  /*12e90*/  MUFU.EX2 R94, R106 ;  /* 0x0000006a005e7308 */ /* 0x000ee20000000800 */
[----:B-1----:R-:W-:Y:S01]  /*12ea0*/  @!P3 FMUL R126, R126, R126 ;  /* 0x0000007e7e7eb220 */ /* 0x002fe20000400000 */
[----:B------:R-:W-:Y:S01]  /*12eb0*/  FSETP.GEU.AND P3, PT, R95, -126, PT ;  /* 0xc2fc00005f00780b */ /* 0x000fe20003f6e000 */
[----:B------:R-:W-:Y:S01]  /*12ec0*/  FADD R90, R90, R83 ;  /* 0x000000535a5a7221 */ /* 0x000fe20000000000 */
[----:B------:R-:W-:Y:S01]  /*12ed0*/  FADD R83, R27, R78 ;  /* 0x0000004e1b537221 */ /* 0x000fe20000000000 */
[----:B------:R-:W-:Y:S01]  /*12ee0*/  FADD R146, R146, R149 ;  /* 0x0000009592927221 */ /* 0x000fe20000000000 */
[----:B------:R-:W-:Y:S01]  /*12ef0*/  F2FP.F16.F32.PACK_AB R77, R126, R78 ;  /* 0x0000004e7e4d723e */ /* 0x000fe200000000ff */
[----:B------:R-:W-:Y:S01]  /*12f00*/  @!P4 FMUL R233, R233, 0.5 ;  /* 0x3f000000e9e9c820 */ /* 0x000fe20000400000 */
[----:B------:R-:W1:Y:S01]  /*12f10*/  MUFU.EX2 R38, R122 ;  /* 0x0000007a00267308 */ /* 0x000e620000000800 */
[----:B--2---:R-:W-:Y:S01]  /*12f20*/  @!P6 FMUL R79, R79, R79 ;  /* 0x0000004f4f4fe220 */ /* 0x004fe20000400000 */
[----:B------:R-:W-:-:S02]  /*12f30*/  FSETP.GEU.AND P6, PT, R115, -126, PT ;  /* 0xc2fc00007300780b */ /* 0x000fc40003fce000 */
[----:B------:R-:W-:-:S03]  /*12f40*/  F2FP.F16.F32.PACK_AB R78, R81, R80 ;  /* 0x00000050514e723e */ /* 0x000fc600000000ff */
[----:B------:R-:W-:Y:S01]  /*12f50*/  @!P3 FMUL R95, R95, 0.5 ;  /* 0x3f0000005f5fb820 */ /* 0x000fe20000400000 */
[----:B------:R2:W4:Y:S01]  /*12f60*/  MUFU.EX2 R106, R233 ;  /* 0x000000e9006a7308 */ /* 0x0005220000000800 */
[----:B---3--:R-:W-:Y:S01]  /*12f70*/  @!P2 FMUL R94, R94, R94 ;  /* 0x0000005e5e5ea220 */ /* 0x008fe20000400000 */
[----:B------:R-:W-:-:S05]  /*12f80*/  FSETP.GEU.AND P2, PT, R232, -126, PT ;  /* 0xc2fc0000e800780b */ /* 0x000fca0003f4e000 */
[----:B------:R-:W-:Y:S01]  /*12f90*/  @!P6 FMUL R115, R115, 0.5 ;  /* 0x3f0000007373e820 */ /* 0x000fe20000400000 */
[----:B------:R-:W3:Y:S01]  /*12fa0*/  MUFU.EX2 R125, R95 ;  /* 0x0000005f007d7308 */ /* 0x000ee20000000800 */
[----:B-1----:R-:W-:Y:S01]  /*12fb0*/  @!P5 FMUL R38, R38, R38 ;  /* 0x000000262626d220 */ /* 0x002fe20000400000 */
[----:B------:R-:W-:Y:S01]  /*12fc0*/  FSETP.GEU.AND P5, PT, R107, -126, PT ;  /* 0xc2fc00006b00780b */ /* 0x000fe20003fae000 */
[----:B--2---:R-:W-:Y:S01]  /*12fd0*/  FADD R233, R39, R90 ;  /* 0x0000005a27e97221 */ /* 0x004fe20000000000 */
[----:B------:R-:W-:Y:S01]  /*12fe0*/  FADD R39, R34, R126 ;  /* 0x0000007e22277221 */ /* 0x000fe20000000000 */
[----:B------:R-:W-:Y:S02]  /*12ff0*/  FADD R122, R137, R38 ;  /* 0x00000026897a7221 */ /* 0x000fe40000000000 */
[----:B------:R-:W-:Y:S01]  /*13000*/  @!P2 FMUL R232, R232, 0.5 ;  /* 0x3f000000e8e8a820 */ /* 0x000fe20000400000 */
[----:B------:R-:W1:Y:S01]  /*13010*/  MUFU.EX2 R115, R115 ;  /* 0x0000007300737308 */ /* 0x000e620000000800 */
[----:B----4-:R-:W-:Y:S01]  /*13020*/  @!P4 FMUL R106, R106, R106 ;  /* 0x0000006a6a6ac220 */ /* 0x010fe20000400000 */
[----:B------:R-:W-:Y:S01]  /*13030*/  FADD R91, R83, R122 ;  /* 0x0000007a535b7221 */ /* 0x000fe20000000000 */
[----:B------:R-:W-:Y:S01]  /*13040*/  FADD R83, R70, R94 ;  /* 0x0000005e46537221 */ /* 0x000fe20000000000 */
[----:B------:R-:W-:Y:S01]  /*13050*/  FSETP.GEU.AND P4, PT, R86, -126, PT ;  /* 0xc2fc00005600780b */ /* 0x000fe20003f8e000 */
[----:B------:R-:W-:Y:S01]  /*13060*/  FADD R122, R54, R106 ;  /* 0x0000006a367a7221 */ /* 0x000fe20000000000 */
[----:B------:R-:W-:Y:S01]  /*13070*/  FADD R144, R144, R233 ;  /* 0x000000e990907221 */ /* 0x000fe20000000000 */
[----:B------:R-:W-:Y:S01]  /*13080*/  @!P5 FMUL R107, R107, 0.5 ;  /* 0x3f0000006b6bd820 */ /* 0x000fe20000400000 */
[----:B------:R-:W-:Y:S01]  /*13090*/  F2FP.F16.F32.PACK_AB R54, R57, R56 ;  /* 0x000000383936723e */ /* 0x000fe200000000ff */
[----:B---3--:R-:W-:Y:S01]  /*130a0*/  @!P3 FMUL R125, R125, R125 ;  /* 0x0000007d7d7db220 */ /* 0x008fe20000400000 */
[----:B------:R-:W-:Y:S01]  /*130b0*/  FADD R236, R83, R122 ;  /* 0x0000007a53ec7221 */ /* 0x000fe20000000000 */
[----:B------:R-:W-:Y:S01]  /*130c0*/  FSETP.GEU.AND P3, PT, R74, -126, PT ;  /* 0xc2fc00004a00780b */ /* 0x000fe20003f6e000 */
[----:B------:R-:W2:Y:S01]  /*130d0*/  MUFU.EX2 R122, R107 ;  /* 0x0000006b007a7308 */ /* 0x000ea20000000800 */
[----:B------:R-:W-:Y:S01]  /*130e0*/  FADD R237, R42, R125 ;  /* 0x0000007d2aed7221 */ /* 0x000fe20000000000 */
[----:B------:R-:W-:Y:S01]  /*130f0*/  FADD R145, R145, R144 ;  /* 0x0000009091917221 */ /* 0x000fe20000000000 */
[----:B------:R-:W-:Y:S01]  /*13100*/  F2FP.F16.F32.PACK_AB R56, R47, R46 ;  /* 0x0000002e2f38723e */ /* 0x000fe200000000ff */
[----:B-1----:R-:W-:Y:S01]  /*13110*/  @!P6 FMUL R115, R115, R115 ;  /* 0x000000737373e220 */ /* 0x002fe20000400000 */
[----:B------:R-:W-:Y:S01]  /*13120*/  FSETP.GEU.AND P6, PT, R98, -126, PT ;  /* 0xc2fc00006200780b */ /* 0x000fe20003fce000 */
[----:B------:R-:W-:-:S02]  /*13130*/  @!P4 FMUL R86, R86, 0.5 ;  /* 0x3f0000005656c820 */ /* 0x000fc40000400000 */
[----:B------:R1:W3:Y:S01]  /*13140*/  MUFU.EX2 R107, R232 ;  /* 0x000000e8006b7308 */ /* 0x0002e20000000800 */
[----:B------:R-:W-:Y:S01]  /*13150*/  FADD R90, R138, R115 ;  /* 0x000000738a5a7221 */ /* 0x000fe20000000000 */
[----:B------:R-:W-:Y:S02]  /*13160*/  FADD R146, R146, R145 ;  /* 0x0000009192927221 */ /* 0x000fe40000000000 */
[----:B------:R-:W-:Y:S01]  /*13170*/  @!P3 FMUL R74, R74, 0.5 ;  /* 0x3f0000004a4ab820 */ /* 0x000fe20000400000 */
[----:B------:R-:W-:-:S03]  /*13180*/  FADD R235, R39, R90 ;  /* 0x0000005a27eb7221 */ /* 0x000fc60000000000 */
[----:B------:R-:W4:Y:S01]  /*13190*/  MUFU.EX2 R95, R74 ;  /* 0x0000004a005f7308 */ /* 0x000f220000000800 */
[----:B--2---:R-:W-:Y:S01]  /*131a0*/  @!P5 FMUL R122, R122, R122 ;  /* 0x0000007a7a7ad220 */ /* 0x004fe20000400000 */
[----:B------:R-:W-:Y:S01]  /*131b0*/  FSETP.GEU.AND P5, PT, R123, -126, PT ;  /* 0xc2fc00007b00780b */ /* 0x000fe20003fae000 */
[----:B------:R-:W-:Y:S01]  /*131c0*/  @!P6 FMUL R98, R98, 0.5 ;  /* 0x3f0000006262e820 */ /* 0x000fe20000400000 */
[----:B-1----:R-:W-:Y:S01]  /*131d0*/  FADD R232, R91, R236 ;  /* 0x000000ec5be87221 */ /* 0x002fe20000000000 */
[----:B------:R-:W-:Y:S01]  /*131e0*/  FADD R83, R143, R122 ;  /* 0x0000007a8f537221 */ /* 0x000fe20000000000 */
[----:B------:R-:W-:Y:S01]  /*131f0*/  FADD R236, R51, R79 ;  /* 0x0000004f33ec7221 */ /* 0x000fe20000000000 */
[----:B------:R-:W-:Y:S01]  /*13200*/  F2FP.F16.F32.PACK_AB R51, R42, R51 ;  /* 0x000000332a33723e */ /* 0x000fe200000000ff */
[----:B------:R-:W1:Y:S01]  /*13210*/  MUFU.EX2 R39, R98 ;  /* 0x0000006200277308 */ /* 0x000e620000000800 */
[----:B---3--:R-:W-:Y:S01]  /*13220*/  @!P2 FMUL R107, R107, R107 ;  /* 0x0000006b6b6ba220 */ /* 0x008fe20000400000 */
[----:B------:R-:W-:-:S02]  /*13230*/  FSETP.GEU.AND P2, PT, R114, -126, PT ;  /* 0xc2fc00007200780b */ /* 0x000fc40003f4e000 */
[----:B------:R-:W-:Y:S01]  /*13240*/  F2FP.F16.F32.PACK_AB R93, R122, R94 ;  /* 0x0000005e7a5d723e */ /* 0x000fe200000000ff */
[----:B------:R-:W-:Y:S01]  /*13250*/  FADD R90, R130, R107 ;  /* 0x0000006b825a7221 */ /* 0x000fe20000000000 */
[----:B------:R-:W-:Y:S01]  /*13260*/  F2FP.F16.F32.PACK_AB R42, R45, R44 ;  /* 0x0000002c2d2a723e */ /* 0x000fe200000000ff */
[----:B------:R-:W-:Y:S01]  /*13270*/  @!P5 FMUL R123, R123, 0.5 ;  /* 0x3f0000007b7bd820 */ /* 0x000fe20000400000 */
[----:B------:R-:W2:Y:S01]  /*13280*/  MUFU.EX2 R86, R86 ;  /* 0x0000005600567308 */ /* 0x000ea20000000800 */
[----:B----4-:R-:W-:Y:S01]  /*13290*/  @!P3 FMUL R95, R95, R95 ;  /* 0x0000005f5f5fb220 */ /* 0x010fe20000400000 */
[----:B------:R-:W-:Y:S01]  /*132a0*/  FSETP.GEU.AND P3, PT, R111, -126, PT ;  /* 0xc2fc00006f00780b */ /* 0x000fe20003f6e000 */
[----:B------:R-:W-:Y:S01]  /*132b0*/  FADD R90, R83, R90 ;  /* 0x0000005a535a7221 */ /* 0x000fe20000000000 */
[----:B------:R-:W-:Y:S02]  /*132c0*/  F2FP.F16.F32.PACK_AB R79, R125, R79 ;  /* 0x0000004f7d4f723e */ /* 0x000fe400000000ff */
[----:B------:R-:W-:Y:S01]  /*132d0*/  F2FP.F16.F32.PACK_AB R94, R97, R96 ;  /* 0x00000060615e723e */ /* 0x000fe200000000ff */
[----:B------:R-:W-:Y:S01]  /*132e0*/  @!P2 FMUL R114, R114, 0.5 ;  /* 0x3f0000007272a820 */ /* 0x000fe20000400000 */
[----:B------:R-:W3:Y:S01]  /*132f0*/  MUFU.EX2 R98, R123 ;  /* 0x0000007b00627308 */ /* 0x000ee20000000800 */
[----:B-1----:R-:W-:Y:S01]  /*13300*/  @!P6 FMUL R39, R39, R39 ;  /* 0x000000272727e220 */ /* 0x002fe20000400000 */
[----:B------:R-:W-:Y:S01]  /*13310*/  FSETP.GEU.AND P6, PT, R99, -126, PT ;  /* 0xc2fc00006300780b */ /* 0x000fe20003fce000 */
[----:B------:R-:W-:-:S02]  /*13320*/  FADD R235, R235, R90 ;  /* 0x0000005aebeb7221 */ /* 0x000fc40000000000 */
[----:B------:R-:W-:Y:S02]  /*13330*/  FADD R83, R135, R39 ;  /* 0x0000002787537221 */ /* 0x000fe40000000000 */
[----:B------:R-:W-:Y:S01]  /*13340*/  @!P3 FMUL R111, R111, 0.5 ;  /* 0x3f0000006f6fb820 */ /* 0x000fe20000400000 */
[----:B------:R-:W1:Y:S01]  /*13350*/  MUFU.EX2 R114, R114 ;  /* 0x0000007200727308 */ /* 0x000e620000000800 */
[----:B--2---:R-:W-:Y:S01]  /*13360*/  @!P4 FMUL R86, R86, R86 ;  /* 0x000000565656c220 */ /* 0x004fe20000400000 */
[----:B------:R-:W-:Y:S01]  /*13370*/  FSETP.GEU.AND P4, PT, R82, -126, PT ;  /* 0xc2fc00005200780b */ /* 0x000fe20003f8e000 */
[----:B------:R-:W-:Y:S01]  /*13380*/  FADD R236, R236, R83 ;  /* 0x00000053ecec7221 */ /* 0x000fe20000000000 */
[----:B------:R-:W-:Y:S01]  /*13390*/  FADD R83, R71, R95 ;  /* 0x0000005f47537221 */ /* 0x000fe20000000000 */
[----:B------:R-:W-:Y:S02]  /*133a0*/  F2FP.F16.F32.PACK_AB R71, R142, R71 ;  /* 0x000000478e47723e */ /* 0x000fe400000000ff */
[----:B------:R-:W-:Y:S01]  /*133b0*/  @!P6 FMUL R99, R99, 0.5 ;  /* 0x3f0000006363e820 */ /* 0x000fe20000400000 */
[----:B------:R-:W2:Y:S01]  /*133c0*/  MUFU.EX2 R121, R111 ;  /* 0x0000006f00797308 */ /* 0x000ea20000000800 */
[----:B---3--:R-:W-:Y:S01]  /*133d0*/  @!P5 FMUL R98, R98, R98 ;  /* 0x000000626262d220 */ /* 0x008fe20000400000 */
[----:B------:R-:W-:-:S03]  /*133e0*/  FSETP.GEU.AND P5, PT, R124, -126, PT ;  /* 0xc2fc00007c00780b */ /* 0x000fc60003fae000 */
[----:B------:R-:W-:Y:S02]  /*133f0*/  FADD R74, R128, R98 ;  /* 0x00000062804a7221 */ /* 0x000fe40000000000 */
[----:B------:R-:W-:Y:S01]  /*13400*/  @!P4 FMUL R82, R82, 0.5 ;  /* 0x3f0000005252c820 */ /* 0x000fe20000400000 */
[----:B------:R-:W3:Y:S01]  /*13410*/  MUFU.EX2 R99, R99 ;  /* 0x0000006300637308 */ /* 0x000ee20000000800 */
[----:B-1----:R-:W-:Y:S01]  /*13420*/  @!P2 FMUL R114, R114, R114 ;  /* 0x000000727272a220 */ /* 0x002fe20000400000 */
[----:B------:R-:W-:Y:S01]  /*13430*/  FSETP.GEU.AND P2, PT, R102, -126, PT ;  /* 0xc2fc00006600780b */ /* 0x000fe20003f4e000 */
[----:B------:R-:W-:Y:S02]  /*13440*/  FADD R83, R83, R74 ;  /* 0x0000004a53537221 */ /* 0x000fe40000000000 */
[----:B------:R-:W-:Y:S01]  /*13450*/  FADD R74, R136, R114 ;  /* 0x00000072884a7221 */ /* 0x000fe20000000000 */
[----:B------:R-:W-:Y:S01]  /*13460*/  F2FP.F16.F32.PACK_AB R39, R114, R39 ;  /* 0x000000277227723e */ /* 0x000fe200000000ff */
[----:B------:R-:W-:Y:S01]  /*13470*/  @!P5 FMUL R124, R124, 0.5 ;  /* 0x3f0000007c7cd820 */ /* 0x000fe20000400000 */
[----:B------:R-:W-:Y:S01]  /*13480*/  FADD R236, R236, R83 ;  /* 0x00000053ecec7221 */ /* 0x000fe20000000000 */
[----:B--2---:R-:W-:Y:S01]  /*13490*/  @!P3 FMUL R121, R121, R121 ;  /* 0x000000797979b220 */ /* 0x004fe20000400000 */
[----:B------:R-:W-:Y:S01]  /*134a0*/  FADD R237, R237, R74 ;  /* 0x0000004aeded7221 */ /* 0x000fe20000000000 */
[----:B------:R-:W-:Y:S01]  /*134b0*/  FSETP.GEU.AND P3, PT, R119, -126, PT ;  /* 0xc2fc00007700780b */ /* 0x000fe20003f6e000 */
[----:B------:R1:W2:Y:S01]  /*134c0*/  MUFU.EX2 R74, R82 ;  /* 0x00000052004a7308 */ /* 0x0002a20000000800 */
[----:B------:R-:W-:Y:S01]  /*134d0*/  FADD R90, R142, R121 ;  /* 0x000000798e5a7221 */ /* 0x000fe20000000000 */
[----:B------:R-:W-:Y:S01]  /*134e0*/  F2FP.F16.F32.PACK_AB R95, R121, R95 ;  /* 0x0000005f795f723e */ /* 0x000fe200000000ff */
[----:B------:R-:W-:Y:S01]  /*134f0*/  @!P2 FMUL R102, R102, 0.5 ;  /* 0x3f0000006666a820 */ /* 0x000fe20000400000 */
[----:B---3--:R-:W-:Y:S01]  /*13500*/  @!P6 FMUL R99, R99, R99 ;  /* 0x000000636363e220 */ /* 0x008fe20000400000 */
[----:B------:R-:W-:-:S03]  /*13510*/  FSETP.GEU.AND P6, PT, R87, -126, PT ;  /* 0xc2fc00005700780b */ /* 0x000fc60003fce000 */
[----:B------:R-:W3:Y:S01]  /*13520*/  MUFU.EX2 R124, R124 ;  /* 0x0000007c007c7308 */ /* 0x000ee20000000800 */
[----:B------:R-:W-:Y:S01]  /*13530*/  FADD R91, R129, R99 ;  /* 0x00000063815b7221 */ /* 0x000fe20000000000 */
[----:B-1----:R-:W-:Y:S01]  /*13540*/  FADD R82, R43, R86 ;  /* 0x000000562b527221 */ /* 0x002fe20000000000 */
[----:B------:R-:W-:Y:S01]  /*13550*/  F2FP.F16.F32.PACK_AB R31, R99, R98 ;  /* 0x00000062631f723e */ /* 0x000fe200000000ff */
[----:B------:R-:W-:Y:S01]  /*13560*/  @!P3 FMUL R119, R119, 0.5 ;  /* 0x3f0000007777b820 */ /* 0x000fe20000400000 */
[----:B------:R-:W-:-:S03]  /*13570*/  FADD R90, R90, R91 ;  /* 0x0000005b5a5a7221 */ /* 0x000fc60000000000 */
[----:B------:R-:W1:Y:S01]  /*13580*/  MUFU.EX2 R102, R102 ;  /* 0x0000006600667308 */ /* 0x000e620000000800 */
[----:B--2---:R-:W-:Y:S01]  /*13590*/  @!P4 FMUL R74, R74, R74 ;  /* 0x0000004a4a4ac220 */ /* 0x004fe20000400000 */
[----:B------:R-:W-:Y:S01]  /*135a0*/  FSETP.GEU.AND P4, PT, R62, -126, PT ;  /* 0xc2fc00003e00780b */ /* 0x000fe20003f8e000 */
[----:B------:R-:W-:Y:S01]  /*135b0*/  @!P6 FMUL R87, R87, 0.5 ;  /* 0x3f0000005757e820 */ /* 0x000fe20000400000 */
[----:B------:R-:W-:Y:S01]  /*135c0*/  FADD R237, R237, R90 ;  /* 0x0000005aeded7221 */ /* 0x000fe20000000000 */
[----:B------:R-:W-:-:S03]  /*135d0*/  FADD R91, R133, R74 ;  /* 0x0000004a855b7221 */ /* 0x000fc60000000000 */
[----:B------:R-:W2:Y:S01]  /*135e0*/  MUFU.EX2 R83, R119 ;  /* 0x0000007700537308 */ /* 0x000ea20000000800 */
[----:B---3--:R-:W-:Y:S01]  /*135f0*/  @!P5 FMUL R124, R124, R124 ;  /* 0x0000007c7c7cd220 */ /* 0x008fe20000400000 */
[----:B------:R-:W-:Y:S01]  /*13600*/  FSETP.GEU.AND P5, PT, R50, -126, PT ;  /* 0xc2fc00003200780b */ /* 0x000fe20003fae000 */
[----:B------:R-:W-:-:S03]  /*13610*/  FADD R90, R82, R91 ;  /* 0x0000005b525a7221 */ /* 0x000fc60000000000 */
[----:B------:R-:W-:Y:S01]  /*13620*/  F2FP.F16.F32.PACK_AB R85, R124, R86 ;  /* 0x000000567c55723e */ /* 0x000fe200000000ff */
[----:B------:R-:W-:Y:S01]  /*13630*/  @!P4 FMUL R62, R62, 0.5 ;  /* 0x3f0000003e3ec820 */ /* 0x000fe20000400000 */
[----:B------:R-:W3:Y:S01]  /*13640*/  MUFU.EX2 R87, R87 ;  /* 0x0000005700577308 */ /* 0x000ee20000000800 */
[----:B-1----:R-:W-:Y:S01]  /*13650*/  @!P2 FMUL R102, R102, R102 ;  /* 0x000000666666a220 */ /* 0x002fe20000400000 */
[----:B------:R-:W-:Y:S02]  /*13660*/  FSETP.GEU.AND P2, PT, R147, -126, PT ;  /* 0xc2fc00009300780b */ /* 0x000fe40003f4e000 */
[----:B------:R-:W-:Y:S01]  /*13670*/  F2FP.F16.F32.PACK_AB R86, R89, R88 ;  /* 0x000000585956723e */ /* 0x000fe200000000ff */
[----:B------:R-:W-:Y:S02]  /*13680*/  FADD R82, R140, R102 ;  /* 0x000000668c527221 */ /* 0x000fe40000000000 */
[----:B------:R-:W-:Y:S01]  /*13690*/  @!P5 FMUL R50, R50, 0.5 ;  /* 0x3f0000003232d820 */ /* 0x000fe20000400000 */
[----:B------:R1:W4:Y:S01]  /*136a0*/  MUFU.EX2 R111, R62 ;  /* 0x0000003e006f7308 */ /* 0x0003220000000800 */
[----:B--2---:R-:W-:Y:S01]  /*136b0*/  @!P3 FMUL R83, R83, R83 ;  /* 0x000000535353b220 */ /* 0x004fe20000400000 */
[----:B------:R-:W-:-:S03]  /*136c0*/  FSETP.GEU.AND P3, PT, R103, -126, PT ;  /* 0xc2fc00006700780b */ /* 0x000fc60003f6e000 */
[----:B------:R-:W-:Y:S01]  /*136d0*/  FADD R91, R66, R83 ;  /* 0x00000053425b7221 */ /* 0x000fe20000000000 */
[----:B------:R-:W-:Y:S01]  /*136e0*/  F2FP.F16.F32.PACK_AB R66, R73, R72 ;  /* 0x000000484942723e */ /* 0x000fe200000000ff */
[----:B------:R-:W-:Y:S01]  /*136f0*/  @!P2 FMUL R147, R147, 0.5 ;  /* 0x3f0000009393a820 */ /* 0x000fe20000400000 */
[----:B------:R2:W5:Y:S01]  /*13700*/  MUFU.EX2 R119, R50 ;  /* 0x0000003200777308 */ /* 0x0005620000000800 */
[----:B---3--:R-:W-:Y:S01]  /*13710*/  @!P6 FMUL R87, R87, R87 ;  /* 0x000000575757e220 */ /* 0x008fe20000400000 */
[----:B------:R-:W-:Y:S01]  /*13720*/  FSETP.GEU.AND P6, PT, R75, -126, PT ;  /* 0xc2fc00004b00780b */ /* 0x000fe20003fce000 */
[----:B------:R-:W-:Y:S01]  /*13730*/  FADD R91, R82, R91 ;  /* 0x0000005b525b7221 */ /* 0x000fe20000000000 */
[----:B-1----:R-:W-:Y:S01]  /*13740*/  FADD R62, R63, R124 ;  /* 0x0000007c3f3e7221 */ /* 0x002fe20000000000 */
[----:B------:R-:W-:Y:S02]  /*13750*/  F2FP.F16.F32.PACK_AB R72, R10, R116 ;  /* 0x000000740a48723e */ /* 0x000fe400000000ff */
[----:B------:R-:W-:Y:S01]  /*13760*/  @!P3 FMUL R103, R103, 0.5 ;  /* 0x3f0000006767b820 */ /* 0x000fe20000400000 */
[----:B--2---:R-:W-:Y:S01]  /*13770*/  FADD R50, R90, R91 ;  /* 0x0000005b5a327221 */ /* 0x004fe20000000000 */
[----:B----4-:R-:W-:Y:S01]  /*13780*/  @!P4 FMUL R111, R111, R111 ;  /* 0x0000006f6f6fc220 */ /* 0x010fe20000400000 */
[----:B------:R-:W1:Y:S01]  /*13790*/  MUFU.EX2 R90, R147 ;  /* 0x00000093005a7308 */ /* 0x000e620000000800 */
[----:B------:R-:W-:Y:S01]  /*137a0*/  FSETP.GEU.AND P4, PT, R48, -126, PT ;  /* 0xc2fc00003000780b */ /* 0x000fe20003f8e000 */
[----:B------:R-:W-:Y:S01]  /*137b0*/  FADD R50, R232, R50 ;  /* 0x00000032e8327221 */ /* 0x000fe20000000000 */
[----:B------:R-:W-:-:S02]  /*137c0*/  FADD R91, R134, R111 ;  /* 0x0000006f865b7221 */ /* 0x000fc40000000000 */
[----:B------:R-:W-:Y:S01]  /*137d0*/  @!P6 FMUL R75, R75, 0.5 ;  /* 0x3f0000004b4be820 */ /* 0x000fe20000400000 */
[----:B------:R-:W-:Y:S01]  /*137e0*/  F2FP.F16.F32.PACK_AB R73, R111, R74 ;  /* 0x0000004a6f49723e */ /* 0x000fe200000000ff */
[----:B-----5:R-:W-:Y:S01]  /*137f0*/  @!P5 FMUL R119, R119, R119 ;  /* 0x000000777777d220 */ /* 0x020fe20000400000 */
[----:B------:R-:W-:Y:S01]  /*13800*/  FSETP.GEU.AND P5, PT, R150, -126, PT ;  /* 0xc2fc00009600780b */ /* 0x000fe20003fae000 */
[----:B------:R-:W-:Y:S01]  /*13810*/  FADD R62, R62, R91 ;  /* 0x0000005b3e3e7221 */ /* 0x000fe20000000000 */
[----:B------:R-:W2:Y:S01]  /*13820*/  MUFU.EX2 R123, R103 ;  /* 0x00000067007b7308 */ /* 0x000ea20000000800 */
[----:B------:R-:W-:Y:S01]  /*13830*/  FADD R82, R141, R119 ;  /* 0x000000778d527221 */ /* 0x000fe20000000000 */
[----:B------:R-:W-:Y:S02]  /*13840*/  F2FP.F16.F32.PACK_AB R101, R119, R102 ;  /* 0x000000667765723e */ /* 0x000fe400000000ff */
[----:B------:R-:W-:Y:S01]  /*13850*/  F2FP.F16.F32.PACK_AB R102, R108, R104 ;  /* 0x000000686c66723e */ /* 0x000fe200000000ff */
[----:B------:R-:W-:Y:S01]  /*13860*/  @!P4 FMUL R48, R48, 0.5 ;  /* 0x3f0000003030c820 */ /* 0x000fe20000400000 */
[----:B------:R-:W-:-:S02]  /*13870*/  F2FP.F16.F32.PACK_AB R74, R120, R117 ;  /* 0x00000075784a723e */ /* 0x000fc400000000ff */
[----:B------:R-:W3:Y:S01]  /*13880*/  MUFU.EX2 R75, R75 ;  /* 0x0000004b004b7308 */ /* 0x000ee20000000800 */
[----:B-1----:R-:W-:Y:S01]  /*13890*/  @!P2 FMUL R90, R90, R90 ;  /* 0x0000005a5a5aa220 */ /* 0x002fe20000400000 */
[----:B------:R-:W-:Y:S01]  /*138a0*/  FSETP.GEU.AND P2, PT, R55, -126, PT ;  /* 0xc2fc00003700780b */ /* 0x000fe20003f4e000 */
[----:B------:R-:W-:Y:S02]  /*138b0*/  @!P5 FMUL R150, R150, 0.5 ;  /* 0x3f0000009696d820 */ /* 0x000fe40000400000 */
[----:B------:R-:W-:Y:S01]  /*138c0*/  FADD R91, R127, R90 ;  /* 0x0000005a7f5b7221 */ /* 0x000fe20000000000 */
[----:B------:R-:W-:Y:S02]  /*138d0*/  F2FP.F16.F32.PACK_AB R57, R90, R83 ;  /* 0x000000535a39723e */ /* 0x000fe400000000ff */
[----:B------:R1:W4:Y:S01]  /*138e0*/  MUFU.EX2 R103, R48 ;  /* 0x0000003000677308 */ /* 0x0003220000000800 */
[----:B------:R-:W-:Y:S01]  /*138f0*/  FADD R91, R82, R91 ;  /* 0x0000005b525b7221 */ /* 0x000fe20000000000 */
[----:B--2---:R-:W-:Y:S01]  /*13900*/  @!P3 FMUL R123, R123, R123 ;  /* 0x0000007b7b7bb220 */ /* 0x004fe20000400000 */
[----:B------:R-:W-:-:S04]  /*13910*/  FSETP.GEU.AND P3, PT, R35, -126, PT ;  /* 0xc2fc00002300780b */ /* 0x000fc80003f6e000 */
[----:B------:R-:W-:Y:S01]  /*13920*/  @!P2 FMUL R55, R55, 0.5 ;  /* 0x3f0000003737a820 */ /* 0x000fe20000400000 */
[----:B------:R-:W2:Y:S01]  /*13930*/  MUFU.EX2 R82, R150 ;  /* 0x0000009600527308 */ /* 0x000ea20000000800 */
[----:B---3--:R-:W-:Y:S01]  /*13940*/  @!P6 FMUL R75, R75, R75 ;  /* 0x0000004b4b4be220 */ /* 0x008fe20000400000 */
[----:B------:R-:W-:Y:S01]  /*13950*/  FSETP.GEU.AND P6, PT, R110, -126, PT ;  /* 0xc2fc00006e00780b */ /* 0x000fe20003fce000 */
[----:B-1----:R-:W-:Y:S01]  /*13960*/  FADD R48, R62, R91 ;  /* 0x0000005b3e307221 */ /* 0x002fe20000000000 */
[----:B------:R-:W-:Y:S01]  /*13970*/  FADD R62, R68, R87 ;  /* 0x00000057443e7221 */ /* 0x000fe20000000000 */
[----:B------:R-:W-:Y:S01]  /*13980*/  FADD R91, R131, R75 ;  /* 0x0000004b835b7221 */ /* 0x000fe20000000000 */
[----:B------:R-:W-:Y:S01]  /*13990*/  F2FP.F16.F32.PACK_AB R87, R123, R87 ;  /* 0x000000577b57723e */ /* 0x000fe200000000ff */
[----:B------:R-:W-:Y:S01]  /*139a0*/  FADD R48, R235, R48 ;  /* 0x00000030eb307221 */ /* 0x000fe20000000000 */
[----:B------:R-:W-:Y:S01]  /*139b0*/  @!P3 FMUL R35, R35, 0.5 ;  /* 0x3f0000002323b820 */ /* 0x000fe20000400000 */
[----:B----4-:R-:W-:Y:S01]  /*139c0*/  @!P4 FMUL R103, R103, R103 ;  /* 0x000000676767c220 */ /* 0x010fe20000400000 */
[----:B------:R-:W-:Y:S01]  /*139d0*/  FSETP.GEU.AND P4, PT, R118, -126, PT ;  /* 0xc2fc00007600780b */ /* 0x000fe20003f8e000 */
[----:B------:R-:W-:Y:S01]  /*139e0*/  FADD R62, R62, R91 ;  /* 0x0000005b3e3e7221 */ /* 0x000fe20000000000 */
[----:B------:R1:W3:Y:S01]  /*139f0*/  MUFU.EX2 R147, R35 ;  /* 0x0000002300937308 */ /* 0x0002e20000000800 */
[----:B------:R-:W-:-:S02]  /*13a00*/  FADD R91, R139, R103 ;  /* 0x000000678b5b7221 */ /* 0x000fc40000000000 */
[----:B------:R-:W-:Y:S01]  /*13a10*/  @!P6 FMUL R110, R110, 0.5 ;  /* 0x3f0000006e6ee820 */ /* 0x000fe20000400000 */
[----:B--2---:R-:W-:Y:S01]  /*13a20*/  @!P5 FMUL R82, R82, R82 ;  /* 0x000000525252d220 */ /* 0x004fe20000400000 */
[----:B------:R-:W-:-:S03]  /*13a30*/  FSETP.GEU.AND P5, PT, R61, -126, PT ;  /* 0xc2fc00003d00780b */ /* 0x000fc60003fae000 */
[----:B------:R-:W2:Y:S01]  /*13a40*/  MUFU.EX2 R55, R55 ;  /* 0x0000003700377308 */ /* 0x000ea20000000800 */
[----:B------:R-:W-:Y:S02]  /*13a50*/  FADD R150, R67, R82 ;  /* 0x0000005243967221 */ /* 0x000fe40000000000 */
[----:B------:R-:W-:Y:S02]  /*13a60*/  @!P4 FMUL R118, R118, 0.5 ;  /* 0x3f0000007676c820 */ /* 0x000fe40000400000 */
[----:B------:R-:W-:Y:S01]  /*13a70*/  FADD R91, R91, R150 ;  /* 0x000000965b5b7221 */ /* 0x000fe20000000000 */
[----:B------:R-:W-:Y:S02]  /*13a80*/  FADD R150, R69, R123 ;  /* 0x0000007b45967221 */ /* 0x000fe40000000000 */
[----:B------:R-:W4:Y:S01]  /*13a90*/  MUFU.EX2 R110, R110 ;  /* 0x0000006e006e7308 */ /* 0x000f220000000800 */
[----:B-1----:R-:W-:Y:S01]  /*13aa0*/  FADD R35, R62, R91 ;  /* 0x0000005b3e237221 */ /* 0x002fe20000000000 */
[----:B------:R-:W-:Y:S01]  /*13ab0*/  FMUL R62, R49, UR39 ;  /* 0x00000027313e7c20 */ /* 0x000fe20008400000 */
[----:B------:R-:W-:Y:S01]  /*13ac0*/  @!P5 FMUL R61, R61, 0.5 ;  /* 0x3f0000003d3dd820 */ /* 0x000fe20000400000 */
[----:B---3--:R-:W-:Y:S01]  /*13ad0*/  @!P3 FMUL R147, R147, R147 ;  /* 0x000000939393b220 */ /* 0x008fe20000400000 */
[----:B------:R-:W-:-:S03]  /*13ae0*/  FADD R35, R236, R35 ;  /* 0x00000023ec237221 */ /* 0x000fc60000000000 */
[----:B------:R-:W1:Y:S01]  /*13af0*/  MUFU.EX2 R118, R118 ;  /* 0x0000007600767308 */ /* 0x000e620000000800 */
[----:B--2---:R-:W-:Y:S01]  /*13b00*/  @!P2 FMUL R55, R55, R55 ;  /* 0x000000373737a220 */ /* 0x004fe20000400000 */
[----:B------:R-:W-:Y:S01]  /*13b10*/  FADD R35, R50, R35 ;  /* 0x0000002332237221 */ /* 0x000fe20000000000 */
[----:B------:R-:W-:Y:S02]  /*13b20*/  F2FP.F16.F32.PACK_AB R50, R16, R15 ;  /* 0x0000000f1032723e */ /* 0x000fe400000000ff */
[----:B------:R-:W-:-:S03]  /*13b30*/  F2FP.F16.F32.PACK_AB R67, R147, R67 ;  /* 0x000000439343723e */ /* 0x000fc600000000ff */
[----:B------:R-:W2:Y:S01]  /*13b40*/  MUFU.EX2 R91, R61 ;  /* 0x0000003d005b7308 */ /* 0x000ea20000000800 */
[----:B----4-:R-:W-:Y:S01]  /*13b50*/  @!P6 FMUL R110, R110, R110 ;  /* 0x0000006e6e6ee220 */ /* 0x010fe20000400000 */
[----:B------:R-:W-:-:S03]  /*13b60*/  FSETP.GEU.AND P6, PT, R62, -126, PT ;  /* 0xc2fc00003e00780b */ /* 0x000fc60003fce000 */
[----:B------:R-:W-:Y:S01]  /*13b70*/  FADD R49, R132, R110 ;  /* 0x0000006e84317221 */ /* 0x000fe20000000000 */
[----:B------:R-:W-:-:S03]  /*13b80*/  F2FP.F16.F32.PACK_AB R75, R110, R75 ;  /* 0x0000004b6e4b723e */ /* 0x000fc600000000ff */
[----:B------:R-:W-:Y:S01]  /*13b90*/  FADD R150, R150, R49 ;  /* 0x0000003196967221 */ /* 0x000fe20000000000 */
[----:B------:R-:W-:Y:S01]  /*13ba0*/  FMUL R49, R60, UR39 ;  /* 0x000000273c317c20 */ /* 0x000fe20008400000 */
[----:B-1----:R-:W-:-:S04]  /*13bb0*/  @!P4 FMUL R118, R118, R118 ;  /* 0x000000767676c220 */ /* 0x002fc80000400000 */
[----:B------:R-:W-:Y:S01]  /*13bc0*/  FSETP.GEU.AND P2, PT, R49, -126, PT ;  /* 0xc2fc00003100780b */ /* 0x000fe20003f4e000 */
[----:B------:R-:W-:Y:S01]  /*13bd0*/  FADD R60, R55, R118 ;  /* 0x00000076373c7221 */ /* 0x000fe20000000000 */
[----:B--2---:R-:W-:Y:S01]  /*13be0*/  @!P5 FMUL R91, R91, R91 ;  /* 0x0000005b5b5bd220 */ /* 0x004fe20000400000 */
[----:B------:R-:W-:Y:S01]  /*13bf0*/  @!P6 FMUL R62, R62, 0.5 ;  /* 0x3f0000003e3ee820 */ /* 0x000fe20000400000 */
[----:B------:R-:W-:Y:S02]  /*13c00*/  F2FP.F16.F32.PACK_AB R103, R118, R103 ;  /* 0x000000677667723e */ /* 0x000fe400000000ff */
[----:B------:R-:W-:-:S04]  /*13c10*/  FADD R61, R147, R91 ;  /* 0x0000005b933d7221 */ /* 0x000fc80000000000 */
[----:B------:R-:W-:-:S03]  /*13c20*/  FADD R61, R60, R61 ;  /* 0x0000003d3c3d7221 */ /* 0x000fc60000000000 */
[----:B------:R-:W-:Y:S01]  /*13c30*/  @!P2 FMUL R49, R49, 0.5 ;  /* 0x3f0000003131a820 */ /* 0x000fe20000400000 */
[----:B------:R-:W-:Y:S02]  /*13c40*/  FADD R60, R150, R61 ;  /* 0x0000003d963c7221 */ /* 0x000fe40000000000 */
[----:B------:R1:W2:Y:S02]  /*13c50*/  MUFU.EX2 R61, R62 ;  /* 0x0000003e003d7308 */ /* 0x0002a40000000800 */
[----:B------:R-:W-:Y:S01]  /*13c60*/  FADD R237, R237, R60 ;  /* 0x0000003ceded7221 */ /* 0x000fe20000000000 */
[----:B------:R-:W-:-:S03]  /*13c70*/  F2FP.F16.F32.PACK_AB R60, R18, R17 ;  /* 0x00000011123c723e */ /* 0x000fc600000000ff */
[----:B------:R-:W-:Y:S02]  /*13c80*/  FADD R48, R48, R237 ;  /* 0x000000ed30307221 */ /* 0x000fe40000000000 */
[----:B------:R3:W4:Y:S01]  /*13c90*/  MUFU.EX2 R148, R49 ;  /* 0x0000003100947308 */ /* 0x0007220000000800 */
[----:B-1----:R-:W-:Y:S01]  /*13ca0*/  F2FP.F16.F32.PACK_AB R62, R21, R19 ;  /* 0x00000013153e723e */ /* 0x002fe200000000ff */
[----:B------:R-:W-:Y:S01]  /*13cb0*/  FADD R35, R35, R48 ;  /* 0x0000003023237221 */ /* 0x000fe20000000000 */
[----:B------:R-:W-:Y:S02]  /*13cc0*/  F2FP.F16.F32.PACK_AB R48, R14, R13 ;  /* 0x0000000d0e30723e */ /* 0x000fe400000000ff */
[----:B------:R-:W-:Y:S01]  /*13cd0*/  SHF.L.U32 R13, R4, 0x1f, RZ ;  /* 0x0000001f040d7819 */ /* 0x000fe200000006ff */
[----:B--2---:R-:W-:Y:S01]  /*13ce0*/  @!P6 FMUL R61, R61, R61 ;  /* 0x0000003d3d3de220 */ /* 0x004fe20000400000 */
[----:B---3--:R-:W-:Y:S02]  /*13cf0*/  F2FP.F16.F32.PACK_AB R49, R34, R27 ;  /* 0x0000001b2231723e */ /* 0x008fe400000000ff */
[----:B------:R-:W-:Y:S01]  /*13d00*/  F2FP.F16.F32.PACK_AB R34, R37, R36 ;  /* 0x000000242522723e */ /* 0x000fe200000000ff */
        /* <DEDUP_REMOVED lines=42> */
[----:B----4-:R-:W-:Y:S01]  /*13fb0*/  @!P2 FMUL R148, R148, R148 ;  /* 0x000000949494a220 */ /* 0x010fe20000400000 */
[----:B------:R-:W-:Y:S01]  /*13fc0*/  F2FP.F16.F32.PACK_AB R63, R69, R68 ;  /* 0x00000044453f723e */ /* 0x000fe200000000ff */
[----:B------:R1:W2:Y:S01]  /*13fd0*/  SYNCS.PHASECHK.TRANS64.TRYWAIT P2, [UR10+0x6e000], R13 ;  /* 0x06e0000dff0075a7 */ /* 0x0002a2000804014a */
[----:B------:R-:W-:Y:S01]  /*13fe0*/  F2FP.F16.F32.PACK_AB R69, R143, R70 ;  /* 0x000000468f45723e */ /* 0x000fe200000000ff */
[----:B------:R-:W-:Y:S01]  /*13ff0*/  FFMA R5, R148, R5, R35 ;  /* 0x0000000594057223 */ /* 0x000fe20000000023 */
[----:B------:R-:W-:Y:S01]  /*14000*/  F2FP.F16.F32.PACK_AB R70, R24, R23 ;  /* 0x000000171846723e */ /* 0x000fe200000000ff */
[-C--:B------:R-:W-:Y:S01]  /*14010*/  FMUL R218, R218, R148.reuse ;  /* 0x00000094dada7220 */ /* 0x080fe20000400000 */
[----:B------:R-:W-:Y:S01]  /*14020*/  F2FP.F16.F32.PACK_AB R24, R26, R25 ;  /* 0x000000191a18723e */ /* 0x000fe200000000ff */
[----:B------:R-:W-:Y:S01]  /*14030*/  FMUL R219, R219, R148 ;  /* 0x00000094dbdb7220 */ /* 0x000fe20000400000 */
[----:B------:R-:W-:Y:S01]  /*14040*/  F2FP.F16.F32.PACK_AB R26, R29, R28 ;  /* 0x0000001c1d1a723e */ /* 0x000fe200000000ff */
[-C--:B------:R-:W-:Y:S01]  /*14050*/  FMUL R222, R222, R148.reuse ;  /* 0x00000094dede7220 */ /* 0x080fe20000400000 */
[----:B------:R-:W-:Y:S01]  /*14060*/  F2FP.F16.F32.PACK_AB R27, R55, R139 ;  /* 0x0000008b371b723e */ /* 0x000fe200000000ff */
[----:B------:R-:W-:Y:S01]  /*14070*/  FMUL R223, R223, R148 ;  /* 0x00000094dfdf7220 */ /* 0x000fe20000400000 */
        /* <DEDUP_REMOVED lines=45> */
[----:B------:R-:W-:Y:S01]  /*14350*/  F2FP.F16.F32.PACK_AB R29, R107, R106 ;  /* 0x0000006a6b1d723e */ /* 0x000fe200000000ff */
[----:B-12---:R-:W-:Y:S06]  /*14360*/  @!P0 BRA `(.L_x_39) ;  /* 0x0000000000048947 */ /* 0x006fec0003800000 */
[----:B------:R-:W-:Y:S01]  /*14370*/  BPT.TRAP 0x1 ;  /* 0x000000040000795c */ /* 0x000fe20000300000 */
.L_x_39:
[----:B------:R-:W-:Y:S05]  /*14380*/  @P2 BRA `(.L_x_40) ;  /* 0x0000000000082947 */ /* 0x000fea0003800000 */
[----:B------:R-:W1:Y:S02]  /*14390*/  SYNCS.PHASECHK.TRANS64.TRYWAIT P2, [UR10+0x6e000], R13 ;  /* 0x06e0000dff0075a7 */ /* 0x000e64000804014a */
[----:B-1----:R-:W-:Y:S05]  /*143a0*/  @!P2 BRA `(.L_x_41) ;  /* 0x000000580044a947 */ /* 0x002fea0003800000 */
.L_x_40:
        /* <DEDUP_REMOVED lines=403> */
.L_x_42:
[----:B------:R-:W-:-:S04]  /*15ce0*/  ULEA UR10, UR7, UR36, 0x3 ;  /* 0x00000024070a7291 */ /* 0x000fc8000f8e183f */
[----:B------:R-:W-:-:S04]  /*15cf0*/  UIADD3 UR10, UR10, 0x6e028, URZ ;  /* 0x0006e0280a0a7890 */ /* 0x000fc8000fffe03f */
[----:B------:R-:W-:-:S09]  /*15d00*/  UPRMT UR10, URZ, 0x654, UR10 ;  /* 0x000006543f0a7896 */ /* 0x000fd2000800000a */
[----:B------:R-:W-:Y:S01]  /*15d10*/  SYNCS.ARRIVE.TRANS64.RED.A1T0 RZ, [UR10], RZ ;  /* 0x000000ffffff79a7 */ /* 0x000fe2000810040a */
[----:B------:R-:W-:Y:S05]  /*15d20*/  @P1 BRA `(.L_x_43) ;  /* 0x0000000000041947 */ /* 0x000fea0003800000 */
[----:B------:R-:W-:Y:S01]  /*15d30*/  BPT.TRAP 0x1 ;  /* 0x000000040000795c */ /* 0x000fe20000300000 */
.L_x_43:
[----:B------:R-:W-:-:S04]  /*15d40*/  UIADD3 UR7, UR7, 0x1, URZ ;  /* 0x0000000107077890 */ /* 0x000fc8000fffe03f */
[----:B------:R-:W-:-:S04]  /*15d50*/  UISETP.NE.AND UP0, UPT, UR7, 0x5, UPT ;  /* 0x000000050700788c */ /* 0x000fc8000bf05270 */
[----:B------:R-:W-:Y:S01]  /*15d60*/  USEL UR10, UR7, URZ, UP0 ;  /* 0x0000003f070a7287 */ /* 0x000fe20008000000 */
[----:B------:R-:W-:Y:S11]  /*15d70*/  @!P0 BRA `(.L_x_44) ;  /* 0x0000000000048947 */ /* 0x000ff60003800000 */
[----:B------:R-:W-:Y:S01]  /*15d80*/  BPT.TRAP 0x1 ;  /* 0x000000040000795c */ /* 0x000fe20000300000 */
.L_x_44:
[----:B------:R-:W-:-:S04]  /*15d90*/  ULEA UR7, UR10, UR36, 0x3 ;  /* 0x000000240a077291 */ /* 0x000fc8000f8e183f */
[----:B------:R-:W-:-:S04]  /*15da0*/  UIADD3 UR7, UR7, 0x6e028, URZ ;  /* 0x0006e02807077890 */ /* 0x000fc8000fffe03f */
[----:B------:R-:W-:-:S09]  /*15db0*/  UPRMT UR7, URZ, 0x654, UR7 ;  /* 0x000006543f077896 */ /* 0x000fd20008000007 */
[----:B------:R-:W-:Y:S01]  /*15dc0*/  SYNCS.ARRIVE.TRANS64.RED.A1T0 RZ, [UR7], RZ ;  /* 0x000000ffffff79a7 */ /* 0x000fe20008100407 */
[----:B------:R-:W-:Y:S05]  /*15dd0*/  @P1 BRA `(.L_x_45) ;  /* 0x0000000000041947 */ /* 0x000fea0003800000 */
[----:B------:R-:W-:Y:S01]  /*15de0*/  BPT.TRAP 0x1 ;  /* 0x000000040000795c */ /* 0x000fe20000300000 */
.L_x_45:
[----:B------:R-:W-:Y:S01]  /*15df0*/  UIADD3 UR5, UR5, 0x1, URZ ;  /* 0x0000000105057890 */ /* 0x000fe2000fffe03f */
[C---:B------:R-:W-:Y:S01]  /*15e00*/  ISETP.GT.AND P2, PT, R8.reuse, 0x1, PT ;  /* 0x000000010800780c */ /* 0x040fe20003f44270 */
[----:B------:R-:W-:Y:S01]  /*15e10*/  UIADD3 UR7, UR10, 0x1, URZ ;  /* 0x000000010a077890 */ /* 0x000fe2000fffe03f */
[----:B------:R-:W-:Y:S01]  /*15e20*/  IADD3 R8, R8, -0x1, RZ ;  /* 0xffffffff08087810 */ /* 0x000fe20007ffe0ff */
[----:B------:R-:W-:Y:S01]  /*15e30*/  UISETP.NE.AND UP1, UPT, UR5, 0x5, UPT ;  /* 0x000000050500788c */ /* 0x000fe2000bf25270 */
[----:B------:R-:W-:Y:S01]  /*15e40*/  VIADD R3, R3, 0x100 ;  /* 0x0000010003037836 */ /* 0x000fe20000000000 */
        /* <DEDUP_REMOVED lines=8> */
.L_x_35:
[----:B------:R-:W1:Y:S01]  /*15ed0*/  SHFL.BFLY PT, R3, R6, 0x1, 0x1f ;  /* 0x0c201f0006037f89 */ /* 0x000e6200000e0000 */
[----:B------:R-:W-:Y:S01]  /*15ee0*/  BSSY B0, `(.L_x_47) ;  /* 0x0000023000007945 */ /* 0x000fe20003800000 */
[----:B------:R-:W-:Y:S02]  /*15ef0*/  MOV R9, 0x7f800000 ;  /* 0x7f80000000097802 */ /* 0x000fe40000000f00 */
[----:B------:R-:W2:Y:S01]  /*15f00*/  SHFL.BFLY PT, R0, R5, 0x1, 0x1f ;  /* 0x0c201f0005007f89 */ /* 0x000ea200000e0000 */
[----:B------:R-:W-:Y:S02]  /*15f10*/  MOV R8, 0x3f800000 ;  /* 0x3f80000000087802 */ /* 0x000fe40000000f00 */
[----:B------:R-:W-:Y:S01]  /*15f20*/  MOV R13, 0x7f800000 ;  /* 0x7f800000000d7802 */ /* 0x000fe20000000f00 */
[----:B-1----:R-:W-:Y:S01]  /*15f30*/  FADD R3, R3, R6 ;  /* 0x0000000603037221 */ /* 0x002fe20000000000 */
[----:B--2---:R-:W-:-:S04]  /*15f40*/  FADD R16, R0, R5 ;  /* 0x0000000500107221 */ /* 0x004fc80000000000 */
[----:B------:R-:W1:Y:S01]  /*15f50*/  SHFL.BFLY PT, R2, R3, 0x2, 0x1f ;  /* 0x0c401f0003027f89 */ /* 0x000e6200000e0000 */
[----:B------:R-:W-:-:S03]  /*15f60*/  MOV R0, 0x3f800000 ;  /* 0x3f80000000007802 */ /* 0x000fc60000000f00 */
[----:B------:R-:W2:Y:S01]  /*15f70*/  SHFL.BFLY PT, R17, R16, 0x2, 0x1f ;  /* 0x0c401f0010117f89 */ /* 0x000ea200000e0000 */
[C---:B-1----:R-:W-:Y:S01]  /*15f80*/  FSETP.NE.AND P0, PT, R3.reuse, -R2, PT ;  /* 0x800000020300720b */ /* 0x042fe20003f05000 */
[----:B------:R-:W-:Y:S01]  /*15f90*/  FADD R4, R3, R2 ;  /* 0x0000000203047221 */ /* 0x000fe20000000000 */
[----:B--2---:R-:W-:-:S11]  /*15fa0*/  FADD R5, R16, R17 ;  /* 0x0000001110057221 */ /* 0x004fd60000000000 */
[----:B------:R-:W-:Y:S05]  /*15fb0*/  @!P0 BRA `(.L_x_48) ;  /* 0x0000000000548947 */ /* 0x000fea0003800000 */
[----:B------:R-:W-:Y:S01]  /*15fc0*/  IADD3 R0, R4, 0x1800000, RZ ;  /* 0x0180000004007810 */ /* 0x000fe20007ffe0ff */
[----:B------:R-:W-:Y:S03]  /*15fd0*/  BSSY B1, `(.L_x_49) ;  /* 0x000000c000017945 */ /* 0x000fe60003800000 */
[----:B------:R-:W-:-:S04]  /*15fe0*/  LOP3.LUT R0, R0, 0x7f800000, RZ, 0xc0, !PT ;  /* 0x7f80000000007812 */ /* 0x000fc800078ec0ff */
[----:B------:R-:W-:-:S13]  /*15ff0*/  ISETP.GT.U32.AND P0, PT, R0, 0x1ffffff, PT ;  /* 0x01ffffff0000780c */ /* 0x000fda0003f04070 */
[----:B------:R-:W-:Y:S05]  /*16000*/  @P0 BRA `(.L_x_50) ;  /* 0x0000000000100947 */ /* 0x000fea0003800000 */
[----:B------:R-:W-:Y:S02]  /*16010*/  MOV R2, R4 ;  /* 0x0000000400027202 */ /* 0x000fe40000000f00 */
[----:B------:R-:W-:-:S07]  /*16020*/  MOV R14, 0x16040 ;  /* 0x00016040000e7802 */ /* 0x000fce0000000f00 */
[----:B------:R-:W-:Y:S05]  /*16030*/  CALL.REL.NOINC `($__internal_0_$__cuda_sm20_rcp_rn_f32_slowpath) ;  /* 0x0000003c00c87944 */ /* 0x000fea0003c00000 */
[----:B------:R-:W-:Y:S05]  /*16040*/  BRA `(.L_x_51) ;  /* 0x0000000000107947 */ /* 0x000fea0003800000 */
.L_x_50:
[----:B------:R-:W1:Y:S02]  /*16050*/  MUFU.RCP R3, R4 ;  /* 0x0000000400037308 */ /* 0x000e640000001000 */
[----:B-1----:R-:W-:-:S04]  /*16060*/  FFMA R0, R4, R3, -1 ;  /* 0xbf80000004007423 */ /* 0x002fc80000000003 */
[----:B------:R-:W-:-:S04]  /*16070*/  FADD.FTZ R0, -R0, -RZ ;  /* 0x800000ff00007221 */ /* 0x000fc80000010100 */
[----:B------:R-:W-:-:S07]  /*16080*/  FFMA R0, R3, R0, R3 ;  /* 0x0000000003007223 */ /* 0x000fce0000000003 */
.L_x_51:
[----:B------:R-:W-:Y:S05]  /*16090*/  BSYNC B1 ;  /* 0x0000000000017941 */ /* 0x000fea0003800000 */
.L_x_49:
[----:B------:R-:W-:Y:S01]  /*160a0*/  FSETP.GEU.AND P0, PT, |R4|, 1.175494350822287508e-38, PT ;  /* 0x008000000400780b */ /* 0x000fe20003f0e200 */
[----:B------:R-:W-:-:S12]  /*160b0*/  ULDC UR4, c[0x0][0x600] ;  /* 0x0001800000047ab9 */ /* 0x000fd80000000800 */
[----:B------:R-:W-:-:S04]  /*160c0*/  @!P0 FMUL R4, R4, 16777216 ;  /* 0x4b80000004048820 */ /* 0x000fc80000400000 */
[----:B------:R-:W1:Y:S02]  /*160d0*/  MUFU.LG2 R2, R4 ;  /* 0x0000000400027308 */ /* 0x000e640000000c00 */
[----:B-1----:R-:W-:-:S04]  /*160e0*/  @!P0 FADD R2, R2, -24 ;  /* 0xc1c0000002028421 */ /* 0x002fc80000000000 */
[----:B------:R-:W-:-:S04]  /*160f0*/  FMUL R2, R2, 0.69314718246459960938 ;  /* 0x3f31721802027820 */ /* 0x000fc80000400000 */
[----:B------:R-:W-:-:S07]  /*16100*/  FFMA R13, R7, UR4, R2 ;  /* 0x00000004070d7c23 */ /* 0x000fce0008000002 */
.L_x_48:
[----:B------:R-:W-:Y:S05]  /*16110*/  BSYNC B0 ;  /* 0x0000000000007941 */ /* 0x000fea0003800000 */
.L_x_47:
[----:B------:R-:W-:Y:S01]  /*16120*/  FSETP.NE.AND P0, PT, R16, -R17, PT ;  /* 0x800000111000720b */ /* 0x000fe20003f05000 */
[----:B------:R-:W-:Y:S01]  /*16130*/  ULDC UR4, c[0x0][0x608] ;  /* 0x0001820000047ab9 */ /* 0x000fe20000000800 */
[----:B------:R-:W-:Y:S01]  /*16140*/  BSSY B0, `(.L_x_52) ;  /* 0x0000041000007945 */ /* 0x000fe20003800000 */
[----:B------:R-:W-:-:S04]  /*16150*/  FMUL R0, R0, UR4 ;  /* 0x0000000400007c20 */ /* 0x000fc80008400000 */
        /* <DEDUP_REMOVED lines=40> */
[----:B------:R-:W-:Y:S06]  /*163e0*/  @!P0 BRA `(.L_x_53) ;  /* 0x0000000000588947 */ /* 0x000fec0003800000 */
        /* <DEDUP_REMOVED lines=8> */
[----:B------:R-:W-:Y:S01]  /*16470*/  MOV R8, R0 ;  /* 0x0000000000087202 */ /* 0x000fe20000000f00 */
[----:B------:R-:W-:Y:S06]  /*16480*/  BRA `(.L_x_56) ;  /* 0x0000000000107947 */ /* 0x000fec0003800000 */
.L_x_55:
[----:B------:R-:W1:Y:S02]  /*16490*/  MUFU.RCP R8, R5 ;  /* 0x0000000500087308 */ /* 0x000e640000001000 */
[----:B-1----:R-:W-:-:S04]  /*164a0*/  FFMA R0, R5, R8, -1 ;  /* 0xbf80000005007423 */ /* 0x002fc80000000008 */
[----:B------:R-:W-:-:S04]  /*164b0*/  FADD.FTZ R3, -R0, -RZ ;  /* 0x800000ff00037221 */ /* 0x000fc80000010100 */
[----:B------:R-:W-:-:S07]  /*164c0*/  FFMA R8, R8, R3, R8 ;  /* 0x0000000308087223 */ /* 0x000fce0000000008 */
.L_x_56:
[----:B------:R-:W-:Y:S05]  /*164d0*/  BSYNC B1 ;  /* 0x0000000000017941 */ /* 0x000fea0003800000 */
.L_x_54:
[----:B------:R-:W-:Y:S01]  /*164e0*/  FSETP.GEU.AND P0, PT, |R5|, 1.175494350822287508e-38, PT ;  /* 0x008000000500780b */ /* 0x000fe20003f0e200 */
[----:B------:R-:W-:-:S12]  /*164f0*/  ULDC UR4, c[0x0][0x600] ;  /* 0x0001800000047ab9 */ /* 0x000fd80000000800 */
[----:B------:R-:W-:-:S04]  /*16500*/  @!P0 FMUL R5, R5, 16777216 ;  /* 0x4b80000005058820 */ /* 0x000fc80000400000 */
[----:B------:R-:W1:Y:S02]  /*16510*/  MUFU.LG2 R0, R5 ;  /* 0x0000000500007308 */ /* 0x000e640000000c00 */
[----:B-1----:R-:W-:-:S04]  /*16520*/  @!P0 FADD R0, R0, -24 ;  /* 0xc1c0000000008421 */ /* 0x002fc80000000000 */
[----:B------:R-:W-:-:S04]  /*16530*/  FMUL R0, R0, 0.69314718246459960938 ;  /* 0x3f31721800007820 */ /* 0x000fc80000400000 */
[----:B------:R-:W-:-:S07]  /*16540*/  FFMA R9, R11, UR4, R0 ;  /* 0x000000040b097c23 */ /* 0x000fce0008000000 */
.L_x_53:
[----:B------:R-:W-:Y:S05]  /*16550*/  BSYNC B0 ;  /* 0x0000000000007941 */ /* 0x000fea0003800000 */
.L_x_52:
[----:B------:R-:W-:Y:S01]  /*16560*/  UISETP.NE.AND UP0, UPT, UR38, 0x1, UPT ;  /* 0x000000012600788c */ /* 0x000fe2000bf05270 */
[----:B------:R-:W1:Y:S01]  /*16570*/  S2R R2, SR_TID.X ;  /* 0x0000000000027919 */ /* 0x000e620000002100 */
[----:B------:R-:W-:Y:S02]  /*16580*/  UIADD3 UR4, UR36, 0x6e090, URZ ;  /* 0x0006e09024047890 */ /* 0x000fe4000fffe03f */
[----:B------:R-:W-:Y:S02]  /*16590*/  USEL UR5, URZ, 0x1, UP0 ;  /* 0x000000013f057887 */ /* 0x000fe40008000000 */
[----:B------:R-:W-:-:S04]  /*165a0*/  ULEA UR4, UR38, UR4, 0x3 ;  /* 0x0000000426047291 */ /* 0x000fc8000f8e183f */
[----:B------:R-:W-:Y:S01]  /*165b0*/  MOV R0, UR5 ;  /* 0x0000000500007c02 */ /* 0x000fe20008000f00 */
[----:B------:R-:W-:Y:S02]  /*165c0*/  ULDC UR5, c[0x0][0x608] ;  /* 0x0001820000057ab9 */ /* 0x000fe40000000800 */
[----:B------:R-:W-:Y:S01]  /*165d0*/  FMUL R8, R8, UR5 ;  /* 0x0000000508087c20 */ /* 0x000fe20008400000 */
[----:B------:R-:W-:-:S03]  /*165e0*/  SHF.L.U32 R0, R0, 0x1f, RZ ;  /* 0x0000001f00007819 */ /* 0x000fc600000006ff */
[-C--:B------:R-:W-:Y:S01]  /*165f0*/  FMUL R19, R218, R8.reuse ;  /* 0x00000008da137220 */ /* 0x080fe20000400000 */
[----:B------:R-:W2:Y:S01]  /*16600*/  SYNCS.PHASECHK.TRANS64.TRYWAIT P0, [UR4+0x8], R0 ;  /* 0x00000800ff0075a7 */ /* 0x000ea20008000144 */
        /* <DEDUP_REMOVED lines=15> */
[----:B-1----:R-:W-:Y:S01]  /*16700*/  LOP3.LUT P1, RZ, R2, 0x3, RZ, 0xc0, !PT ;  /* 0x0000000302ff7812 */ /* 0x002fe2000782c0ff */
        /* <DEDUP_REMOVED lines=8> */
[----:B------:R-:W-:Y:S01]  /*16790*/  LOP3.LUT R16, R2, 0x7f, RZ, 0xc0, !PT ;  /* 0x0000007f02107812 */ /* 0x000fe200078ec0ff */
[----:B--2---:R-:W-:Y:S06]  /*167a0*/  @!P0 BRA `(.L_x_57) ;  /* 0x00000034005c8947 */ /* 0x004fec0003800000 */
.L_x_113:
[----:B------:R-:W-:Y:S01]  /*167b0*/  ULDC.64 UR10, c[0x0][0x208] ;  /* 0x00008200000a7ab9 */ /* 0x000fe20000000a00 */
[----:B------:R-:W-:Y:S01]  /*167c0*/  BSSY B0, `(.L_x_58) ;  /* 0x0000019000007945 */ /* 0x000fe20003800000 */
[----:B------:R-:W-:-:S03]  /*167d0*/  SHF.R.U32.HI R17, RZ, 0x5, R16 ;  /* 0x00000005ff117819 */ /* 0x000fc60000011610 */
[----:B------:R-:W-:Y:S05]  /*167e0*/  @P1 BRA `(.L_x_59) ;  /* 0x0000000000581947 */ /* 0x000fea0003800000 */
[----:B------:R-:W2:Y:S01]  /*167f0*/  S2UR UR4, SR_CTAID.Y ;  /* 0x00000000000479c3 */ /* 0x000ea20000002600 */
[----:B-1----:R-:W-:Y:S01]  /*16800*/  SHF.R.U32.HI R0, RZ, 0x2, R2 ;  /* 0x00000002ff007819 */ /* 0x002fe20000011602 */
[----:B------:R-:W-:Y:S01]  /*16810*/  USHF.L.U32 UR8, UR37, 0x6, URZ ;  /* 0x0000000625087899 */ /* 0x000fe2000800063f */
[----:B------:R-:W-:Y:S01]  /*16820*/  SHF.L.U32 R3, R17, 0x4, RZ ;  /* 0x0000000411037819 */ /* 0x000fe200000006ff */
[----:B------:R-:W-:Y:S01]  /*16830*/  ULDC.64 UR6, c[0x0][0x688] ;  /* 0x0001a20000067ab9 */ /* 0x000fe20000000a00 */
[----:B------:R-:W-:-:S03]  /*16840*/  LOP3.LUT R0, R0, 0x7, RZ, 0xc0, !PT ;  /* 0x0000000700007812 */ /* 0x000fc600078ec0ff */
[----:B------:R-:W1:Y:S01]  /*16850*/  S2UR UR5, SR_CTAID.Z ;  /* 0x00000000000579c3 */ /* 0x000e620000002700 */
[----:B------:R-:W-:-:S04]  /*16860*/  LOP3.LUT R0, R3, 0xfffffff0, R0, 0xe2, !PT ;  /* 0xfffffff003007812 */ /* 0x000fc800078ee200 */
[----:B------:R-:W-:-:S04]  /*16870*/  IADD3 R3, R0, UR8, RZ ;  /* 0x0000000800037c10 */ /* 0x000fc8000fffe0ff */
[----:B------:R-:W-:Y:S01]  /*16880*/  IADD3 R2, R3, 0x8, RZ ;  /* 0x0000000803027810 */ /* 0x000fe20007ffe0ff */
[----:B--2---:R-:W-:-:S04]  /*16890*/  UIMAD UR4, UR4, UR6, UR8 ;  /* 0x00000006040472a4 */ /* 0x004fc8000f8e0208 */
[----:B-1----:R-:W-:-:S03]  /*168a0*/  UIMAD UR4, UR5, UR7, UR4 ;  /* 0x00000007050472a4 */ /* 0x002fc6000f8e0204 */
[----:B------:R-:W-:Y:S02]  /*168b0*/  ULDC UR5, c[0x0][0x288] ;  /* 0x0000a20000057ab9 */ /* 0x000fe40000000800 */
[----:B------:R-:W-:Y:S02]  /*168c0*/  ISETP.GE.U32.AND P0, PT, R3, UR5, PT ;  /* 0x0000000503007c0c */ /* 0x000fe4000bf06070 */
[----:B------:R-:W-:Y:S02]  /*168d0*/  IADD3 R0, P2, R0, UR4, RZ ;  /* 0x0000000400007c10 */ /* 0x000fe4000ff5e0ff */
[----:B------:R-:W-:Y:S01]  /*168e0*/  ISETP.GE.U32.AND P1, PT, R2, UR5, PT ;  /* 0x0000000502007c0c */ /* 0x000fe2000bf26070 */
[----:B------:R-:W-:Y:S01]  /*168f0*/  ULDC.64 UR4, c[0x0][0x680] ;  /* 0x0001a00000047ab9 */ /* 0x000fe20000000a00 */
[----:B------:R-:W-:Y:S02]  /*16900*/  IADD3.X R3, RZ, RZ, RZ, P2, !PT ;  /* 0x000000ffff037210 */ /* 0x000fe400017fe4ff */
[----:B------:R-:W-:-:S04]  /*16910*/  LEA R2, P2, R0, UR4, 0x2 ;  /* 0x0000000400027c11 */ /* 0x000fc8000f8410ff */
[----:B------:R-:W-:-:S05]  /*16920*/  LEA.HI.X R3, R0, UR5, R3, 0x2, P2 ;  /* 0x0000000500037c11 */ /* 0x000fca00090f1403 */
[----:B------:R2:W-:Y:S04]  /*16930*/  @!P0 STG.E desc[UR10][R2.64], R13 ;  /* 0x0000000d02008986 */ /* 0x0005e8000c10190a */
[----:B------:R2:W-:Y:S02]  /*16940*/  @!P1 STG.E desc[UR10][R2.64+0x20], R9 ;  /* 0x0000200902009986 */ /* 0x0005e4000c10190a */
.L_x_59:
[----:B------:R-:W-:Y:S05]  /*16950*/  BSYNC B0 ;  /* 0x0000000000007941 */ /* 0x000fea0003800000 */
.L_x_58:
[----:B------:R-:W-:Y:S01]  /*16960*/  ULDC.64 UR4, c[0x0][0x730] ;  /* 0x0001cc0000047ab9 */ /* 0x000fe20000000a00 */
[-C--:B------:R-:W-:Y:S01]  /*16970*/  FMUL R45, R170, R8.reuse ;  /* 0x00000008aa2d7220 */ /* 0x080fe20000400000 */
[----:B------:R-:W-:Y:S01]  /*16980*/  ISETP.NE.U32.AND P0, PT, RZ, UR4, PT ;  /* 0x00000004ff007c0c */ /* 0x000fe2000bf05070 */
[-C--:B------:R-:W-:Y:S01]  /*16990*/  FMUL R171, R171, R8.reuse ;  /* 0x00000008abab7220 */ /* 0x080fe20000400000 */
[-C--:B------:R-:W-:Y:S01]  /*169a0*/  FMUL R47, R174, R8.reuse ;  /* 0x00000008ae2f7220 */ /* 0x080fe20000400000 */
[-C--:B------:R-:W-:Y:S01]  /*169b0*/  FMUL R175, R175, R8.reuse ;  /* 0x00000008afaf7220 */ /* 0x080fe20000400000 */
[----:B------:R-:W-:Y:S01]  /*169c0*/  ISETP.NE.AND.EX P0, PT, RZ, UR5, PT, P0 ;  /* 0x00000005ff007c0c */ /* 0x000fe2000bf05300 */
        /* <DEDUP_REMOVED lines=12> */
[----:B------:R-:W-:Y:S06]  /*16a90*/  @P0 BRA `(.L_x_60) ;  /* 0x0000000000200947 */ /* 0x000fec0003800000 */
[----:B------:R-:W-:Y:S02]  /*16aa0*/  ULDC.64 UR4, c[0x0][0x728] ;  /* 0x0001ca0000047ab9 */ /* 0x000fe40000000a00 */
[----:B------:R-:W-:-:S04]  /*16ab0*/  ISETP.NE.U32.AND P0, PT, RZ, UR4, PT ;  /* 0x00000004ff007c0c */ /* 0x000fc8000bf05070 */
[----:B------:R-:W-:-:S13]  /*16ac0*/  ISETP.NE.AND.EX P0, PT, RZ, UR5, PT, P0 ;  /* 0x00000005ff007c0c */ /* 0x000fda000bf05300 */
[----:B------:R-:W-:Y:S05]  /*16ad0*/  @!P0 BRA `(.L_x_61) ;  /* 0x00000000000c8947 */ /* 0x000fea0003800000 */
[----:B-12---:R-:W1:Y:S02]  /*16ae0*/  LDC.64 R2, c[0x0][0x728] ;  /* 0x0001ca00ff027b82 */ /* 0x006e640000000a00 */
[----:B-1----:R4:W5:Y:S01]  /*16af0*/  LDG.E R2, desc[UR10][R2.64] ;  /* 0x0000000a02027981 */ /* 0x002962000c1e1900 */
[----:B------:R-:W-:Y:S05]  /*16b00*/  BRA `(.L_x_60) ;  /* 0x0000000000047947 */ /* 0x000fea0003800000 */
.L_x_61:
[----:B--2---:R-:W3:Y:S02]  /*16b10*/  LDC R2, c[0x0][0x720] ;  /* 0x0001c800ff027b82 */ /* 0x004ee40000000800 */
.L_x_60:
[----:B-1----:R-:W-:Y:S02]  /*16b20*/  MOV R0, RZ ;  /* 0x000000ff00007202 */ /* 0x002fe40000000f00 */
[----:B---3-5:R-:W-:Y:S02]  /*16b30*/  MOV R48, R2 ;  /* 0x0000000200307202 */ /* 0x028fe40000000f00 */
[----:B------:R-:W-:-:S13]  /*16b40*/  LOP3.LUT P0, RZ, R0, 0x1bf, RZ, 0xc0, !PT ;  /* 0x000001bf00ff7812 */ /* 0x000fda000780c0ff */
[----:B------:R-:W-:Y:S05]  /*16b50*/  @!P0 BRA `(.L_x_62) ;  /* 0x0000000000408947 */ /* 0x000fea0003800000 */
[----:B------:R-:W-:Y:S01]  /*16b60*/  MOV R0, 0x0 ;  /* 0x0000000000007802 */ /* 0x000fe20000000f00 */
[----:B------:R-:W-:Y:S01]  /*16b70*/  ULDC.64 UR4, c[0x4][0x70] ;  /* 0x01001c0000047ab9 */ /* 0x000fe20000000a00 */
[----:B------:R-:W-:Y:S01]  /*16b80*/  ULDC.64 UR6, c[0x4][0x8] ;  /* 0x0100020000067ab9 */ /* 0x000fe20000000a00 */
[----:B------:R-:W-:Y:S01]  /*16b90*/  MOV R4, UR4 ;  /* 0x0000000400047c02 */ /* 0x000fe20008000f00 */
[----:B--2-4-:R1:W2:Y:S01]  /*16ba0*/  LDC.64 R2, c[0x4][R0] ;  /* 0x0100000000027b82 */ /* 0x0142a20000000a00 */
[----:B------:R-:W-:Y:S01]  /*16bb0*/  MOV R5, UR5 ;  /* 0x0000000500057c02 */ /* 0x000fe20008000f00 */
[----:B------:R-:W-:Y:S01]  /*16bc0*/  ULDC.64 UR4, c[0x4][0x78] ;  /* 0x01001e0000047ab9 */ /* 0x000fe20000000a00 */
[----:B------:R-:W-:Y:S01]  /*16bd0*/  MOV R10, UR6 ;  /* 0x00000006000a7c02 */ /* 0x000fe20008000f00 */
[----:B------:R-:W-:Y:S01]  /*16be0*/  IMAD.MOV.U32 R12, RZ, RZ, 0x1 ;  /* 0x00000001ff0c7424 */ /* 0x000fe200078e00ff */
[----:B------:R-:W-:Y:S02]  /*16bf0*/  MOV R6, UR4 ;  /* 0x0000000400067c02 */ /* 0x000fe40008000f00 */
[----:B------:R-:W-:-:S02]  /*16c00*/  MOV R7, UR5 ;  /* 0x0000000500077c02 */ /* 0x000fc40008000f00 */
[----:B------:R-:W-:Y:S02]  /*16c10*/  MOV R11, UR7 ;  /* 0x00000007000b7c02 */ /* 0x000fe40008000f00 */
[----:B------:R-:W-:Y:S02]  /*16c20*/  MOV R8, 0x70 ;  /* 0x0000007000087802 */ /* 0x000fe40000000f00 */
[----:B-1----:R-:W-:-:S07]  /*16c30*/  MOV R13, RZ ;  /* 0x000000ff000d7202 */ /* 0x002fce0000000f00 */
[----:B------:R-:W-:-:S07]  /*16c40*/  LEPC R20, `(.L_x_62) ;  /* 0x000000001014794e */ /* 0x000fce0000000000 */
[----:B--2---:R-:W-:Y:S05]  /*16c50*/  CALL.ABS.NOINC R2 ;  /* 0x0000000002007343 */ /* 0x004fea0003c00000 */
.L_x_62:
[----:B------:R-:W-:Y:S02]  /*16c60*/  MOV R22, UR36 ;  /* 0x0000002400167c02 */ /* 0x000fe40008000f00 */
[----:B--2-4-:R-:W-:-:S05]  /*16c70*/  MOV R3, UR38 ;  /* 0x0000002600037c02 */ /* 0x014fca0008000f00 */
[----:B------:R-:W-:-:S05]  /*16c80*/  IMAD R22, R3, 0x2200, R22 ;  /* 0x0000220003167824 */ /* 0x000fca00078e0216 */
[----:B------:R-:W-:-:S04]  /*16c90*/  IADD3 R18, R22, -0x2200, RZ ;  /* 0xffffde0016127810 */ /* 0x000fc80007ffe0ff */
[----:B------:R-:W-:-:S13]  /*16ca0*/  LOP3.LUT P0, RZ, R18, 0x1b0, RZ, 0xc0, !PT ;  /* 0x000001b012ff7812 */ /* 0x000fda000780c0ff */
[----:B------:R-:W-:Y:S05]  /*16cb0*/  @!P0 BRA `(.L_x_63) ;  /* 0x0000000000408947 */ /* 0x000fea0003800000 */
[----:B------:R-:W-:Y:S01]  /*16cc0*/  MOV R0, 0x0 ;  /* 0x0000000000007802 */ /* 0x000fe20000000f00 */
[----:B------:R-:W-:Y:S01]  /*16cd0*/  ULDC.64 UR4, c[0x4][0x70] ;  /* 0x01001c0000047ab9 */ /* 0x000fe20000000a00 */
[----:B------:R-:W-:Y:S01]  /*16ce0*/  ULDC.64 UR6, c[0x4][0x78] ;  /* 0x01001e0000067ab9 */ /* 0x000fe20000000a00 */
[----:B------:R-:W-:Y:S01]  /*16cf0*/  MOV R4, UR4 ;  /* 0x0000000400047c02 */ /* 0x000fe20008000f00 */
[----:B------:R1:W2:Y:S01]  /*16d00*/  LDC.64 R2, c[0x4][R0] ;  /* 0x0100000000027b82 */ /* 0x0002a20000000a00 */
[----:B------:R-:W-:Y:S01]  /*16d10*/  MOV R5, UR5 ;  /* 0x0000000500057c02 */ /* 0x000fe20008000f00 */
[----:B------:R-:W-:Y:S01]  /*16d20*/  ULDC.64 UR4, c[0x4][0x10] ;  /* 0x0100040000047ab9 */ /* 0x000fe20000000a00 */
[----:B------:R-:W-:Y:S02]  /*16d30*/  MOV R6, UR6 ;  /* 0x0000000600067c02 */ /* 0x000fe40008000f00 */
[----:B------:R-:W-:Y:S02]  /*16d40*/  MOV R7, UR7 ;  /* 0x0000000700077c02 */ /* 0x000fe40008000f00 */
[----:B------:R-:W-:-:S02]  /*16d50*/  MOV R10, UR4 ;  /* 0x00000004000a7c02 */ /* 0x000fc40008000f00 */
[----:B------:R-:W-:Y:S02]  /*16d60*/  MOV R11, UR5 ;  /* 0x00000005000b7c02 */ /* 0x000fe40008000f00 */
[----:B------:R-:W-:Y:S02]  /*16d70*/  MOV R8, 0x70 ;  /* 0x0000007000087802 */ /* 0x000fe40000000f00 */
[----:B------:R-:W-:Y:S02]  /*16d80*/  MOV R12, 0x1 ;  /* 0x00000001000c7802 */ /* 0x000fe40000000f00 */
[----:B-1----:R-:W-:-:S07]  /*16d90*/  MOV R13, RZ ;  /* 0x000000ff000d7202 */ /* 0x002fce0000000f00 */
[----:B------:R-:W-:-:S07]  /*16da0*/  LEPC R20, `(.L_x_63) ;  /* 0x000000001014794e */ /* 0x000fce0000000000 */
[----:B--2---:R-:W-:Y:S05]  /*16db0*/  CALL.ABS.NOINC R2 ;  /* 0x0000000002007343 */ /* 0x004fea0003c00000 */
.L_x_63:
[----:B------:R-:W1:Y:S01]  /*16dc0*/  S2R R5, SR_TID.X ;  /* 0x0000000000057919 */ /* 0x000e620000002100 */
[----:B------:R-:W-:Y:S01]  /*16dd0*/  ULDC.64 UR4, c[0x0][0x730] ;  /* 0x0001cc0000047ab9 */ /* 0x000fe20000000a00 */
[----:B------:R-:W-:Y:S02]  /*16de0*/  IADD3 R16, R16, 0x1f, RZ ;  /* 0x0000001f10107810 */ /* 0x000fe40007ffe0ff */
[----:B------:R-:W-:Y:S02]  /*16df0*/  ISETP.NE.U32.AND P0, PT, RZ, UR4, PT ;  /* 0x00000004ff007c0c */ /* 0x000fe4000bf05070 */
[----:B------:R-:W-:Y:S02]  /*16e00*/  ISETP.GT.U32.AND P1, PT, R16, 0x3e, PT ;  /* 0x0000003e1000780c */ /* 0x000fe40003f24070 */
[----:B------:R-:W-:-:S13]  /*16e10*/  ISETP.NE.AND.EX P0, PT, RZ, UR5, PT, P0 ;  /* 0x00000005ff007c0c */ /* 0x000fda000bf05300 */
[----:B------:R-:W2:Y:S01]  /*16e20*/  @P0 LDC R48, c[0x0][0x720] ;  /* 0x0001c800ff300b82 */ /* 0x000ea20000000800 */
[C---:B-1----:R-:W-:Y:S02]  /*16e30*/  SHF.L.U32 R0, R5.reuse, 0x5, RZ ;  /* 0x0000000505007819 */ /* 0x042fe400000006ff */
[----:B------:R-:W-:Y:S02]  /*16e40*/  SHF.R.U32.HI R3, RZ, 0x1, R5 ;  /* 0x00000001ff037819 */ /* 0x000fe40000011605 */
[C---:B------:R-:W-:Y:S02]  /*16e50*/  LOP3.LUT R2, R0.reuse, 0xc0, RZ, 0xc0, !PT ;  /* 0x000000c000027812 */ /* 0x040fe400078ec0ff */
[----:B------:R-:W-:Y:S02]  /*16e60*/  LOP3.LUT R4, R0, 0x20, RZ, 0xc0, !PT ;  /* 0x0000002000047812 */ /* 0x000fe400078ec0ff */
[----:B------:R-:W-:Y:S02]  /*16e70*/  LOP3.LUT R2, R2, 0x8, R3, 0xf8, !PT ;  /* 0x0000000802027812 */ /* 0x000fe400078ef803 */
[----:B------:R-:W-:-:S02]  /*16e80*/  SHF.L.U32 R3, R5, 0x2, RZ ;  /* 0x0000000205037819 */ /* 0x000fc400000006ff */
[----:B------:R-:W-:Y:S01]  /*16e90*/  LEA R4, R17, R4, 0x9 ;  /* 0x0000000411047211 */ /* 0x000fe200078e48ff */
[-C--:B--2---:R-:W-:Y:S01]  /*16ea0*/  FMUL R9, R25, R48.reuse ;  /* 0x0000003019097220 */ /* 0x084fe20000400000 */
[----:B------:R-:W-:Y:S01]  /*16eb0*/  LOP3.LUT R3, R2, 0x18, R3, 0x78, !PT ;  /* 0x0000001802037812 */ /* 0x000fe200078e7803 */
[-C--:B------:R-:W-:Y:S01]  /*16ec0*/  FMUL R10, R227, R48.reuse ;  /* 0x00000030e30a7220 */ /* 0x080fe20000400000 */
[----:B------:R-:W-:Y:S01]  /*16ed0*/  LOP3.LUT R0, R0, 0x100, RZ, 0xc0, !PT ;  /* 0x0000010000007812 */ /* 0x000fe200078ec0ff */
[-C--:B------:R-:W-:Y:S01]  /*16ee0*/  FMUL R217, R217, R48.reuse ;  /* 0x00000030d9d97220 */ /* 0x080fe20000400000 */
[----:B------:R-:W-:Y:S01]  /*16ef0*/  LOP3.LUT P0, RZ, R5, 0x4, RZ, 0xc0, !PT ;  /* 0x0000000405ff7812 */ /* 0x000fe2000780c0ff */
[----:B------:R-:W-:Y:S01]  /*16f00*/  FMUL R5, R19, R48 ;  /* 0x0000003013057220 */ /* 0x000fe20000400000 */
[----:B------:R-:W-:Y:S01]  /*16f10*/  IADD3 R3, R3, R4, R0 ;  /* 0x0000000403037210 */ /* 0x000fe20007ffe000 */
        /* <DEDUP_REMOVED lines=12> */
[----:B------:R-:W-:Y:S01]  /*16fe0*/  F2FP.F16.F32.PACK_AB R5, R0, R5 ;  /* 0x000000050005723e */ /* 0x000fe200000000ff */
[-C--:B------:R-:W-:Y:S01]  /*16ff0*/  FMUL R14, R29, R48.reuse ;  /* 0x000000301d0e7220 */ /* 0x080fe20000400000 */
[----:B------:R-:W-:Y:S01]  /*17000*/  MOV R0, 0x10 ;  /* 0x0000001000007802 */ /* 0x000fe20000000f00 */
[----:B------:R-:W-:Y:S01]  /*17010*/  FMUL R16, R31, R48 ;  /* 0x000000301f107220 */ /* 0x000fe20000400000 */
[----:B------:R-:W-:Y:S01]  /*17020*/  LEA R21, R3, R18, 0x1 ;  /* 0x0000001203157211 */ /* 0x000fe200078e08ff */
        /* <DEDUP_REMOVED lines=62> */
[----:B------:R-:W-:Y:S01]  /*17410*/  FMUL R48, R59, R48 ;  /* 0x000000303b307220 */ /* 0x000fe20000400000 */
[----:B------:R-:W-:-:S02]  /*17420*/  F2FP.F16.F32.PACK_AB R4, R217, R4 ;  /* 0x00000004d904723e */ /* 0x000fc400000000ff */
[----:B------:R-:W-:Y:S02]  /*17430*/  F2FP.F16.F32.PACK_AB R6, R221, R6 ;  /* 0x00000006dd06723e */ /* 0x000fe400000000ff */
[----:B------:R-:W-:Y:S02]  /*17440*/  F2FP.F16.F32.PACK_AB R7, R2, R7 ;  /* 0x000000070207723e */ /* 0x000fe400000000ff */
[----:B------:R-:W-:Y:S02]  /*17450*/  F2FP.F16.F32.PACK_AB R8, R225, R8 ;  /* 0x00000008e108723e */ /* 0x000fe400000000ff */
[----:B------:R-:W-:Y:S02]  /*17460*/  F2FP.F16.F32.PACK_AB R10, R229, R228 ;  /* 0x000000e4e50a723e */ /* 0x000fe400000000ff */
[----:B------:R-:W-:Y:S02]  /*17470*/  F2FP.F16.F32.PACK_AB R11, R12, R11 ;  /* 0x0000000b0c0b723e */ /* 0x000fe400000000ff */
[----:B------:R-:W-:-:S02]  /*17480*/  SEL R0, R0, 0xfffffff0, !P0 ;  /* 0xfffffff000007807 */ /* 0x000fc40004000000 */
[----:B------:R-:W-:Y:S01]  /*17490*/  IADD3 R23, R21, 0x1000, RZ ;  /* 0x0000100015177810 */ /* 0x000fe20007ffe0ff */
[----:B------:R-:W-:Y:S06]  /*174a0*/  @P1 BRA `(.L_x_64) ;  /* 0x0000000000041947 */ /* 0x000fec0003800000 */
[----:B------:R-:W-:-:S04]  /*174b0*/  DEPBAR.LE SB0, 0x1 ;  /* 0x000080400000791a */ /* 0x000fc80000000000 */
.L_x_64:
[----:B------:R-:W-:Y:S05]  /*174c0*/  WARPSYNC.ALL ;  /* 0x0000000000007948 */ /* 0x000fea0003800000 */
[----:B------:R-:W-:Y:S01]  /*174d0*/  BAR.SYNC.DEFER_BLOCKING 0x1, 0x80 ;  /* 0x0042000000007b1d */ /* 0x000fe20000010000 */
[----:B------:R-:W-:Y:S02]  /*174e0*/  LEA R3, R3, R22, 0x1 ;  /* 0x0000001603037211 */ /* 0x000fe400078e08ff */
[C---:B------:R-:W-:Y:S02]  /*174f0*/  LEA R23, R0.reuse, R23, 0x1 ;  /* 0x0000001700177211 */ /* 0x040fe400078e08ff */
[----:B------:R-:W-:Y:S01]  /*17500*/  LEA R0, R0, R21, 0x1 ;  /* 0x0000001500007211 */ /* 0x000fe200078e08ff */
[----:B------:R-:W-:Y:S01]  /*17510*/  BSSY B0, `(.L_x_65) ;  /* 0x000001f000007945 */ /* 0x000fe20003800000 */
        /* <DEDUP_REMOVED lines=8> */
[----:B------:R1:W-:Y:S04]  /*175a0*/  STSM.16.M88.4 [R3+-0x2200], R4 ;  /* 0xffde000403007844 */ /* 0x0003e80000000200 */
[----:B------:R1:W-:Y:S01]  /*175b0*/  STSM.16.M88.4 [R0], R8 ;  /* 0x0000000800007844 */ /* 0x0003e20000000200 */
[----:B------:R-:W-:Y:S01]  /*175c0*/  @!PT LDS RZ, [RZ] ;  /* 0x00000000fffff984 */ /* 0x000fe20000000800 */
[----:B------:R-:W-:Y:S01]  /*175d0*/  @!PT LDS RZ, [RZ] ;  /* 0x00000000fffff984 */ /* 0x000fe20000000800 */
[----:B------:R-:W-:Y:S01]  /*175e0*/  @!PT LDS RZ, [RZ] ;  /* 0x00000000fffff984 */ /* 0x000fe20000000800 */
[----:B------:R-:W-:Y:S01]  /*175f0*/  @!PT LDS RZ, [RZ] ;  /* 0x00000000fffff984 */ /* 0x000fe20000000800 */
[----:B------:R2:W-:Y:S06]  /*17600*/  MEMBAR.ALL.CTA ;  /* 0x0000000000007992 */ /* 0x0005ec0000008000 */
[----:B--2---:R-:W2:Y:S02]  /*17610*/  FENCE.VIEW.ASYNC.S ;  /* 0x00000000000073c6 */ /* 0x004ea40000000000 */
[----:B--2---:R-:W-:Y:S06]  /*17620*/  BAR.SYNC.DEFER_BLOCKING 0x1, 0x80 ;  /* 0x0042000000007b1d */ /* 0x004fec0000010000 */
[----:B------:R-:W-:Y:S05]  /*17630*/  @P1 BRA `(.L_x_66) ;  /* 0x0000000000301947 */ /* 0x000fea0003800000 */
[----:B------:R-:W-:Y:S01]  /*17640*/  S2UR UR12, SR_CTAID.Z ;  /* 0x00000000000c79c3 */ /* 0x000fe20000002700 */
[----:B------:R-:W-:Y:S01]  /*17650*/  R2UR UR8, R22 ;  /* 0x00000000160872ca */ /* 0x000fe200000e0000 */
[----:B------:R-:W-:Y:S01]  /*17660*/  ULDC.64 UR4, c[0x0][0x198] ;  /* 0x0000660000047ab9 */ /* 0x000fe20000000a00 */
[----:B------:R-:W-:Y:S02]  /*17670*/  USHF.L.U32 UR10, UR37, 0x6, URZ ;  /* 0x00000006250a7899 */ /* 0x000fe4000800063f */
[----:B------:R-:W-:Y:S01]  /*17680*/  UIADD3 UR4, UP0, UR4, 0x670, URZ ;  /* 0x0000067004047890 */ /* 0x000fe2000ff1e03f */
[----:B------:R-:W-:Y:S02]  /*17690*/  UMOV UR9, URZ ;  /* 0x0000003f00097c82 */ /* 0x000fe40008000000 */
[----:B------:R-:W2:Y:S01]  /*176a0*/  S2UR UR11, SR_CTAID.Y ;  /* 0x00000000000b79c3 */ /* 0x000ea20000002600 */
[----:B------:R-:W-:-:S05]  /*176b0*/  UIADD3.X UR5, URZ, UR5, URZ, UP0, !UPT ;  /* 0x000000053f057290 */ /* 0x000fca00087fe43f */
[----:B------:R-:W-:-:S09]  /*176c0*/  UIADD3 UR8, UR8, -0x2200, URZ ;  /* 0xffffde0008087890 */ /* 0x000fd2000fffe03f */
[----:B--2---:R2:W-:Y:S01]  /*176d0*/  UTMASTG.4D [UR8], [UR4] ;  /* 0x00000008040073b5 */ /* 0x0045e20008018000 */
[----:B------:R0:W-:Y:S01]  /*176e0*/  UTMACMDFLUSH ;  /* 0x00000000000079b7 */ /* 0x0001e20000000000 */
[----:B--2---:R-:W-:-:S04]  /*176f0*/  DEPBAR.LE SB0, 0x1 ;  /* 0x000080400000791a */ /* 0x004fc80000000000 */
.L_x_66:
[----:B------:R-:W-:Y:S05]  /*17700*/  BSYNC B0 ;  /* 0x0000000000007941 */ /* 0x000fea0003800000 */
.L_x_65:
[----:B------:R-:W-:Y:S01]  /*17710*/  BAR.SYNC.DEFER_BLOCKING 0x1, 0x80 ;  /* 0x0042000000007b1d */ /* 0x000fe20000010000 */
[----:B------:R-:W-:Y:S02]  /*17720*/  F2FP.F16.F32.PACK_AB R25, R25, R26 ;  /* 0x0000001a1919723e */ /* 0x000fe400000000ff */
[----:B------:R-:W-:Y:S02]  /*17730*/  F2FP.F16.F32.PACK_AB R27, R27, R28 ;  /* 0x0000001c1b1b723e */ /* 0x000fe400000000ff */
[----:B------:R-:W-:Y:S01]  /*17740*/  F2FP.F16.F32.PACK_AB R29, R29, R30 ;  /* 0x0000001e1d1d723e */ /* 0x000fe200000000ff */
[----:B------:R-:W-:Y:S01]  /*17750*/  BSSY B0, `(.L_x_67) ;  /* 0x000001c000007945 */ /* 0x000fe20003800000 */
[----:B------:R-:W-:Y:S02]  /*17760*/  F2FP.F16.F32.PACK_AB R24, R185, R184 ;  /* 0x000000b8b918723e */ /* 0x000fe400000000ff */
[----:B------:R-:W-:Y:S02]  /*17770*/  F2FP.F16.F32.PACK_AB R26, R189, R188 ;  /* 0x000000bcbd1a723e */ /* 0x000fe400000000ff */
[----:B------:R-:W-:-:S02]  /*17780*/  F2FP.F16.F32.PACK_AB R28, R193, R192 ;  /* 0x000000c0c11c723e */ /* 0x000fc400000000ff */
[----:B------:R-:W-:Y:S02]  /*17790*/  F2FP.F16.F32.PACK_AB R30, R197, R196 ;  /* 0x000000c4c51e723e */ /* 0x000fe400000000ff */
[----:B------:R-:W-:Y:S01]  /*177a0*/  F2FP.F16.F32.PACK_AB R31, R31, R32 ;  /* 0x000000201f1f723e */ /* 0x000fe200000000ff */
[----:B------:R2:W-:Y:S04]  /*177b0*/  STSM.16.M88.4 [R21+0x1000], R12 ;  /* 0x0010000c15007844 */ /* 0x0005e80000000200 */
[----:B------:R2:W-:Y:S01]  /*177c0*/  STSM.16.M88.4 [R0+0x1000], R16 ;  /* 0x0010001000007844 */ /* 0x0005e20000000200 */
[----:B------:R-:W-:Y:S01]  /*177d0*/  @!PT LDS RZ, [RZ] ;  /* 0x00000000fffff984 */ /* 0x000fe20000000800 */
[----:B------:R-:W-:Y:S01]  /*177e0*/  @!PT LDS RZ, [RZ] ;  /* 0x00000000fffff984 */ /* 0x000fe20000000800 */
[----:B------:R-:W-:Y:S01]  /*177f0*/  @!PT LDS RZ, [RZ] ;  /* 0x00000000fffff984 */ /* 0x000fe20000000800 */
[----:B------:R-:W-:Y:S01]  /*17800*/  @!PT LDS RZ, [RZ] ;  /* 0x00000000fffff984 */ /* 0x000fe20000000800 */
[----:B------:R3:W-:Y:S06]  /*17810*/  MEMBAR.ALL.CTA ;  /* 0x0000000000007992 */ /* 0x0007ec0000008000 */
[----:B---3--:R-:W3:Y:S02]  /*17820*/  FENCE.VIEW.ASYNC.S ;  /* 0x00000000000073c6 */ /* 0x008ee40000000000 */
[----:B---3--:R-:W-:Y:S06]  /*17830*/  BAR.SYNC.DEFER_BLOCKING 0x1, 0x80 ;  /* 0x0042000000007b1d */ /* 0x008fec0000010000 */
[----:B------:R-:W-:Y:S05]  /*17840*/  @P1 BRA `(.L_x_68) ;  /* 0x0000000000301947 */ /* 0x000fea0003800000 */
[----:B------:R-:W-:Y:S01]  /*17850*/  S2UR UR12, SR_CTAID.Z ;  /* 0x00000000000c79c3 */ /* 0x000fe20000002700 */
[----:B------:R-:W-:Y:S01]  /*17860*/  R2UR UR8, R22 ;  /* 0x00000000160872ca */ /* 0x000fe200000e0000 */
[----:B------:R-:W-:Y:S01]  /*17870*/  ULDC.64 UR4, c[0x0][0x198] ;  /* 0x0000660000047ab9 */ /* 0x000fe20000000a00 */
[----:B------:R-:W-:Y:S02]  /*17880*/  USHF.L.U32 UR10, UR37, 0x6, URZ ;  /* 0x00000006250a7899 */ /* 0x000fe4000800063f */
[----:B------:R-:W-:Y:S01]  /*17890*/  UIADD3 UR4, UP0, UR4, 0x670, URZ ;  /* 0x0000067004047890 */ /* 0x000fe2000ff1e03f */
[----:B------:R-:W-:Y:S02]  /*178a0*/  UMOV UR9, 0x20 ;  /* 0x0000002000097882 */ /* 0x000fe40000000000 */
[----:B------:R-:W3:Y:S01]  /*178b0*/  S2UR UR11, SR_CTAID.Y ;  /* 0x00000000000b79c3 */ /* 0x000ee20000002600 */
[----:B------:R-:W-:-:S05]  /*178c0*/  UIADD3.X UR5, URZ, UR5, URZ, UP0, !UPT ;  /* 0x000000053f057290 */ /* 0x000fca00087fe43f */
[----:B------:R-:W-:-:S09]  /*178d0*/  UIADD3 UR8, UR8, -0x1200, URZ ;  /* 0xffffee0008087890 */ /* 0x000fd2000fffe03f */
[----:B---3--:R3:W-:Y:S01]  /*178e0*/  UTMASTG.4D [UR8], [UR4] ;  /* 0x00000008040073b5 */ /* 0x0087e20008018000 */
[----:B------:R0:W-:Y:S01]  /*178f0*/  UTMACMDFLUSH ;  /* 0x00000000000079b7 */ /* 0x0001e20000000000 */
[----:B---3--:R-:W-:-:S04]  /*17900*/  DEPBAR.LE SB0, 0x1 ;  /* 0x000080400000791a */ /* 0x008fc80000000000 */
.L_x_68:
[----:B------:R-:W-:Y:S05]  /*17910*/  BSYNC B0 ;  /* 0x0000000000007941 */ /* 0x000fea0003800000 */
.L_x_67:
        /* <DEDUP_REMOVED lines=10> */
[----:B------:R3:W-:Y:S04]  /*179c0*/  STSM.16.M88.4 [R21], R24 ;  /* 0x0000001815007844 */ /* 0x0007e80000000200 */
[----:B------:R3:W-:Y:S01]  /*179d0*/  STSM.16.M88.4 [R0], R28 ;  /* 0x0000001c00007844 */ /* 0x0007e20000000200 */
[----:B------:R-:W-:Y:S01]  /*179e0*/  @!PT LDS RZ, [RZ] ;  /* 0x00000000fffff984 */ /* 0x000fe20000000800 */
[----:B------:R-:W-:Y:S01]  /*179f0*/  @!PT LDS RZ, [RZ] ;  /* 0x00000000fffff984 */ /* 0x000fe20000000800 */
[----:B------:R-:W-:Y:S01]  /*17a00*/  @!PT LDS RZ, [RZ] ;  /* 0x00000000fffff984 */ /* 0x000fe20000000800 */
[----:B------:R-:W-:Y:S01]  /*17a10*/  @!PT LDS RZ, [RZ] ;  /* 0x00000000fffff984 */ /* 0x000fe20000000800 */
[----:B------:R4:W-:Y:S06]  /*17a20*/  MEMBAR.ALL.CTA ;  /* 0x0000000000007992 */ /* 0x0009ec0000008000 */
[----:B----4-:R-:W4:Y:S02]  /*17a30*/  FENCE.VIEW.ASYNC.S ;  /* 0x00000000000073c6 */ /* 0x010f240000000000 */
[----:B----4-:R-:W-:Y:S06]  /*17a40*/  BAR.SYNC.DEFER_BLOCKING 0x1, 0x80 ;  /* 0x0042000000007b1d */ /* 0x010fec0000010000 */
[----:B------:R-:W-:Y:S05]  /*17a50*/  @P1 BRA `(.L_x_70) ;  /* 0x0000000000301947 */ /* 0x000fea0003800000 */
[----:B------:R-:W-:Y:S01]  /*17a60*/  S2UR UR12, SR_CTAID.Z ;  /* 0x00000000000c79c3 */ /* 0x000fe20000002700 */
[----:B------:R-:W-:Y:S01]  /*17a70*/  R2UR UR8, R22 ;  /* 0x00000000160872ca */ /* 0x000fe200000e0000 */
[----:B------:R-:W-:Y:S01]  /*17a80*/  ULDC.64 UR4, c[0x0][0x198] ;  /* 0x0000660000047ab9 */ /* 0x000fe20000000a00 */
[----:B------:R-:W-:Y:S02]  /*17a90*/  USHF.L.U32 UR10, UR37, 0x6, URZ ;  /* 0x00000006250a7899 */ /* 0x000fe4000800063f */
[----:B------:R-:W-:Y:S01]  /*17aa0*/  UIADD3 UR4, UP0, UR4, 0x670, URZ ;  /* 0x0000067004047890 */ /* 0x000fe2000ff1e03f */
[----:B------:R-:W-:Y:S02]  /*17ab0*/  UMOV UR9, 0x40 ;  /* 0x0000004000097882 */ /* 0x000fe40000000000 */
[----:B------:R-:W4:Y:S01]  /*17ac0*/  S2UR UR11, SR_CTAID.Y ;  /* 0x00000000000b79c3 */ /* 0x000f220000002600 */
[----:B------:R-:W-:-:S05]  /*17ad0*/  UIADD3.X UR5, URZ, UR5, URZ, UP0, !UPT ;  /* 0x000000053f057290 */ /* 0x000fca00087fe43f */
[----:B------:R-:W-:-:S09]  /*17ae0*/  UIADD3 UR8, UR8, -0x2200, URZ ;  /* 0xffffde0008087890 */ /* 0x000fd2000fffe03f */
[----:B----4-:R4:W-:Y:S01]  /*17af0*/  UTMASTG.4D [UR8], [UR4] ;  /* 0x00000008040073b5 */ /* 0x0109e20008018000 */
[----:B------:R0:W-:Y:S01]  /*17b00*/  UTMACMDFLUSH ;  /* 0x00000000000079b7 */ /* 0x0001e20000000000 */
[----:B----4-:R-:W-:-:S04]  /*17b10*/  DEPBAR.LE SB0, 0x1 ;  /* 0x000080400000791a */ /* 0x010fc80000000000 */
.L_x_70:
[----:B------:R-:W-:Y:S05]  /*17b20*/  BSYNC B0 ;  /* 0x0000000000007941 */ /* 0x000fea0003800000 */
.L_x_69:
        /* <DEDUP_REMOVED lines=11> */
[----:B------:R4:W-:Y:S01]  /*17be0*/  STSM.16.M88.4 [R23], R36 ;  /* 0x0000002417007844 */ /* 0x0009e20000000200 */
[----:B------:R-:W-:Y:S01]  /*17bf0*/  @!PT LDS RZ, [RZ] ;  /* 0x00000000fffff984 */ /* 0x000fe20000000800 */
[----:B------:R-:W-:Y:S01]  /*17c00*/  @!PT LDS RZ, [RZ] ;  /* 0x00000000fffff984 */ /* 0x000fe20000000800 */
[----:B------:R-:W-:Y:S01]  /*17c10*/  @!PT LDS RZ, [RZ] ;  /* 0x00000000fffff984 */ /* 0x000fe20000000800 */
[----:B------:R-:W-:Y:S01]  /*17c20*/  @!PT LDS RZ, [RZ] ;  /* 0x00000000fffff984 */ /* 0x000fe20000000800 */
[----:B------:R5:W-:Y:S06]  /*17c30*/  MEMBAR.ALL.CTA ;  /* 0x0000000000007992 */ /* 0x000bec0000008000 */
[----:B-----5:R-:W5:Y:S02]  /*17c40*/  FENCE.VIEW.ASYNC.S ;  /* 0x00000000000073c6 */ /* 0x020f640000000000 */
[----:B-----5:R-:W-:Y:S06]  /*17c50*/  BAR.SYNC.DEFER_BLOCKING 0x1, 0x80 ;  /* 0x0042000000007b1d */ /* 0x020fec0000010000 */
[----:B------:R-:W-:Y:S05]  /*17c60*/  @P1 BRA `(.L_x_72) ;  /* 0x0000000000301947 */ /* 0x000fea0003800000 */
[----:B------:R-:W-:Y:S01]  /*17c70*/  S2UR UR12, SR_CTAID.Z ;  /* 0x00000000000c79c3 */ /* 0x000fe20000002700 */
[----:B------:R-:W-:Y:S01]  /*17c80*/  R2UR UR8, R22 ;  /* 0x00000000160872ca */ /* 0x000fe200000e0000 */
[----:B------:R-:W-:Y:S01]  /*17c90*/  ULDC.64 UR4, c[0x0][0x198] ;  /* 0x0000660000047ab9 */ /* 0x000fe20000000a00 */
[----:B------:R-:W-:Y:S02]  /*17ca0*/  USHF.L.U32 UR10, UR37, 0x6, URZ ;  /* 0x00000006250a7899 */ /* 0x000fe4000800063f */
[----:B------:R-:W-:Y:S01]  /*17cb0*/  UIADD3 UR4, UP0, UR4, 0x670, URZ ;  /* 0x0000067004047890 */ /* 0x000fe2000ff1e03f */
[----:B------:R-:W-:Y:S02]  /*17cc0*/  UMOV UR9, 0x60 ;  /* 0x0000006000097882 */ /* 0x000fe40000000000 */
[----:B------:R-:W5:Y:S01]  /*17cd0*/  S2UR UR11, SR_CTAID.Y ;  /* 0x00000000000b79c3 */ /* 0x000f620000002600 */
[----:B------:R-:W-:-:S05]  /*17ce0*/  UIADD3.X UR5, URZ, UR5, URZ, UP0, !UPT ;  /* 0x000000053f057290 */ /* 0x000fca00087fe43f */
[----:B------:R-:W-:-:S09]  /*17cf0*/  UIADD3 UR8, UR8, -0x1200, URZ ;  /* 0xffffee0008087890 */ /* 0x000fd2000fffe03f */
[----:B-----5:R1:W-:Y:S01]  /*17d00*/  UTMASTG.4D [UR8], [UR4] ;  /* 0x00000008040073b5 */ /* 0x0203e20008018000 */
[----:B------:R0:W-:Y:S01]  /*17d10*/  UTMACMDFLUSH ;  /* 0x00000000000079b7 */ /* 0x0001e20000000000 */
[----:B-1----:R-:W-:-:S04]  /*17d20*/  DEPBAR.LE SB0, 0x1 ;  /* 0x000080400000791a */ /* 0x002fc80000000000 */
.L_x_72:
[----:B------:R-:W-:Y:S05]  /*17d30*/  BSYNC B0 ;  /* 0x0000000000007941 */ /* 0x000fea0003800000 */
.L_x_71:
[----:B------:R-:W-:Y:S06]  /*17d40*/  BAR.SYNC.DEFER_BLOCKING 0x1, 0x80 ;  /* 0x0042000000007b1d */ /* 0x000fec0000010000 */
[----:B------:R-:W-:Y:S01]  /*17d50*/  BSSY B0, `(.L_x_73) ;  /* 0x0000016000007945 */ /* 0x000fe20003800000 */
[----:B------:R1:W-:Y:S04]  /*17d60*/  STSM.16.M88.4 [R21], R40 ;  /* 0x0000002815007844 */ /* 0x0003e80000000200 */
        /* <DEDUP_REMOVED lines=18> */
[----:B-----5:R1:W-:Y:S02]  /*17e90*/  UTMASTG.4D [UR8], [UR4] ;  /* 0x00000008040073b5 */ /* 0x0203e40008018000 */
[----:B-1----:R0:W-:Y:S02]  /*17ea0*/  UTMACMDFLUSH ;  /* 0x00000000000079b7 */ /* 0x0021e40000000000 */
.L_x_74:
[----:B------:R-:W-:Y:S05]  /*17eb0*/  BSYNC B0 ;  /* 0x0000000000007941 */ /* 0x000fea0003800000 */
.L_x_73:
[----:B------:R-:W-:Y:S01]  /*17ec0*/  UIADD3 UR38, UR38, -0x1, URZ ;  /* 0xffffffff26267890 */ /* 0x000fe2000fffe03f */
[----:B------:R-:W-:-:S04]  /*17ed0*/  DEPBAR.LE SB0, 0x0 ;  /* 0x000080000000791a */ /* 0x000fc80000000000 */
[----:B------:R-:W-:-:S04]  /*17ee0*/  USHF.L.U32 UR4, UR38, 0x3, URZ ;  /* 0x0000000326047899 */ /* 0x000fc8000800063f */
[----:B------:R-:W-:-:S04]  /*17ef0*/  ULOP3.LUT UR4, UR4, 0x8, URZ, 0xe2, !UPT ;  /* 0x0000000804047892 */ /* 0x000fc8000f8ee23f */
[----:B------:R-:W-:-:S06]  /*17f00*/  ULOP3.LUT UR4, UR4, 0x18, URZ, 0x3c, !UPT ;  /* 0x0000001804047892 */ /* 0x000fcc000f8e3c3f */
[----:B-123--:R-:W-:-:S04]  /*17f10*/  MOV R0, UR4 ;  /* 0x0000000400007c02 */ /* 0x00efc80008000f00 */
[----:B------:R-:W-:Y:S01]  /*17f20*/  SYNCS.ARRIVE.TRANS64.A1T0 RZ, [R0+UR36+0x6e090], RZ ;  /* 0x06e090ff00ff79a7 */ /* 0x000fe20008100024 */
[----:B------:R-:W-:Y:S05]  /*17f30*/  EXIT ;  /* 0x000000000000794d */ /* 0x000fea0003800000 */
.L_x_6:
[----:B------:R-:W-:-:S08]  /*17f40*/  UISETP.NE.AND UP0, UPT, UR4, 0x1, UPT ;  /* 0x000000010400788c */ /* 0x000fd0000bf05270 */
[----:B------:R-:W1:-:S00]  /*17f50*/  USETMAXREG.DEALLOC.CTAPOOL 0x18 ;  /* 0x00000018000079c8 */ /* 0x000e4000080e0500 */
[----:B------:R-:W-:-:S13]  /*17f60*/  PLOP3.LUT P0, PT, PT, PT, UP0, 0x80, 0x0 ;  /* 0x000000000000781c */ /* 0x000fda0003f0f008 */
[----:B------:R-:W-:Y:S05]  /*17f70*/  @P0 EXIT ;  /* 0x000000000000094d */ /* 0x000fea0003800000 */
[----:B------:R-:W2:Y:S01]  /*17f80*/  S2UR UR11, SR_CTAID.X ;  /* 0x00000000000b79c3 */ /* 0x000ea20000002500 */
[----:B------:R-:W-:Y:S01]  /*17f90*/  ULDC UR4, c[0x0][0x28c] ;  /* 0x0000a30000047ab9 */ /* 0x000fe20000000800 */
[----:B------:R-:W-:Y:S01]  /*17fa0*/  ELECT P3, URZ, PT ;  /* 0x00000000003f782f */ /* 0x000fe20003860000 */
[----:B------:R-:W-:Y:S01]  /*17fb0*/  BSSY B0, `(.L_x_75) ;  /* 0x000004a000007945 */ /* 0x000fe20003800000 */
[----:B------:R-:W-:Y:S01]  /*17fc0*/  UIADD3 UR6, UR4, 0xff, URZ ;  /* 0x000000ff04067890 */ /* 0x000fe2000fffe03f */
[----:B-1----:R-:W-:Y:S01]  /*17fd0*/  CS2R R2, SRZ ;  /* 0x0000000000027805 */ /* 0x002fe2000001ff00 */
[----:B------:R-:W-:Y:S02]  /*17fe0*/  IMAD.MOV.U32 R7, RZ, RZ, RZ ;  /* 0x000000ffff077224 */ /* 0x000fe400078e00ff */
[----:B------:R-:W-:Y:S01]  /*17ff0*/  USHF.R.S32.HI UR7, URZ, 0x1f, UR6 ;  /* 0x0000001f3f077899 */ /* 0x000fe20008011406 */
[----:B------:R-:W1:Y:S03]  /*18000*/  S2UR UR52, SR_CTAID.Y ;  /* 0x00000000003479c3 */ /* 0x000e660000002600 */
[----:B------:R-:W-:-:S04]  /*18010*/  ULEA.HI UR7, UR7, UR6, URZ, 0x8 ;  /* 0x0000000607077291 */ /* 0x000fc8000f8f403f */
[----:B------:R-:W-:Y:S01]  /*18020*/  USHF.R.S32.HI UR7, URZ, 0x8, UR7 ;  /* 0x000000083f077899 */ /* 0x000fe20008011407 */
[----:B------:R-:W3:Y:S01]  /*18030*/  S2UR UR53, SR_CTAID.Z ;  /* 0x00000000003579c3 */ /* 0x000ee20000002700 */
[----:B--2---:R-:W-:-:S04]  /*18040*/  USHF.L.U32 UR11, UR11, 0x7, URZ ;  /* 0x000000070b0b7899 */ /* 0x004fc8000800063f */
[----:B------:R-:W-:-:S04]  /*18050*/  UIADD3 UR4, UR11, 0x17f, URZ ;  /* 0x0000017f0b047890 */ /* 0x000fc8000fffe03f */
[----:B------:R-:W-:-:S04]  /*18060*/  USHF.R.U32.HI UR4, URZ, 0x8, UR4 ;  /* 0x000000083f047899 */ /* 0x000fc80008011604 */
[----:B------:R-:W-:-:S04]  /*18070*/  UISETP.LT.AND UP0, UPT, UR4, UR7, UPT ;  /* 0x000000070400728c */ /* 0x000fc8000bf01270 */
[----:B------:R-:W-:Y:S01]  /*18080*/  USEL UR4, UR4, UR7, UP0 ;  /* 0x0000000704047287 */ /* 0x000fe20008000000 */
[----:B-1-3--:R-:W-:Y:S11]  /*18090*/  @!P3 BRA `(.L_x_76) ;  /* 0x0000000000ecb947 */ /* 0x00aff60003800000 */
[----:B------:R-:W1:Y:S01]  /*180a0*/  S2R R4, SR_CgaCtaId ;  /* 0x0000000000047919 */ /* 0x000e620000008800 */
[----:B------:R-:W-:Y:S02]  /*180b0*/  MOV R3, 0x400 ;  /* 0x0000040000037802 */ /* 0x000fe40000000f00 */
[----:B------:R-:W-:Y:S02]  /*180c0*/  MOV R5, 0x1 ;  /* 0x0000000100057802 */ /* 0x000fe40000000f00 */
[----:B-1----:R-:W-:Y:S02]  /*180d0*/  LEA R4, R4, R3, 0x18 ;  /* 0x0000000304047211 */ /* 0x002fe400078ec0ff */
[----:B------:R-:W-:-:S04]  /*180e0*/  SHF.L.U32 R3, R5, 0x1f, RZ ;  /* 0x0000001f05037819 */ /* 0x000fc800000006ff */
[----:B------:R-:W1:Y:S02]  /*180f0*/  SYNCS.PHASECHK.TRANS64.TRYWAIT P0, [R4+URZ+0x6e060], R3 ;  /* 0x06e06003040075a7 */ /* 0x000e64000800017f */
[----:B-1----:R-:W-:Y:S05]  /*18100*/  @!P0 BRA `(.L_x_77) ;  /* 0x0000001c001c8947 */ /* 0x002fea0003800000 */
.L_x_114:
[----:B------:R-:W-:Y:S01]  /*18110*/  ULOP3.LUT UR6, UR5, 0x2, URZ, 0xfc, !UPT ;  /* 0x0000000205067892 */ /* 0x000fe2000f8efc3f */
[----:B-1----:R-:W-:-:S03]  /*18120*/  @P2 MOV R3, 0x5000 ;  /* 0x0000500000032802 */ /* 0x002fc60000000f00 */
[----:B------:R-:W-:Y:S01]  /*18130*/  UPRMT UR6, UR6, 0x9910, URZ ;  /* 0x0000991006067896 */ /* 0x000fe2000800003f */
[----:B------:R1:W-:Y:S03]  /*18140*/  @P2 SYNCS.ARRIVE.TRANS64 RZ, [R4+URZ+0x6e050], R3 ;  /* 0x06e0500304ff29a7 */ /* 0x0003e6000800003f */
[----:B------:R-:W-:-:S06]  /*18150*/  UISETP.NE.AND UP0, UPT, UR6, 0x2, UPT ;  /* 0x000000020600788c */ /* 0x000fcc000bf05270 */
[----:B------:R-:W-:-:S13]  /*18160*/  PLOP3.LUT P0, PT, PT, PT, UP0, 0x80, 0x0 ;  /* 0x000000000000781c */ /* 0x000fda0003f0f008 */
[----:B-1----:R-:W-:Y:S05]  /*18170*/  @P0 BRA `(.L_x_78) ;  /* 0x0000000000040947 */ /* 0x002fea0003800000 */
[----:B------:R-:W-:Y:S01]  /*18180*/  BPT.TRAP 0x1 ;  /* 0x000000040000795c */ /* 0x000fe20000300000 */
.L_x_78:
[----:B------:R-:W-:-:S04]  /*18190*/  LOP3.LUT P0, RZ, R0, 0x1f, RZ, 0xc0, !PT ;  /* 0x0000001f00ff7812 */ /* 0x000fc8000780c0ff */
[----:B------:R-:W-:-:S13]  /*181a0*/  PLOP3.LUT P0, PT, P0, P2, PT, 0x2a, 0x0 ;  /* 0x000000000000781c */ /* 0x000fda0000704572 */
[----:B------:R-:W-:Y:S05]  /*181b0*/  @P0 BRA `(.L_x_79) ;  /* 0x0000000000040947 */ /* 0x000fea0003800000 */
[----:B------:R-:W-:Y:S01]  /*181c0*/  BPT.TRAP 0x1 ;  /* 0x000000040000795c */ /* 0x000fe20000300000 */
.L_x_79:
[----:B------:R-:W-:Y:S01]  /*181d0*/  R2UR UR8, R4 ;  /* 0x00000000040872ca */ /* 0x000fe200000e0000 */
[----:B------:R-:W-:Y:S01]  /*181e0*/  ULDC.64 UR6, c[0x0][0x198] ;  /* 0x0000660000067ab9 */ /* 0x000fe20000000a00 */
[----:B------:R-:W-:Y:S01]  /*181f0*/  UMOV UR14, 0x0 ;  /* 0x00000000000e7882 */ /* 0x000fe20000000000 */
[----:B------:R-:W-:Y:S01]  /*18200*/  UIADD3 UR6, UP0, UR6, 0xf0, URZ ;  /* 0x000000f006067890 */ /* 0x000fe2000ff1e03f */
[----:B------:R-:W-:Y:S01]  /*18210*/  MOV R7, 0x40 ;  /* 0x0000004000077802 */ /* 0x000fe20000000f00 */
[----:B------:R-:W-:Y:S01]  /*18220*/  UMOV UR15, 0x10000000 ;  /* 0x10000000000f7882 */ /* 0x000fe20000000000 */
[----:B------:R-:W-:Y:S01]  /*18230*/  UMOV UR10, URZ ;  /* 0x0000003f000a7c82 */ /* 0x000fe20008000000 */
[----:B------:R-:W-:Y:S01]  /*18240*/  UIADD3.X UR7, URZ, UR7, URZ, UP0, !UPT ;  /* 0x000000073f077290 */ /* 0x000fe200087fe43f */
[----:B------:R-:W-:Y:S01]  /*18250*/  MOV R3, 0x1 ;  /* 0x0000000100037802 */ /* 0x000fe20000000f00 */
[----:B------:R-:W-:Y:S01]  /*18260*/  UMOV UR12, UR52 ;  /* 0x00000034000c7c82 */ /* 0x000fe20008000000 */
[----:B------:R-:W-:Y:S01]  /*18270*/  UMOV UR13, UR53 ;  /* 0x00000035000d7c82 */ /* 0x000fe20008000000 */
[----:B------:R-:W-:Y:S01]  /*18280*/  UMOV UR34, 0x20 ;  /* 0x0000002000227882 */ /* 0x000fe20000000000 */
[----:B------:R-:W-:Y:S01]  /*18290*/  UMOV UR35, UR11 ;  /* 0x0000000b00237c82 */ /* 0x000fe20008000000 */
[----:B------:R-:W-:-:S02]  /*182a0*/  UIADD3 UR9, UR8, 0x6e050, URZ ;  /* 0x0006e05008097890 */ /* 0x000fc4000fffe03f */
[----:B------:R-:W-:Y:S02]  /*182b0*/  UIADD3 UR32, UR8, 0x1000, URZ ;  /* 0x0000100008207890 */ /* 0x000fe4000fffe03f */
[----:B------:R-:W-:Y:S02]  /*182c0*/  UIADD3 UR24, UR8, 0x2000, URZ ;  /* 0x0000200008187890 */ /* 0x000fe4000fffe03f */
[----:B------:R-:W-:Y:S02]  /*182d0*/  UIADD3 UR16, UR8, 0x3000, URZ ;  /* 0x0000300008107890 */ /* 0x000fe4000fffe03f */
[----:B------:R-:W-:Y:S02]  /*182e0*/  UIADD3 UR48, UR8, 0x4000, URZ ;  /* 0x0000400008307890 */ /* 0x000fe4000fffe03f */
[----:B------:R1:W-:Y:S01]  /*182f0*/  UTMALDG.4D [UR8], [UR6], desc[UR14] ;  /* 0x00000e08060075b4 */ /* 0x0003e20008019000 */
[----:B------:R-:W-:Y:S01]  /*18300*/  UMOV UR36, UR52 ;  /* 0x0000003400247c82 */ /* 0x000fe20008000000 */
[----:B------:R-:W-:Y:S01]  /*18310*/  UMOV UR37, UR53 ;  /* 0x0000003500257c82 */ /* 0x000fe20008000000 */
[----:B------:R-:W-:Y:S01]  /*18320*/  UMOV UR33, UR9 ;  /* 0x0000000900217c82 */ /* 0x000fe20008000000 */
[----:B------:R-:W-:Y:S01]  /*18330*/  UMOV UR26, 0x40 ;  /* 0x00000040001a7882 */ /* 0x000fe20000000000 */
[----:B------:R-:W-:Y:S01]  /*18340*/  UMOV UR27, UR11 ;  /* 0x0000000b001b7c82 */ /* 0x000fe20008000000 */
[----:B------:R-:W-:Y:S01]  /*18350*/  UMOV UR28, UR52 ;  /* 0x00000034001c7c82 */ /* 0x000fe20008000000 */
[----:B------:R-:W-:Y:S01]  /*18360*/  UMOV UR29, UR53 ;  /* 0x00000035001d7c82 */ /* 0x000fe20008000000 */
[----:B------:R-:W-:Y:S01]  /*18370*/  UMOV UR25, UR9 ;  /* 0x0000000900197c82 */ /* 0x000fe20008000000 */
[----:B------:R-:W-:Y:S01]  /*18380*/  UMOV UR18, 0x60 ;  /* 0x0000006000127882 */ /* 0x000fe20000000000 */
[----:B------:R-:W-:Y:S01]  /*18390*/  UMOV UR19, UR11 ;  /* 0x0000000b00137c82 */ /* 0x000fe20008000000 */
[----:B------:R-:W-:Y:S01]  /*183a0*/  UMOV UR20, UR52 ;  /* 0x0000003400147c82 */ /* 0x000fe20008000000 */
[----:B------:R1:W-:Y:S01]  /*183b0*/  UTMALDG.4D [UR32], [UR6], desc[UR14] ;  /* 0x00000e20060075b4 */ /* 0x0003e20008019000 */
[----:B------:R-:W-:Y:S01]  /*183c0*/  UMOV UR21, UR53 ;  /* 0x0000003500157c82 */ /* 0x000fe20008000000 */
[----:B------:R-:W-:Y:S01]  /*183d0*/  UMOV UR17, UR9 ;  /* 0x0000000900117c82 */ /* 0x000fe20008000000 */
[----:B------:R-:W-:Y:S01]  /*183e0*/  UMOV UR50, 0x80 ;  /* 0x0000008000327882 */ /* 0x000fe20000000000 */
[----:B------:R-:W-:Y:S01]  /*183f0*/  UMOV UR51, UR11 ;  /* 0x0000000b00337c82 */ /* 0x000fe20008000000 */
[----:B------:R-:W-:Y:S01]  /*18400*/  UMOV UR49, UR9 ;  /* 0x0000000900317c82 */ /* 0x000fe20008000000 */
[----:B------:R1:W-:Y:S01]  /*18410*/  UTMALDG.4D [UR24], [UR6], desc[UR14] ;  /* 0x00000e18060075b4 */ /* 0x0003e20008019000 */
[----:B------:R1:W-:Y:S01]  /*18420*/  UTMALDG.4D [UR16], [UR6], desc[UR14] ;  /* 0x00000e10060075b4 */ /* 0x0003e20008019000 */
[----:B------:R1:W-:Y:S02]  /*18430*/  UTMALDG.4D [UR48], [UR6], desc[UR14] ;  /* 0x00000e30060075b4 */ /* 0x0003e40008019000 */
[----:B-1----:R-:W-:Y:S01]  /*18440*/  NOP ;  /* 0x0000000000007918 */ /* 0x002fe20000000000 */
.L_x_76:
[----:B------:R-:W-:Y:S05]  /*18450*/  BSYNC B0 ;  /* 0x0000000000007941 */ /* 0x000fea0003800000 */
.L_x_75:
[----:B------:R-:W-:Y:S01]  /*18460*/  ISETP.LT.AND P4, PT, RZ, UR4, P3 ;  /* 0x00000004ff007c0c */ /* 0x000fe20009f81270 */
[----:B------:R-:W-:-:S12]  /*18470*/  BSSY B0, `(.L_x_80) ;  /* 0x000003e000007945 */ /* 0x000fd80003800000 */
[----:B------:R-:W-:Y:S05]  /*18480*/  @!P4 BRA `(.L_x_81) ;  /* 0x0000000000f0c947 */ /* 0x000fea0003800000 */
[----:B------:R-:W1:Y:S01]  /*18490*/  S2R R5, SR_CgaCtaId ;  /* 0x0000000000057919 */ /* 0x000e620000008800 */
[----:B------:R-:W-:-:S04]  /*184a0*/  MOV R2, 0x400 ;  /* 0x0000040000027802 */ /* 0x000fc80000000f00 */
[----:B-1----:R-:W-:Y:S02]  /*184b0*/  LEA R5, R5, R2, 0x18 ;  /* 0x0000000205057211 */ /* 0x002fe400078ec0ff */
[----:B------:R-:W-:-:S04]  /*184c0*/  MOV R2, 0x1 ;  /* 0x0000000100027802 */ /* 0x000fc80000000f00 */
[----:B------:R-:W-:-:S04]  /*184d0*/  SHF.L.U32 R2, R2, 0x1f, RZ ;  /* 0x0000001f02027819 */ /* 0x000fc800000006ff */
[----:B------:R-:W1:Y:S02]  /*184e0*/  SYNCS.PHASECHK.TRANS64.TRYWAIT P0, [R5+URZ+0x6e028], R2 ;  /* 0x06e02802050075a7 */ /* 0x000e64000800017f */
[----:B-1----:R-:W-:Y:S05]  /*184f0*/  @!P0 BRA `(.L_x_82) ;  /* 0x0000001800348947 */ /* 0x002fea0003800000 */
.L_x_115:
        /* <DEDUP_REMOVED lines=8> */
.L_x_83:
[----:B------:R-:W-:-:S04]  /*18580*/  LOP3.LUT P0, RZ, R0, 0x1f, RZ, 0xc0, !PT ;  /* 0x0000001f00ff7812 */ /* 0x000fc8000780c0ff */
[----:B------:R-:W-:-:S13]  /*18590*/  PLOP3.LUT P0, PT, P0, P2, PT, 0x2a, 0x0 ;  /* 0x000000000000781c */ /* 0x000fda0000704572 */
[----:B------:R-:W-:Y:S05]  /*185a0*/  @P0 BRA `(.L_x_84) ;  /* 0x0000000000040947 */ /* 0x000fea0003800000 */
[----:B------:R-:W-:Y:S01]  /*185b0*/  BPT.TRAP 0x1 ;  /* 0x000000040000795c */ /* 0x000fe20000300000 */
.L_x_84:
[----:B------:R-:W-:Y:S01]  /*185c0*/  R2UR UR16, R5 ;  /* 0x00000000051072ca */ /* 0x000fe200000e0000 */
[----:B------:R-:W-:Y:S01]  /*185d0*/  ULDC.64 UR6, c[0x0][0x198] ;  /* 0x0000660000067ab9 */ /* 0x000fe20000000a00 */
[----:B------:R-:W-:Y:S01]  /*185e0*/  UMOV UR51, URZ ;  /* 0x0000003f00337c82 */ /* 0x000fe20008000000 */
[----:B------:R-:W-:Y:S01]  /*185f0*/  UIADD3 UR6, UP0, UR6, 0x1f0, URZ ;  /* 0x000001f006067890 */ /* 0x000fe2000ff1e03f */
[----:B------:R-:W-:Y:S01]  /*18600*/  MOV R2, 0x1 ;  /* 0x0000000100027802 */ /* 0x000fe20000000f00 */
[----:B------:R-:W-:Y:S01]  /*18610*/  UMOV UR8, 0x0 ;  /* 0x0000000000087882 */ /* 0x000fe20000000000 */
[----:B------:R-:W-:Y:S01]  /*18620*/  UMOV UR9, 0x10000000 ;  /* 0x1000000000097882 */ /* 0x000fe20000000000 */
[----:B------:R-:W-:Y:S01]  /*18630*/  UIADD3.X UR7, URZ, UR7, URZ, UP0, !UPT ;  /* 0x000000073f077290 */ /* 0x000fe200087fe43f */
[----:B------:R-:W-:Y:S01]  /*18640*/  UMOV UR50, URZ ;  /* 0x0000003f00327c82 */ /* 0x000fe20008000000 */
[----:B------:R-:W-:Y:S01]  /*18650*/  UMOV UR42, 0x20 ;  /* 0x00000020002a7882 */ /* 0x000fe20000000000 */
[----:B------:R-:W-:Y:S01]  /*18660*/  UMOV UR44, UR52 ;  /* 0x00000034002c7c82 */ /* 0x000fe20008000000 */
[----:B------:R-:W-:-:S02]  /*18670*/  UMOV UR45, UR53 ;  /* 0x00000035002d7c82 */ /* 0x000fc40008000000 */
[----:B------:R-:W-:Y:S02]  /*18680*/  UIADD3 UR48, UR16, 0xa000, URZ ;  /* 0x0000a00010307890 */ /* 0x000fe4000fffe03f */
[----:B------:R-:W-:Y:S02]  /*18690*/  UIADD3 UR49, UR16, 0x6e000, URZ ;  /* 0x0006e00010317890 */ /* 0x000fe4000fffe03f */
[----:B------:R-:W-:Y:S02]  /*186a0*/  UIADD3 UR40, UR16, 0xe000, URZ ;  /* 0x0000e00010287890 */ /* 0x000fe4000fffe03f */
[----:B------:R-:W-:Y:S02]  /*186b0*/  UIADD3 UR32, UR16, 0x12000, URZ ;  /* 0x0001200010207890 */ /* 0x000fe4000fffe03f */
[----:B------:R-:W-:Y:S02]  /*186c0*/  UIADD3 UR24, UR16, 0x16000, URZ ;  /* 0x0001600010187890 */ /* 0x000fe4000fffe03f */
[----:B------:R-:W-:Y:S01]  /*186d0*/  UIADD3 UR16, UR16, 0x1a000, URZ ;  /* 0x0001a00010107890 */ /* 0x000fe2000fffe03f */
[----:B------:R1:W-:Y:S01]  /*186e0*/  UTMALDG.4D [UR48], [UR6], desc[UR8] ;  /* 0x00000830060075b4 */ /* 0x0003e20008019000 */
        /* <DEDUP_REMOVED lines=18> */
[----:B------:R1:W-:Y:S01]  /*18810*/  UTMALDG.4D [UR32], [UR6], desc[UR8] ;  /* 0x00000820060075b4 */ /* 0x0003e20008019000 */
[----:B------:R1:W-:Y:S01]  /*18820*/  UTMALDG.4D [UR24], [UR6], desc[UR8] ;  /* 0x00000818060075b4 */ /* 0x0003e20008019000 */
[----:B------:R1:W-:Y:S02]  /*18830*/  UTMALDG.4D [UR16], [UR6], desc[UR8] ;  /* 0x00000810060075b4 */ /* 0x0003e40008019000 */
[----:B-1----:R-:W-:Y:S01]  /*18840*/  NOP ;  /* 0x0000000000007918 */ /* 0x002fe20000000000 */
.L_x_81:
[----:B------:R-:W-:Y:S05]  /*18850*/  BSYNC B0 ;  /* 0x0000000000007941 */ /* 0x000fea0003800000 */
.L_x_80:
[----:B------:R-:W-:Y:S04]  /*18860*/  BSSY B0, `(.L_x_85) ;  /* 0x0000041000007945 */ /* 0x000fe80003800000 */
[----:B------:R-:W-:Y:S05]  /*18870*/  @!P3 BRA `(.L_x_86) ;  /* 0x0000000000fcb947 */ /* 0x000fea0003800000 */
[----:B------:R-:W1:Y:S01]  /*18880*/  S2R R5, SR_CgaCtaId ;  /* 0x0000000000057919 */ /* 0x000e620000008800 */
[----:B------:R-:W-:-:S04]  /*18890*/  MOV R4, 0x400 ;  /* 0x0000040000047802 */ /* 0x000fc80000000f00 */
[----:B-1----:R-:W-:Y:S02]  /*188a0*/  LEA R6, R5, R4, 0x18 ;  /* 0x0000000405067211 */ /* 0x002fe400078ec0ff */
[----:B------:R-:W-:Y:S02]  /*188b0*/  MOV R5, 0x1 ;  /* 0x0000000100057802 */ /* 0x000fe40000000f00 */
[----:B------:R-:W-:Y:S02]  /*188c0*/  LEA R4, R3, R6, 0x3 ;  /* 0x0000000603047211 */ /* 0x000fe400078e18ff */
[----:B------:R-:W-:-:S04]  /*188d0*/  SHF.L.U32 R5, R5, 0x1f, RZ ;  /* 0x0000001f05057819 */ /* 0x000fc800000006ff */
[----:B------:R-:W1:Y:S02]  /*188e0*/  SYNCS.PHASECHK.TRANS64.TRYWAIT P0, [R4+URZ+0x6e060], R5 ;  /* 0x06e06005040075a7 */ /* 0x000e64000800017f */
[----:B-1----:R-:W-:Y:S05]  /*188f0*/  @!P0 BRA `(.L_x_87) ;  /* 0x0000001400488947 */ /* 0x002fea0003800000 */
.L_x_116:
        /* <DEDUP_REMOVED lines=8> */
.L_x_88:
[----:B------:R-:W-:-:S04]  /*18980*/  LOP3.LUT P0, RZ, R0, 0x1f, RZ, 0xc0, !PT ;  /* 0x0000001f00ff7812 */ /* 0x000fc8000780c0ff */
[----:B------:R-:W-:-:S13]  /*18990*/  PLOP3.LUT P0, PT, P0, P2, PT, 0x2a, 0x0 ;  /* 0x000000000000781c */ /* 0x000fda0000704572 */
[----:B------:R-:W-:Y:S05]  /*189a0*/  @P0 BRA `(.L_x_89) ;  /* 0x0000000000040947 */ /* 0x000fea0003800000 */
[----:B------:R-:W-:Y:S01]  /*189b0*/  BPT.TRAP 0x1 ;  /* 0x000000040000795c */ /* 0x000fe20000300000 */
.L_x_89:
[----:B------:R-:W-:Y:S01]  /*189c0*/  R2UR UR40, R3 ;  /* 0x00000000032872ca */ /* 0x000fe200000e0000 */
[----:B------:R-:W-:Y:S01]  /*189d0*/  ULDC.64 UR12, c[0x0][0x198] ;  /* 0x00006600000c7ab9 */ /* 0x000fe20000000a00 */
[----:B------:R-:W-:Y:S01]  /*189e0*/  R2UR UR7, R6 ;  /* 0x00000000060772ca */ /* 0x000fe200000e0000 */
[----:B------:R-:W-:Y:S01]  /*189f0*/  UIADD3 UR6, UP0, UR12, 0xf0, URZ ;  /* 0x000000f00c067890 */ /* 0x000fe2000ff1e03f */
[----:B------:R-:W-:Y:S01]  /*18a00*/  R2UR UR43, R7 ;  /* 0x00000000072b72ca */ /* 0x000fe200000e0000 */
[----:B------:R-:W-:Y:S01]  /*18a10*/  UMOV UR8, 0x0 ;  /* 0x0000000000087882 */ /* 0x000fe20000000000 */
[----:B------:R-:W-:Y:S01]  /*18a20*/  R2UR UR41, R4 ;  /* 0x00000000042972ca */ /* 0x000fe200000e0000 */
[----:B------:R-:W-:Y:S01]  /*18a30*/  UMOV UR9, 0x10000000 ;  /* 0x1000000000097882 */ /* 0x000fe20000000000 */
[----:B------:R-:W-:Y:S01]  /*18a40*/  UMOV UR42, URZ ;  /* 0x0000003f002a7c82 */ /* 0x000fe20008000000 */
[----:B------:R-:W-:Y:S01]  /*18a50*/  UMOV UR44, UR52 ;  /* 0x00000034002c7c82 */ /* 0x000fe20008000000 */
[----:B------:R-:W-:Y:S01]  /*18a60*/  UMOV UR45, UR53 ;  /* 0x00000035002d7c82 */ /* 0x000fe20008000000 */
[----:B------:R-:W-:Y:S01]  /*18a70*/  UMOV UR34, 0x20 ;  /* 0x0000002000227882 */ /* 0x000fe20000000000 */
[----:B------:R-:W-:Y:S01]  /*18a80*/  UMOV UR36, UR52 ;  /* 0x0000003400247c82 */ /* 0x000fe20008000000 */
[----:B------:R-:W-:Y:S01]  /*18a90*/  UMOV UR37, UR53 ;  /* 0x0000003500257c82 */ /* 0x000fe20008000000 */
[----:B------:R-:W-:Y:S01]  /*18aa0*/  UMOV UR26, 0x40 ;  /* 0x00000040001a7882 */ /* 0x000fe20000000000 */
[----:B------:R-:W-:-:S02]  /*18ab0*/  UIMAD UR40, UR40, 0x5000, UR7 ;  /* 0x00005000282878a4 */ /* 0x000fc4000f8e0207 */
[----:B------:R-:W-:Y:S02]  /*18ac0*/  UIADD3 UR43, UR11, UR43, URZ ;  /* 0x0000002b0b2b7290 */ /* 0x000fe4000fffe03f */
[----:B------:R-:W-:Y:S02]  /*18ad0*/  UIADD3 UR41, UR41, 0x6e050, URZ ;  /* 0x0006e05029297890 */ /* 0x000fe4000fffe03f */
[----:B------:R-:W-:Y:S02]  /*18ae0*/  UIADD3.X UR7, URZ, UR13, URZ, UP0, !UPT ;  /* 0x0000000d3f077290 */ /* 0x000fe400087fe43f */
[----:B------:R-:W-:Y:S02]  /*18af0*/  UIADD3 UR32, UR40, 0x1000, URZ ;  /* 0x0000100028207890 */ /* 0x000fe4000fffe03f */
[----:B------:R-:W-:Y:S02]  /*18b00*/  UIADD3 UR24, UR40, 0x2000, URZ ;  /* 0x0000200028187890 */ /* 0x000fe4000fffe03f */
[----:B------:R-:W-:-:S02]  /*18b10*/  UIADD3 UR16, UR40, 0x3000, URZ ;  /* 0x0000300028107890 */ /* 0x000fc4000fffe03f */
[----:B------:R-:W-:Y:S02]  /*18b20*/  UIADD3 UR48, UR40, 0x4000, URZ ;  /* 0x0000400028307890 */ /* 0x000fe4000fffe03f */
[----:B------:R1:W-:Y:S01]  /*18b30*/  UTMALDG.4D [UR40], [UR6], desc[UR8] ;  /* 0x00000828060075b4 */ /* 0x0003e20008019000 */
[----:B------:R-:W-:Y:S01]  /*18b40*/  UMOV UR33, UR41 ;  /* 0x0000002900217c82 */ /* 0x000fe20008000000 */
[----:B------:R-:W-:Y:S01]  /*18b50*/  UMOV UR35, UR43 ;  /* 0x0000002b00237c82 */ /* 0x000fe20008000000 */
        /* <DEDUP_REMOVED lines=17> */
.L_x_86:
[----:B------:R-:W-:Y:S05]  /*18c70*/  BSYNC B0 ;  /* 0x0000000000007941 */ /* 0x000fea0003800000 */
.L_x_85:
[----:B------:R-:W-:Y:S01]  /*18c80*/  BSSY B0, `(.L_x_90) ;  /* 0x0000043000007945 */ /* 0x000fe20003800000 */
[----:B------:R-:W-:-:S03]  /*18c90*/  MOV R8, RZ ;  /* 0x000000ff00087202 */ /* 0x000fc60000000f00 */
        /* <DEDUP_REMOVED lines=9> */
.L_x_117:
        /* <DEDUP_REMOVED lines=8> */
.L_x_93:
[----:B------:R-:W-:-:S04]  /*18db0*/  LOP3.LUT P0, RZ, R0, 0x1f, RZ, 0xc0, !PT ;  /* 0x0000001f00ff7812 */ /* 0x000fc8000780c0ff */
[----:B------:R-:W-:-:S13]  /*18dc0*/  PLOP3.LUT P0, PT, P0, P2, PT, 0x2a, 0x0 ;  /* 0x000000000000781c */ /* 0x000fda0000704572 */
[----:B------:R-:W-:Y:S05]  /*18dd0*/  @P0 BRA `(.L_x_94) ;  /* 0x0000000000040947 */ /* 0x000fea0003800000 */
[----:B------:R-:W-:Y:S01]  /*18de0*/  BPT.TRAP 0x1 ;  /* 0x000000040000795c */ /* 0x000fe20000300000 */
.L_x_94:
[C---:B------:R-:W-:Y:S01]  /*18df0*/  IMAD R5, R2.reuse, 0x14000, R5 ;  /* 0x0001400002057824 */ /* 0x040fe200078e0205 */
[----:B------:R-:W-:Y:S01]  /*18e00*/  R2UR UR41, R3 ;  /* 0x00000000032972ca */ /* 0x000fe200000e0000 */
[----:B------:R-:W-:Y:S01]  /*18e10*/  ULDC.64 UR6, c[0x0][0x198] ;  /* 0x0000660000067ab9 */ /* 0x000fe20000000a00 */
[----:B------:R-:W-:Y:S01]  /*18e20*/  UMOV UR43, URZ ;  /* 0x0000003f002b7c82 */ /* 0x000fe20008000000 */
[----:B------:R-:W-:Y:S01]  /*18e30*/  UIADD3 UR6, UP0, UR6, 0x2f0, URZ ;  /* 0x000002f006067890 */ /* 0x000fe2000ff1e03f */
[----:B------:R-:W-:Y:S01]  /*18e40*/  R2UR UR48, R5 ;  /* 0x00000000053072ca */ /* 0x000fe200000e0000 */
[----:B------:R-:W-:Y:S01]  /*18e50*/  UMOV UR8, 0x0 ;  /* 0x0000000000087882 */ /* 0x000fe20000000000 */
[----:B------:R-:W-:Y:S01]  /*18e60*/  UMOV UR9, 0x10000000 ;  /* 0x1000000000097882 */ /* 0x000fe20000000000 */
[----:B------:R-:W-:Y:S01]  /*18e70*/  UIADD3.X UR7, URZ, UR7, URZ, UP0, !UPT ;  /* 0x000000073f077290 */ /* 0x000fe200087fe43f */
[----:B------:R-:W-:Y:S01]  /*18e80*/  MOV R8, 0x1 ;  /* 0x0000000100087802 */ /* 0x000fe20000000f00 */
[----:B------:R-:W-:Y:S01]  /*18e90*/  UMOV UR42, URZ ;  /* 0x0000003f002a7c82 */ /* 0x000fe20008000000 */
[----:B------:R-:W-:Y:S01]  /*18ea0*/  UMOV UR44, UR52 ;  /* 0x00000034002c7c82 */ /* 0x000fe20008000000 */
[----:B------:R-:W-:Y:S01]  /*18eb0*/  UMOV UR45, UR53 ;  /* 0x00000035002d7c82 */ /* 0x000fe20008000000 */
[----:B------:R-:W-:Y:S01]  /*18ec0*/  UMOV UR34, 0x20 ;  /* 0x0000002000227882 */ /* 0x000fe20000000000 */
[----:B------:R-:W-:Y:S01]  /*18ed0*/  UIADD3 UR41, UR41, 0x6e000, URZ ;  /* 0x0006e00029297890 */ /* 0x000fe2000fffe03f */
[----:B------:R-:W-:Y:S01]  /*18ee0*/  IADD3 R2, R2, 0x1, RZ ;  /* 0x0000000102027810 */ /* 0x000fe20007ffe0ff */
[----:B------:R-:W-:Y:S01]  /*18ef0*/  UMOV UR36, UR52 ;  /* 0x0000003400247c82 */ /* 0x000fe20008000000 */
[----:B------:R-:W-:Y:S01]  /*18f00*/  UMOV UR37, UR53 ;  /* 0x0000003500257c82 */ /* 0x000fe20008000000 */
[----:B------:R-:W-:-:S02]  /*18f10*/  UIADD3 UR40, UR48, 0xa000, URZ ;  /* 0x0000a00030287890 */ /* 0x000fc4000fffe03f */
        /* <DEDUP_REMOVED lines=25> */
.L_x_91:
[----:B------:R-:W-:Y:S05]  /*190b0*/  BSYNC B0 ;  /* 0x0000000000007941 */ /* 0x000fea0003800000 */
.L_x_90:
[----:B------:R-:W-:-:S04]  /*190c0*/  MOV R3, UR4 ;  /* 0x0000000400037c02 */ /* 0x000fc80008000f00 */
[----:B------:R-:W-:-:S13]  /*190d0*/  ISETP.GE.AND P0, PT, R3, 0x2, PT ;  /* 0x000000020300780c */ /* 0x000fda0003f06270 */
[----:B------:R-:W-:Y:S05]  /*190e0*/  @!P0 EXIT ;  /* 0x000000000000894d */ /* 0x000fea0003800000 */
[----:B------:R-:W-:Y:S01]  /*190f0*/  USHF.L.U32 UR6, UR4, 0x1, URZ ;  /* 0x0000000104067899 */ /* 0x000fe2000800063f */
[----:B------:R-:W-:Y:S01]  /*19100*/  LOP3.LUT P0, RZ, R0, 0x1f, RZ, 0xc0, !PT ;  /* 0x0000001f00ff7812 */ /* 0x000fe2000780c0ff */
[----:B------:R-:W-:Y:S01]  /*19110*/  BSSY B0, `(.L_x_95) ;  /* 0x000008f000007945 */ /* 0x000fe20003800000 */
[----:B------:R-:W-:Y:S02]  /*19120*/  MOV R3, UR5 ;  /* 0x0000000500037c02 */ /* 0x000fe40008000f00 */
[----:B------:R-:W-:Y:S02]  /*19130*/  PLOP3.LUT P0, PT, P0, P2, PT, 0x2a, 0x0 ;  /* 0x000000000000781c */ /* 0x000fe40000704572 */
[----:B------:R-:W-:Y:S02]  /*19140*/  LOP3.LUT R3, R3, 0x2, RZ, 0xfc, !PT ;  /* 0x0000000203037812 */ /* 0x000fe400078efcff */
[----:B------:R-:W-:Y:S02]  /*19150*/  MOV R0, 0x1 ;  /* 0x0000000100007802 */ /* 0x000fe40000000f00 */
[----:B------:R-:W-:-:S07]  /*19160*/  MOV R9, UR6 ;  /* 0x0000000600097c02 */ /* 0x000fce0008000f00 */
.L_x_106:
[----:B------:R-:W-:Y:S04]  /*19170*/  BSSY B1, `(.L_x_96) ;  /* 0x0000041000017945 */ /* 0x000fe80003800000 */
[----:B------:R-:W-:Y:S05]  /*19180*/  @!P3 BRA `(.L_x_97) ;  /* 0x0000000000fcb947 */ /* 0x000fea0003800000 */
[----:B------:R-:W1:Y:S01]  /*19190*/  S2R R5, SR_CgaCtaId ;  /* 0x0000000000057919 */ /* 0x000e620000008800 */
[----:B------:R-:W-:-:S04]  /*191a0*/  MOV R4, 0x400 ;  /* 0x0000040000047802 */ /* 0x000fc80000000f00 */
[----:B-1----:R-:W-:Y:S02]  /*191b0*/  LEA R5, R5, R4, 0x18 ;  /* 0x0000000405057211 */ /* 0x002fe400078ec0ff */
[----:B------:R-:W-:Y:S02]  /*191c0*/  SHF.L.U32 R4, R0, 0x1f, RZ ;  /* 0x0000001f00047819 */ /* 0x000fe400000006ff */
[----:B------:R-:W-:-:S04]  /*191d0*/  LEA R7, R2, R5, 0x3 ;  /* 0x0000000502077211 */ /* 0x000fc800078e18ff */
[----:B------:R-:W1:Y:S02]  /*191e0*/  SYNCS.PHASECHK.TRANS64.TRYWAIT P4, [R7+URZ+0x6e028], R4 ;  /* 0x06e02804070075a7 */ /* 0x000e64000808017f */
[----:B-1----:R-:W-:Y:S05]  /*191f0*/  @!P4 BRA `(.L_x_98) ;  /* 0x0000000c0030c947 */ /* 0x002fea0003800000 */
.L_x_118:
[----:B-1----:R-:W-:-:S04]  /*19200*/  @P2 MOV R4, 0x14000 ;  /* 0x0001400000042802 */ /* 0x002fc80000000f00 */
[----:B------:R1:W-:Y:S02]  /*19210*/  @P2 SYNCS.ARRIVE.TRANS64 RZ, [R7+URZ+0x6e000], R4 ;  /* 0x06e0000407ff29a7 */ /* 0x0003e4000800003f */
[----:B-1----:R-:W-:-:S04]  /*19220*/  PRMT R4, R3, 0x9910, RZ ;  /* 0x0000991003047816 */ /* 0x002fc800000000ff */
[----:B------:R-:W-:-:S13]  /*19230*/  ISETP.NE.AND P4, PT, R4, 0x2, PT ;  /* 0x000000020400780c */ /* 0x000fda0003f85270 */
[----:B------:R-:W-:Y:S05]  /*19240*/  @P4 BRA `(.L_x_99) ;  /* 0x0000000000044947 */ /* 0x000fea0003800000 */
[----:B------:R-:W-:Y:S01]  /*19250*/  BPT.TRAP 0x1 ;  /* 0x000000040000795c */ /* 0x000fe20000300000 */
.L_x_99:
[----:B------:R-:W-:Y:S05]  /*19260*/  @P0 BRA `(.L_x_100) ;  /* 0x0000000000040947 */ /* 0x000fea0003800000 */
[----:B------:R-:W-:Y:S01]  /*19270*/  BPT.TRAP 0x1 ;  /* 0x000000040000795c */ /* 0x000fe20000300000 */
.L_x_100:
[----:B------:R-:W-:Y:S01]  /*19280*/  IMAD R5, R2, 0x14000, R5 ;  /* 0x0001400002057824 */ /* 0x000fe200078e0205 */
[----:B------:R-:W-:Y:S01]  /*19290*/  R2UR UR49, R7 ;  /* 0x00000000073172ca */ /* 0x000fe200000e0000 */
[----:B------:R-:W-:Y:S01]  /*192a0*/  ULDC.64 UR6, c[0x0][0x198] ;  /* 0x0000660000067ab9 */ /* 0x000fe20000000a00 */
[----:B------:R-:W-:Y:S01]  /*192b0*/  R2UR UR51, R8 ;  /* 0x00000000083372ca */ /* 0x000fe200000e0000 */
[----:B------:R-:W-:Y:S01]  /*192c0*/  UIADD3 UR6, UP0, UR6, 0x1f0, URZ ;  /* 0x000001f006067890 */ /* 0x000fe2000ff1e03f */
[----:B------:R-:W-:Y:S01]  /*192d0*/  R2UR UR16, R5 ;  /* 0x00000000051072ca */ /* 0x000fe200000e0000 */
[----:B------:R-:W-:Y:S01]  /*192e0*/  UMOV UR8, 0x0 ;  /* 0x0000000000087882 */ /* 0x000fe20000000000 */
[----:B------:R-:W-:Y:S01]  /*192f0*/  UMOV UR9, 0x10000000 ;  /* 0x1000000000097882 */ /* 0x000fe20000000000 */
[----:B------:R-:W-:Y:S01]  /*19300*/  UIADD3.X UR7, URZ, UR7, URZ, UP0, !UPT ;  /* 0x000000073f077290 */ /* 0x000fe200087fe43f */
[----:B------:R-:W-:Y:S01]  /*19310*/  IADD3 R2, R2, 0x1, RZ ;  /* 0x0000000102027810 */ /* 0x000fe20007ffe0ff */
[----:B------:R-:W-:Y:S01]  /*19320*/  UMOV UR50, URZ ;  /* 0x0000003f00327c82 */ /* 0x000fe20008000000 */
[----:B------:R-:W-:Y:S01]  /*19330*/  UMOV UR42, 0x20 ;  /* 0x00000020002a7882 */ /* 0x000fe20000000000 */
[----:B------:R-:W-:Y:S01]  /*19340*/  UMOV UR44, UR52 ;  /* 0x00000034002c7c82 */ /* 0x000fe20008000000 */
[----:B------:R-:W-:Y:S01]  /*19350*/  UMOV UR45, UR53 ;  /* 0x00000035002d7c82 */ /* 0x000fe20008000000 */
[----:B------:R-:W-:Y:S01]  /*19360*/  UIADD3 UR49, UR49, 0x6e000, URZ ;  /* 0x0006e00031317890 */ /* 0x000fe2000fffe03f */
[----:B------:R-:W-:Y:S01]  /*19370*/  ISETP.NE.AND P4, PT, R2, 0x5, PT ;  /* 0x000000050200780c */ /* 0x000fe20003f85270 */
[----:B------:R-:W-:-:S02]  /*19380*/  USHF.L.U32 UR51, UR51, 0x8, URZ ;  /* 0x0000000833337899 */ /* 0x000fc4000800063f */
[----:B------:R-:W-:Y:S01]  /*19390*/  UIADD3 UR48, UR16, 0xa000, URZ ;  /* 0x0000a00010307890 */ /* 0x000fe2000fffe03f */
[----:B------:R-:W-:Y:S01]  /*193a0*/  SEL R5, RZ, 0x1, P4 ;  /* 0x00000001ff057807 */ /* 0x000fe20002000000 */
[----:B------:R-:W-:Y:S01]  /*193b0*/  UIADD3 UR40, UR16, 0xe000, URZ ;  /* 0x0000e00010287890 */ /* 0x000fe2000fffe03f */
[----:B------:R-:W-:Y:S01]  /*193c0*/  SEL R2, R2, RZ, P4 ;  /* 0x000000ff02027207 */ /* 0x000fe20002000000 */
[----:B------:R-:W-:Y:S01]  /*193d0*/  UIADD3 UR32, UR16, 0x12000, URZ ;  /* 0x0001200010207890 */ /* 0x000fe2000fffe03f */
[----:B------:R-:W-:Y:S01]  /*193e0*/  LOP3.LUT R0, R0, R5, RZ, 0x3c, !PT ;  /* 0x0000000500007212 */ /* 0x000fe200078e3cff */
        /* <DEDUP_REMOVED lines=25> */
.L_x_97:
[----:B------:R-:W-:Y:S05]  /*19580*/  BSYNC B1 ;  /* 0x0000000000017941 */ /* 0x000fea0003800000 */
.L_x_96:
[----:B------:R-:W-:Y:S01]  /*19590*/  ISETP.LT.OR P4, PT, R9, 0x4, !P3 ;  /* 0x000000040900780c */ /* 0x000fe20005f81670 */
[----:B------:R-:W-:-:S12]  /*195a0*/  BSSY B1, `(.L_x_101) ;  /* 0x0000042000017945 */ /* 0x000fd80003800000 */
[----:B------:R-:W-:Y:S05]  /*195b0*/  @P4 BRA `(.L_x_102) ;  /* 0x0000000400004947 */ /* 0x000fea0003800000 */
[----:B------:R-:W1:Y:S01]  /*195c0*/  S2R R5, SR_CgaCtaId ;  /* 0x0000000000057919 */ /* 0x000e620000008800 */
[----:B------:R-:W-:Y:S02]  /*195d0*/  MOV R4, 0x400 ;  /* 0x0000040000047802 */ /* 0x000fe40000000f00 */
[----:B------:R-:W-:Y:S02]  /*195e0*/  SHF.L.U32 R7, R0, 0x1f, RZ ;  /* 0x0000001f00077819 */ /* 0x000fe400000006ff */
[----:B-1----:R-:W-:-:S04]  /*195f0*/  LEA R5, R5, R4, 0x18 ;  /* 0x0000000405057211 */ /* 0x002fc800078ec0ff */
[----:B------:R-:W-:-:S04]  /*19600*/  LEA R4, R2, R5, 0x3 ;  /* 0x0000000502047211 */ /* 0x000fc800078e18ff */
[----:B------:R-:W1:Y:S02]  /*19610*/  SYNCS.PHASECHK.TRANS64.TRYWAIT P4, [R4+URZ+0x6e028], R7 ;  /* 0x06e02807040075a7 */ /* 0x000e64000808017f */
[----:B-1----:R-:W-:Y:S05]  /*19620*/  @!P4 BRA `(.L_x_103) ;  /* 0x000000080038c947 */ /* 0x002fea0003800000 */
.L_x_119:
[----:B------:R-:W-:Y:S01]  /*19630*/  PRMT R6, R3, 0x9910, RZ ;  /* 0x0000991003067816 */ /* 0x000fe200000000ff */
[----:B-1----:R-:W-:-:S03]  /*19640*/  @P1 IMAD.MOV.U32 R7, RZ, RZ, 0x14000 ;  /* 0x00014000ff071424 */ /* 0x002fc600078e00ff */
[----:B------:R-:W-:Y:S01]  /*19650*/  ISETP.NE.AND P4, PT, R6, 0x2, PT ;  /* 0x000000020600780c */ /* 0x000fe20003f85270 */
[----:B------:R1:W-:-:S12]  /*19660*/  @P1 SYNCS.ARRIVE.TRANS64 RZ, [R4+URZ+0x6e000], R7 ;  /* 0x06e0000704ff19a7 */ /* 0x0003d8000800003f */
[----:B-1----:R-:W-:Y:S05]  /*19670*/  @P4 BRA `(.L_x_104) ;  /* 0x0000000000044947 */ /* 0x002fea0003800000 */
[----:B------:R-:W-:Y:S01]  /*19680*/  BPT.TRAP 0x1 ;  /* 0x000000040000795c */ /* 0x000fe20000300000 */
.L_x_104:
[----:B------:R-:W-:Y:S05]  /*19690*/  @P0 BRA `(.L_x_105) ;  /* 0x0000000000040947 */ /* 0x000fea0003800000 */
[----:B------:R-:W-:Y:S01]  /*196a0*/  BPT.TRAP 0x1 ;  /* 0x000000040000795c */ /* 0x000fe20000300000 */
.L_x_105:
        /* <DEDUP_REMOVED lines=16> */
[----:B------:R-:W-:Y:S01]  /*197b0*/  USHF.L.U32 UR51, UR51, 0x8, URZ ;  /* 0x0000000833337899 */ /* 0x000fe2000800063f */
[----:B------:R-:W-:Y:S01]  /*197c0*/  IADD3 R8, R8, 0x1, RZ ;  /* 0x0000000108087810 */ /* 0x000fe20007ffe0ff */
[----:B------:R-:W-:Y:S01]  /*197d0*/  UIADD3 UR48, UR16, 0xa000, URZ ;  /* 0x0000a00010307890 */ /* 0x000fe2000fffe03f */
[----:B------:R-:W-:Y:S01]  /*197e0*/  SEL R5, RZ, 0x1, P4 ;  /* 0x00000001ff057807 */ /* 0x000fe20002000000 */
[----:B------:R-:W-:Y:S01]  /*197f0*/  UIADD3 UR40, UR16, 0xe000, URZ ;  /* 0x0000e00010287890 */ /* 0x000fe2000fffe03f */
[----:B------:R-:W-:Y:S01]  /*19800*/  SEL R2, R2, RZ, P4 ;  /* 0x000000ff02027207 */ /* 0x000fe20002000000 */
[----:B------:R-:W-:Y:S01]  /*19810*/  UIADD3 UR32, UR16, 0x12000, URZ ;  /* 0x0001200010207890 */ /* 0x000fe2000fffe03f */
[----:B------:R-:W-:Y:S01]  /*19820*/  LOP3.LUT R0, R0, R5, RZ, 0x3c, !PT ;  /* 0x0000000500007212 */ /* 0x000fe200078e3cff */
[----:B------:R-:W-:-:S02]  /*19830*/  UIADD3 UR24, UR16, 0x16000, URZ ;  /* 0x0001600010187890 */ /* 0x000fc4000fffe03f */
        /* <DEDUP_REMOVED lines=24> */
.L_x_102:
[----:B------:R-:W-:Y:S05]  /*199c0*/  BSYNC B1 ;  /* 0x0000000000017941 */ /* 0x000fea0003800000 */
.L_x_101:
[C---:B------:R-:W-:Y:S02]  /*199d0*/  ISETP.GT.AND P4, PT, R9.reuse, 0x4, PT ;  /* 0x000000040900780c */ /* 0x040fe40003f84270 */
[----:B------:R-:W-:-:S11]  /*199e0*/  IADD3 R9, R9, -0x2, RZ ;  /* 0xfffffffe09097810 */ /* 0x000fd60007ffe0ff */
[----:B------:R-:W-:Y:S05]  /*199f0*/  @P4 BRA `(.L_x_106) ;  /* 0xfffffff400dc4947 */ /* 0x000fea000383ffff */
[----:B------:R-:W-:Y:S05]  /*19a00*/  BSYNC B0 ;  /* 0x0000000000007941 */ /* 0x000fea0003800000 */
.L_x_95:
[----:B------:R-:W-:Y:S05]  /*19a10*/  EXIT ;  /* 0x000000000000794d */ /* 0x000fea0003800000 */
.L_x_15:
[----:B-1----:R-:W-:-:S04]  /*19a20*/  MOV R5, UR6 ;  /* 0x0000000600057c02 */ /* 0x002fc80008000f00 */
[----:B------:R1:W2:Y:S03]  /*19a30*/  SYNCS.PHASECHK.TRANS64.TRYWAIT P1, [R5+URZ+0x6e050], R6 ;  /* 0x06e05006050075a7 */ /* 0x0002a6000802017f */
[----:B--2---:R-:W-:Y:S05]  /*19a40*/  @!P1 NANOSLEEP.SYNCS 0x989680 ;  /* 0x009896800000995d */ /* 0x004fea0003900000 */
[----:B------:R-:W2:Y:S02]  /*19a50*/  @!P1 SYNCS.PHASECHK.TRANS64 P1, [R5+URZ+0x6e050], R6 ;  /* 0x06e05006050095a7 */ /* 0x000ea4000802007f */
[----:B--2---:R-:W-:Y:S05]  /*19a60*/  @!P1 BRA `(.L_x_15) ;  /* 0xfffffffc00ec9947 */ /* 0x004fea000383ffff */
[----:B------:R-:W-:Y:S05]  /*19a70*/  BRA `(.L_x_107) ;  /* 0xfffffe7400247947 */ /* 0x000fea000383ffff */
.L_x_17:
[----:B-1----:R-:W-:-:S04]  /*19a80*/  MOV R5, UR36 ;  /* 0x0000002400057c02 */ /* 0x002fc80008000f00 */
[----:B------:R1:W2:Y:S03]  /*19a90*/  SYNCS.PHASECHK.TRANS64.TRYWAIT P1, [R5+URZ+0x6e000], R4 ;  /* 0x06e00004050075a7 */ /* 0x0002a6000802017f */
[----:B--2---:R-:W-:Y:S05]  /*19aa0*/  @!P1 NANOSLEEP.SYNCS 0x989680 ;  /* 0x009896800000995d */ /* 0x004fea0003900000 */
[----:B------:R-:W2:Y:S02]  /*19ab0*/  @!P1 SYNCS.PHASECHK.TRANS64 P1, [R5+URZ+0x6e000], R4 ;  /* 0x06e00004050095a7 */ /* 0x000ea4000802007f */
[----:B--2---:R-:W-:Y:S05]  /*19ac0*/  @!P1 BRA `(.L_x_17) ;  /* 0xfffffffc00ec9947 */ /* 0x004fea000383ffff */
[----:B------:R-:W-:Y:S05]  /*19ad0*/  BRA `(.L_x_108) ;  /* 0xfffffe7400307947 */ /* 0x000fea000383ffff */
.L_x_18:
[----:B-1----:R-:W-:-:S04]  /*19ae0*/  MOV R5, UR4 ;  /* 0x0000000400057c02 */ /* 0x002fc80008000f00 */
[----:B------:R1:W2:Y:S03]  /*19af0*/  SYNCS.PHASECHK.TRANS64.TRYWAIT P1, [R5+URZ+-0x8], R2 ;  /* 0xfffff802050075a7 */ /* 0x0002a6000802017f */
[----:B--2---:R-:W-:Y:S05]  /*19b00*/  @!P1 NANOSLEEP.SYNCS 0x989680 ;  /* 0x009896800000995d */ /* 0x004fea0003900000 */
[----:B------:R-:W2:Y:S02]  /*19b10*/  @!P1 SYNCS.PHASECHK.TRANS64 P1, [R5+URZ+-0x8], R2 ;  /* 0xfffff802050095a7 */ /* 0x000ea4000802007f */
[----:B--2---:R-:W-:Y:S05]  /*19b20*/  @!P1 BRA `(.L_x_18) ;  /* 0xfffffffc00ec9947 */ /* 0x004fea000383ffff */
[----:B------:R-:W-:Y:S05]  /*19b30*/  BRA `(.L_x_109) ;  /* 0xfffffe74002c7947 */ /* 0x000fea000383ffff */
.L_x_20:
[----:B-1----:R-:W-:-:S04]  /*19b40*/  MOV R13, UR36 ;  /* 0x00000024000d7c02 */ /* 0x002fc80008000f00 */
[----:B------:R1:W2:Y:S03]  /*19b50*/  SYNCS.PHASECHK.TRANS64.TRYWAIT P1, [R13+URZ+0x6e008], R4 ;  /* 0x06e008040d0075a7 */ /* 0x0002a6000802017f */
[----:B--2---:R-:W-:Y:S05]  /*19b60*/  @!P1 NANOSLEEP.SYNCS 0x989680 ;  /* 0x009896800000995d */ /* 0x004fea0003900000 */
[----:B------:R-:W2:Y:S02]  /*19b70*/  @!P1 SYNCS.PHASECHK.TRANS64 P1, [R13+URZ+0x6e008], R4 ;  /* 0x06e008040d0095a7 */ /* 0x000ea4000802007f */
[----:B--2---:R-:W-:Y:S05]  /*19b80*/  @!P1 BRA `(.L_x_20) ;  /* 0xfffffffc00ec9947 */ /* 0x004fea000383ffff */
[----:B------:R-:W-:Y:S05]  /*19b90*/  BRA `(.L_x_110) ;  /* 0xfffffecc00c87947 */ /* 0x000fea000383ffff */
.L_x_25:
[----:B-1----:R-:W-:-:S04]  /*19ba0*/  MOV R12, UR10 ;  /* 0x0000000a000c7c02 */ /* 0x002fc80008000f00 */
[----:B------:R1:W2:Y:S03]  /*19bb0*/  SYNCS.PHASECHK.TRANS64.TRYWAIT P2, [R12+URZ+0x6e000], R7 ;  /* 0x06e000070c0075a7 */ /* 0x0002a6000804017f */
[----:B--2---:R-:W-:Y:S05]  /*19bc0*/  @!P2 NANOSLEEP.SYNCS 0x989680 ;  /* 0x009896800000a95d */ /* 0x004fea0003900000 */
[----:B------:R-:W2:Y:S02]  /*19bd0*/  @!P2 SYNCS.PHASECHK.TRANS64 P2, [R12+URZ+0x6e000], R7 ;  /* 0x06e000070c00a5a7 */ /* 0x000ea4000804007f */
[----:B--2---:R-:W-:Y:S05]  /*19be0*/  @!P2 BRA `(.L_x_25) ;  /* 0xfffffffc00eca947 */ /* 0x004fea000383ffff */
[----:B------:R-:W-:Y:S05]  /*19bf0*/  BRA `(.L_x_111) ;  /* 0xfffffee800687947 */ /* 0x000fea000383ffff */
.L_x_29:
[----:B-1----:R-:W-:-:S04]  /*19c00*/  MOV R10, UR10 ;  /* 0x0000000a000a7c02 */ /* 0x002fc80008000f00 */
[----:B------:R1:W2:Y:S03]  /*19c10*/  SYNCS.PHASECHK.TRANS64.TRYWAIT P2, [R10+URZ+0x6e000], R13 ;  /* 0x06e0000d0a0075a7 */ /* 0x0002a6000804017f */
[----:B--2---:R-:W-:Y:S05]  /*19c20*/  @!P2 NANOSLEEP.SYNCS 0x989680 ;  /* 0x009896800000a95d */ /* 0x004fea0003900000 */
[----:B------:R-:W2:Y:S02]  /*19c30*/  @!P2 SYNCS.PHASECHK.TRANS64 P2, [R10+URZ+0x6e000], R13 ;  /* 0x06e0000d0a00a5a7 */ /* 0x000ea4000804007f */
[----:B--2---:R-:W-:Y:S05]  /*19c40*/  @!P2 BRA `(.L_x_29) ;  /* 0xfffffffc00eca947 */ /* 0x004fea000383ffff */
[----:B------:R-:W-:Y:S05]  /*19c50*/  BRA `(.L_x_28) ;  /* 0xffffff30001c7947 */ /* 0x000fea000383ffff */
.L_x_37:
[----:B-1----:R-:W-:-:S04]  /*19c60*/  MOV R12, UR10 ;  /* 0x0000000a000c7c02 */ /* 0x002fc80008000f00 */
[----:B------:R1:W2:Y:S03]  /*19c70*/  SYNCS.PHASECHK.TRANS64.TRYWAIT P2, [R12+URZ+0x6e000], R7 ;  /* 0x06e000070c0075a7 */ /* 0x0002a6000804017f */
[----:B--2---:R-:W-:Y:S05]  /*19c80*/  @!P2 NANOSLEEP.SYNCS 0x989680 ;  /* 0x009896800000a95d */ /* 0x004fea0003900000 */
[----:B------:R-:W2:Y:S02]  /*19c90*/  @!P2 SYNCS.PHASECHK.TRANS64 P2, [R12+URZ+0x6e000], R7 ;  /* 0x06e000070c00a5a7 */ /* 0x000ea4000804007f */
[----:B--2---:R-:W-:Y:S05]  /*19ca0*/  @!P2 BRA `(.L_x_37) ;  /* 0xfffffffc00eca947 */ /* 0x004fea000383ffff */
[----:B------:R-:W-:Y:S05]  /*19cb0*/  BRA `(.L_x_112) ;  /* 0xffffff4800f87947 */ /* 0x000fea000383ffff */
.L_x_41:
[----:B-1----:R-:W-:-:S04]  /*19cc0*/  MOV R10, UR10 ;  /* 0x0000000a000a7c02 */ /* 0x002fc80008000f00 */
[----:B------:R1:W2:Y:S03]  /*19cd0*/  SYNCS.PHASECHK.TRANS64.TRYWAIT P2, [R10+URZ+0x6e000], R13 ;  /* 0x06e0000d0a0075a7 */ /* 0x0002a6000804017f */
[----:B--2---:R-:W-:Y:S05]  /*19ce0*/  @!P2 NANOSLEEP.SYNCS 0x989680 ;  /* 0x009896800000a95d */ /* 0x004fea0003900000 */
[----:B------:R-:W2:Y:S02]  /*19cf0*/  @!P2 SYNCS.PHASECHK.TRANS64 P2, [R10+URZ+0x6e000], R13 ;  /* 0x06e0000d0a00a5a7 */ /* 0x000ea4000804007f */
[----:B--2---:R-:W-:Y:S05]  /*19d00*/  @!P2 BRA `(.L_x_41) ;  /* 0xfffffffc00eca947 */ /* 0x004fea000383ffff */
[----:B------:R-:W-:Y:S05]  /*19d10*/  BRA `(.L_x_40) ;  /* 0xffffffa400a47947 */ /* 0x000fea000383ffff */
.L_x_57:
[----:B-1----:R-:W-:-:S04]  /*19d20*/  MOV R3, UR4 ;  /* 0x0000000400037c02 */ /* 0x002fc80008000f00 */
[----:B------:R1:W2:Y:S03]  /*19d30*/  SYNCS.PHASECHK.TRANS64.TRYWAIT P0, [R3+URZ+0x8], R0 ;  /* 0x00000800030075a7 */ /* 0x0002a6000800017f */
[----:B--2---:R-:W-:Y:S05]  /*19d40*/  @!P0 NANOSLEEP.SYNCS 0x989680 ;  /* 0x009896800000895d */ /* 0x004fea0003900000 */
[----:B------:R-:W2:Y:S02]  /*19d50*/  @!P0 SYNCS.PHASECHK.TRANS64 P0, [R3+URZ+0x8], R0 ;  /* 0x00000800030085a7 */ /* 0x000ea4000800007f */
[----:B--2---:R-:W-:Y:S05]  /*19d60*/  @!P0 BRA `(.L_x_57) ;  /* 0xfffffffc00ec8947 */ /* 0x004fea000383ffff */
[----:B------:R-:W-:Y:S05]  /*19d70*/  BRA `(.L_x_113) ;  /* 0xffffffc8008c7947 */ /* 0x000fea000383ffff */
.L_x_77:
[----:B-1----:R1:W2:Y:S02]  /*19d80*/  SYNCS.PHASECHK.TRANS64.TRYWAIT P0, [R4+URZ+0x6e060], R3 ;  /* 0x06e06003040075a7 */ /* 0x0022a4000800017f */
[----:B--2---:R-:W-:Y:S05]  /*19d90*/  @!P0 NANOSLEEP.SYNCS 0x989680 ;  /* 0x009896800000895d */ /* 0x004fea0003900000 */
[----:B------:R-:W2:Y:S02]  /*19da0*/  @!P0 SYNCS.PHASECHK.TRANS64 P0, [R4+URZ+0x6e060], R3 ;  /* 0x06e06003040085a7 */ /* 0x000ea4000800007f */
[----:B--2---:R-:W-:Y:S05]  /*19db0*/  @!P0 BRA `(.L_x_77) ;  /* 0xfffffffc00f08947 */ /* 0x004fea000383ffff */
[----:B------:R-:W-:Y:S05]  /*19dc0*/  BRA `(.L_x_114) ;  /* 0xffffffe000d07947 */ /* 0x000fea000383ffff */
.L_x_82:
[----:B-1----:R1:W2:Y:S02]  /*19dd0*/  SYNCS.PHASECHK.TRANS64.TRYWAIT P0, [R5+URZ+0x6e028], R2 ;  /* 0x06e02802050075a7 */ /* 0x0022a4000800017f */
[----:B--2---:R-:W-:Y:S05]  /*19de0*/  @!P0 NANOSLEEP.SYNCS 0x989680 ;  /* 0x009896800000895d */ /* 0x004fea0003900000 */
[----:B------:R-:W2:Y:S02]  /*19df0*/  @!P0 SYNCS.PHASECHK.TRANS64 P0, [R5+URZ+0x6e028], R2 ;  /* 0x06e02802050085a7 */ /* 0x000ea4000800007f */
[----:B--2---:R-:W-:Y:S05]  /*19e00*/  @!P0 BRA `(.L_x_82) ;  /* 0xfffffffc00f08947 */ /* 0x004fea000383ffff */
[----:B------:R-:W-:Y:S05]  /*19e10*/  BRA `(.L_x_115) ;  /* 0xffffffe400b87947 */ /* 0x000fea000383ffff */
.L_x_87:
[----:B-1----:R1:W2:Y:S02]  /*19e20*/  SYNCS.PHASECHK.TRANS64.TRYWAIT P0, [R4+URZ+0x6e060], R5 ;  /* 0x06e06005040075a7 */ /* 0x0022a4000800017f */
[----:B--2---:R-:W-:Y:S05]  /*19e30*/  @!P0 NANOSLEEP.SYNCS 0x989680 ;  /* 0x009896800000895d */ /* 0x004fea0003900000 */
[----:B------:R-:W2:Y:S02]  /*19e40*/  @!P0 SYNCS.PHASECHK.TRANS64 P0, [R4+URZ+0x6e060], R5 ;  /* 0x06e06005040085a7 */ /* 0x000ea4000800007f */
[----:B--2---:R-:W-:Y:S05]  /*19e50*/  @!P0 BRA `(.L_x_87) ;  /* 0xfffffffc00f08947 */ /* 0x004fea000383ffff */
[----:B------:R-:W-:Y:S05]  /*19e60*/  BRA `(.L_x_116) ;  /* 0xffffffe800a47947 */ /* 0x000fea000383ffff */
.L_x_92:
[----:B-1----:R1:W2:Y:S02]  /*19e70*/  SYNCS.PHASECHK.TRANS64.TRYWAIT P0, [R3+URZ+0x6e028], R4 ;  /* 0x06e02804030075a7 */ /* 0x0022a4000800017f */
[----:B--2---:R-:W-:Y:S05]  /*19e80*/  @!P0 NANOSLEEP.SYNCS 0x989680 ;  /* 0x009896800000895d */ /* 0x004fea0003900000 */
[----:B------:R-:W2:Y:S02]  /*19e90*/  @!P0 SYNCS.PHASECHK.TRANS64 P0, [R3+URZ+0x6e028], R4 ;  /* 0x06e02804030085a7 */ /* 0x000ea4000800007f */
[----:B--2---:R-:W-:Y:S05]  /*19ea0*/  @!P0 BRA `(.L_x_92) ;  /* 0xfffffffc00f08947 */ /* 0x004fea000383ffff */
[----:B------:R-:W-:Y:S05]  /*19eb0*/  BRA `(.L_x_117) ;  /* 0xffffffec009c7947 */ /* 0x000fea000383ffff */
.L_x_98:
[----:B-1----:R1:W2:Y:S02]  /*19ec0*/  SYNCS.PHASECHK.TRANS64.TRYWAIT P4, [R7+URZ+0x6e028], R4 ;  /* 0x06e02804070075a7 */ /* 0x0022a4000808017f */
[----:B--2---:R-:W-:Y:S05]  /*19ed0*/  @!P4 NANOSLEEP.SYNCS 0x989680 ;  /* 0x009896800000c95d */ /* 0x004fea0003900000 */
[----:B------:R-:W2:Y:S02]  /*19ee0*/  @!P4 SYNCS.PHASECHK.TRANS64 P4, [R7+URZ+0x6e028], R4 ;  /* 0x06e028040700c5a7 */ /* 0x000ea4000808007f */
[----:B--2---:R-:W-:Y:S05]  /*19ef0*/  @!P4 BRA `(.L_x_98) ;  /* 0xfffffffc00f0c947 */ /* 0x004fea000383ffff */
[----:B------:R-:W-:Y:S05]  /*19f00*/  BRA `(.L_x_118) ;  /* 0xfffffff000bc7947 */ /* 0x000fea000383ffff */
.L_x_103:
[----:B-1----:R1:W2:Y:S02]  /*19f10*/  SYNCS.PHASECHK.TRANS64.TRYWAIT P4, [R4+URZ+0x6e028], R7 ;  /* 0x06e02807040075a7 */ /* 0x0022a4000808017f */
[----:B--2---:R-:W-:Y:S05]  /*19f20*/  @!P4 NANOSLEEP.SYNCS 0x989680 ;  /* 0x009896800000c95d */ /* 0x004fea0003900000 */
[----:B------:R-:W2:Y:S02]  /*19f30*/  @!P4 SYNCS.PHASECHK.TRANS64 P4, [R4+URZ+0x6e028], R7 ;  /* 0x06e028070400c5a7 */ /* 0x000ea4000808007f */
[----:B--2---:R-:W-:Y:S05]  /*19f40*/  @!P4 BRA `(.L_x_103) ;  /* 0xfffffffc00f0c947 */ /* 0x004fea000383ffff */
[----:B------:R-:W-:Y:S05]  /*19f50*/  BRA `(.L_x_119) ;  /* 0xfffffff400b47947 */ /* 0x000fea000383ffff */
        .weak           $__internal_0_$__cuda_sm20_rcp_rn_f32_slowpath
        .type           $__internal_0_$__cuda_sm20_rcp_rn_f32_slowpath,@function
        .size           $__internal_0_$__cuda_sm20_rcp_rn_f32_slowpath,(.L_x_125 - $__internal_0_$__cuda_sm20_rcp_rn_f32_slowpath)
$__internal_0_$__cuda_sm20_rcp_rn_f32_slowpath:
[----:B------:R-:W-:Y:S01]  /*19f60*/  SHF.L.U32 R0, R2, 0x1, RZ ;  /* 0x0000000102007819 */ /* 0x000fe200000006ff */
[----:B------:R-:W-:Y:S03]  /*19f70*/  BSSY B2, `(.L_x_120) ;  /* 0x0000030000027945 */ /* 0x000fe60003800000 */
[----:B------:R-:W-:-:S04]  /*19f80*/  SHF.R.U32.HI R18, RZ, 0x18, R0 ;  /* 0x00000018ff127819 */ /* 0x000fc80000011600 */
[----:B------:R-:W-:-:S13]  /*19f90*/  ISETP.NE.U32.AND P0, PT, R18, RZ, PT ;  /* 0x000000ff1200720c */ /* 0x000fda0003f05070 */
[----:B------:R-:W-:Y:S05]  /*19fa0*/  @P0 BRA `(.L_x_121) ;  /* 0x0000000000280947 */ /* 0x000fea0003800000 */
[----:B------:R-:W-:-:S04]  /*19fb0*/  SHF.L.U32 R0, R2, 0x1, RZ ;  /* 0x0000000102007819 */ /* 0x000fc800000006ff */
[----:B------:R-:W-:-:S13]  /*19fc0*/  ISETP.NE.AND P0, PT, R0, RZ, PT ;  /* 0x000000ff0000720c */ /* 0x000fda0003f05270 */
[----:B------:R-:W-:Y:S01]  /*19fd0*/  @P0 FFMA R6, R2, 1.84467440737095516160e+19, RZ ;  /* 0x5f80000002060823 */ /* 0x000fe200000000ff */
[----:B------:R-:W-:Y:S08]  /*19fe0*/  @!P0 MUFU.RCP R3, R2 ;  /* 0x0000000200038308 */ /* 0x000ff00000001000 */
[----:B------:R-:W1:Y:S02]  /*19ff0*/  @P0 MUFU.RCP R15, R6 ;  /* 0x00000006000f0308 */ /* 0x000e640000001000 */
[----:B-1----:R-:W-:-:S04]  /*1a000*/  @P0 FFMA R0, R6, R15, -1 ;  /* 0xbf80000006000423 */ /* 0x002fc8000000000f */
[----:B------:R-:W-:-:S04]  /*1a010*/  @P0 FADD.FTZ R0, -R0, -RZ ;  /* 0x800000ff00000221 */ /* 0x000fc80000010100 */
[----:B------:R-:W-:-:S04]  /*1a020*/  @P0 FFMA R0, R15, R0, R15 ;  /* 0x000000000f000223 */ /* 0x000fc8000000000f */
[----:B------:R-:W-:Y:S01]  /*1a030*/  @P0 FFMA R3, R0, 1.84467440737095516160e+19, RZ ;  /* 0x5f80000000030823 */ /* 0x000fe200000000ff */
[----:B------:R-:W-:Y:S06]  /*1a040*/  BRA `(.L_x_122) ;  /* 0x0000000000887947 */ /* 0x000fec0003800000 */
.L_x_121:
[----:B------:R-:W-:-:S04]  /*1a050*/  IADD3 R19, R18, -0xfd, RZ ;  /* 0xffffff0312137810 */ /* 0x000fc80007ffe0ff */
[----:B------:R-:W-:-:S13]  /*1a060*/  ISETP.GT.U32.AND P0, PT, R19, 0x1, PT ;  /* 0x000000011300780c */ /* 0x000fda0003f04070 */
[----:B------:R-:W-:Y:S05]  /*1a070*/  @P0 BRA `(.L_x_123) ;  /* 0x0000000000780947 */ /* 0x000fea0003800000 */
[----:B------:R-:W-:Y:S02]  /*1a080*/  LOP3.LUT R0, R2, 0x7fffff, RZ, 0xc0, !PT ;  /* 0x007fffff02007812 */ /* 0x000fe400078ec0ff */
[----:B------:R-:W-:Y:S02]  /*1a090*/  MOV R12, 0x3 ;  /* 0x00000003000c7802 */ /* 0x000fe40000000f00 */
[----:B------:R-:W-:Y:S02]  /*1a0a0*/  LOP3.LUT R0, R0, 0x3f800000, RZ, 0xfc, !PT ;  /* 0x3f80000000007812 */ /* 0x000fe400078efcff */
[----:B------:R-:W-:Y:S02]  /*1a0b0*/  SHF.L.U32 R12, R12, R19, RZ ;  /* 0x000000130c0c7219 */ /* 0x000fe400000006ff */
[----:B------:R-:W1:Y:S02]  /*1a0c0*/  MUFU.RCP R3, R0 ;  /* 0x0000000000037308 */ /* 0x000e640000001000 */
[----:B-1----:R-:W-:-:S04]  /*1a0d0*/  FFMA R6, R0, R3, -1 ;  /* 0xbf80000000067423 */ /* 0x002fc80000000003 */
[----:B------:R-:W-:-:S04]  /*1a0e0*/  FADD.FTZ R6, -R6, -RZ ;  /* 0x800000ff06067221 */ /* 0x000fc80000010100 */
[CCC-:B------:R-:W-:Y:S01]  /*1a0f0*/  FFMA.RM R10, R3.reuse, R6.reuse, R3.reuse ;  /* 0x00000006030a7223 */ /* 0x1c0fe20000004003 */
[----:B------:R-:W-:-:S04]  /*1a100*/  FFMA.RP R15, R3, R6, R3 ;  /* 0x00000006030f7223 */ /* 0x000fc80000008003 */
[C---:B------:R-:W-:Y:S02]  /*1a110*/  LOP3.LUT R3, R10.reuse, 0x7fffff, RZ, 0xc0, !PT ;  /* 0x007fffff0a037812 */ /* 0x040fe400078ec0ff */
[----:B------:R-:W-:Y:S02]  /*1a120*/  FSETP.NEU.FTZ.AND P0, PT, R10, R15, PT ;  /* 0x0000000f0a00720b */ /* 0x000fe40003f1d000 */
[----:B------:R-:W-:Y:S02]  /*1a130*/  LOP3.LUT R3, R3, 0x800000, RZ, 0xfc, !PT ;  /* 0x0080000003037812 */ /* 0x000fe400078efcff */
[----:B------:R-:W-:Y:S02]  /*1a140*/  SEL R6, RZ, 0xffffffff, !P0 ;  /* 0xffffffffff067807 */ /* 0x000fe40004000000 */
[----:B------:R-:W-:Y:S02]  /*1a150*/  LOP3.LUT R12, R12, R3, RZ, 0xc0, !PT ;  /* 0x000000030c0c7212 */ /* 0x000fe400078ec0ff */
[----:B------:R-:W-:-:S02]  /*1a160*/  IADD3 R6, -R6, RZ, RZ ;  /* 0x000000ff06067210 */ /* 0x000fc40007ffe1ff */
[-C--:B------:R-:W-:Y:S02]  /*1a170*/  SHF.R.U32.HI R12, RZ, R19.reuse, R12 ;  /* 0x00000013ff0c7219 */ /* 0x080fe4000001160c */
[----:B------:R-:W-:Y:S02]  /*1a180*/  LOP3.LUT P1, RZ, R6, R19, R3, 0xf8, !PT ;  /* 0x0000001306ff7212 */ /* 0x000fe4000782f803 */
[C---:B------:R-:W-:Y:S02]  /*1a190*/  LOP3.LUT P0, RZ, R12.reuse, 0x1, RZ, 0xc0, !PT ;  /* 0x000000010cff7812 */ /* 0x040fe4000780c0ff */
[----:B------:R-:W-:-:S04]  /*1a1a0*/  LOP3.LUT P2, RZ, R12, 0x2, RZ, 0xc0, !PT ;  /* 0x000000020cff7812 */ /* 0x000fc8000784c0ff */
[----:B------:R-:W-:Y:S02]  /*1a1b0*/  PLOP3.LUT P0, PT, P0, P1, P2, 0xe0, 0x0 ;  /* 0x000000000000781c */ /* 0x000fe40000703c20 */
[----:B------:R-:W-:Y:S02]  /*1a1c0*/  LOP3.LUT P1, RZ, R2, 0x7fffff, RZ, 0xc0, !PT ;  /* 0x007fffff02ff7812 */ /* 0x000fe4000782c0ff */
[----:B------:R-:W-:-:S04]  /*1a1d0*/  SEL R0, RZ, 0x1, !P0 ;  /* 0x00000001ff007807 */ /* 0x000fc80004000000 */
[----:B------:R-:W-:-:S04]  /*1a1e0*/  IADD3 R0, -R0, RZ, RZ ;  /* 0x000000ff00007210 */ /* 0x000fc80007ffe1ff */
[----:B------:R-:W-:Y:S02]  /*1a1f0*/  ISETP.GE.AND P0, PT, R0, RZ, PT ;  /* 0x000000ff0000720c */ /* 0x000fe40003f06270 */
[----:B------:R-:W-:-:S04]  /*1a200*/  IADD3 R0, R18, -0xfc, RZ ;  /* 0xffffff0412007810 */ /* 0x000fc80007ffe0ff */
[----:B------:R-:W-:-:S07]  /*1a210*/  SHF.R.U32.HI R3, RZ, R0, R3 ;  /* 0x00000000ff037219 */ /* 0x000fce0000011603 */
[----:B------:R-:W-:-:S04]  /*1a220*/  @!P0 IADD3 R3, R3, 0x1, RZ ;  /* 0x0000000103038810 */ /* 0x000fc80007ffe0ff */
[----:B------:R-:W-:-:S04]  /*1a230*/  @!P1 SHF.L.U32 R3, R3, 0x1, RZ ;  /* 0x0000000103039819 */ /* 0x000fc800000006ff */
[----:B------:R-:W-:Y:S01]  /*1a240*/  LOP3.LUT R3, R3, 0x80000000, R2, 0xf8, !PT ;  /* 0x8000000003037812 */ /* 0x000fe200078ef802 */
[----:B------:R-:W-:Y:S06]  /*1a250*/  BRA `(.L_x_122) ;  /* 0x0000000000047947 */ /* 0x000fec0003800000 */
.L_x_123:
[----:B------:R1:W2:Y:S02]  /*1a260*/  MUFU.RCP R3, R2 ;  /* 0x0000000200037308 */ /* 0x0002a40000001000 */
.L_x_122:
[----:B------:R-:W-:Y:S05]  /*1a270*/  BSYNC B2 ;  /* 0x0000000000027941 */ /* 0x000fea0003800000 */
.L_x_120:
[----:B--2---:R-:W-:Y:S02]  /*1a280*/  MOV R0, R3 ;  /* 0x0000000300007202 */ /* 0x004fe40000000f00 */
[----:B-1----:R-:W-:Y:S02]  /*1a290*/  MOV R2, R14 ;  /* 0x0000000e00027202 */ /* 0x002fe40000000f00 */
[----:B------:R-:W-:-:S04]  /*1a2a0*/  MOV R3, 0x0 ;  /* 0x0000000000037802 */ /* 0x000fc80000000f00 */
[----:B------:R-:W-:Y:S05]  /*1a2b0*/  RET.REL.NODEC R2 `(_ZN7cutlass13device_kernelINS_4fmha6kernel28FmhaKernelTmaWarpSpecializedINS1_10collective30FmhaMainloopTmaWarpSpecializedINS_6half_tEffN4cute5tupleIJNS7_1CILi128EEENS9_ILi256EEENS9_ILi160EEEEEENS8_IJiNS9_ILi1EEENS8_IJiiEEEEEESG_SG_NS4_12CausalFusionEJEEENS4_15FmhaFwdEpilogueIS6_fNS8_IJNS9_ILi64EEESC_SB_EEEEENS2_23IndividualTileSchedulerEJEEEEEvNT_6ParamsE) ;  /* 0xfffffe5c02507950 */ /* 0x000fea0003c3ffff */
.L_x_124:
[----:B------:R-:W-:-:S00]  /*1a2c0*/  BRA `(.L_x_124) ;  /* 0xfffffffc00fc7947 */ /* 0x000fc0000383ffff */
[----:B------:R-:W-:-:S00]  /*1a2d0*/  NOP ;  /* 0x0000000000007918 */ /* 0x000fc00000000000 */
        /* <DEDUP_REMOVED lines=10> */
.L_x_125:


//--------------------- .nv.global.init           --------------------------
	.section	.nv.global.init,"aw",@progbits
.nv.global.init:
	.type		$str$24,@object
	.size		$str$24,($str$25 - $str$24)
$str$24:
        /*0000*/ 	.byte	0x28, 0x61, 0x64, 0x64, 0x72, 0x65, 0x73, 0x73, 0x20, 0x26, 0x20, 0x6d, 0x61, 0x73, 0x6b, 0x29
        /*0010*/ 	.byte	0x20, 0x3d, 0x3d, 0x20, 0x30, 0x00
	.type		$str$25,@object
	.size		$str$25,(__unnamed_1 - $str$25)
$str$25:
        /*0016*/ 	.byte	0x2f, 0x74, 0x6d, 0x70, 0x2f, 0x63, 0x75, 0x74, 0x6c, 0x61, 0x73, 0x73, 0x5f, 0x73, 0x77, 0x65
        /*0026*/ 	.byte	0x65, 0x70, 0x5f, 0x73, 0x72, 0x63, 0x2f, 0x69, 0x6e, 0x63, 0x6c, 0x75, 0x64, 0x65, 0x2f, 0x63
        /*0036*/ 	.byte	0x75, 0x74, 0x65, 0x2f, 0x70, 0x6f, 0x69, 0x6e, 0x74, 0x65, 0x72, 0x5f, 0x66, 0x6c, 0x61, 0x67
        /*0046*/ 	.byte	0x67, 0x65, 0x64, 0x2e, 0x68, 0x70, 0x70, 0x00
	.type		__unnamed_1,@object
	.size		__unnamed_1,(__unnamed_2 - __unnamed_1)
__unnamed_1:
        /*004e*/ 	.byte	0x61, 0x75, 0x74, 0x6f, 0x20, 0x63, 0x75, 0x74, 0x65, 0x3a, 0x3a, 0x61, 0x73, 0x5f, 0x70, 0x6f
        /* <DEDUP_REMOVED lines=27> */
        /*020e*/ 	.byte	0x3e, 0x3e, 0x3e, 0x3e, 0x3e, 0x5d, 0x00
	.type		__unnamed_2,@object
	.size		__unnamed_2,(.L_1 - __unnamed_2)
__unnamed_2:
        /* <DEDUP_REMOVED lines=29> */
.L_1:


//--------------------- .nv.shared._ZN7cutlass13device_kernelINS_4fmha6kernel28FmhaKernelTmaWarpSpecializedINS1_10collective30FmhaMainloopTmaWarpSpecializedINS_6half_tEffN4cute5tupleIJNS7_1CILi128EEENS9_ILi256EEENS9_ILi160EEEEEENS8_IJiNS9_ILi1EEENS8_IJiiEEEEEESG_SG_NS4_12CausalFusionEJEEENS4_15FmhaFwdEpilogueIS6_fNS8_IJNS9_ILi64EEESC_SB_EEEEENS2_23IndividualTileSchedulerEJEEEEEvNT_6ParamsE --------------------------
	.section	.nv.shared._ZN7cutlass13device_kernelINS_4fmha6kernel28FmhaKernelTmaWarpSpecializedINS1_10collective30FmhaMainloopTmaWarpSpecializedINS_6half_tEffN4cute5tupleIJNS7_1CILi128EEENS9_ILi256EEENS9_ILi160EEEEEENS8_IJiNS9_ILi1EEENS8_IJiiEEEEEESG_SG_NS4_12CausalFusionEJEEENS4_15FmhaFwdEpilogueIS6_fNS8_IJNS9_ILi64EEESC_SB_EEEEENS2_23IndividualTileSchedulerEJEEEEEvNT_6ParamsE,"aw",@nobits
	.sectionflags	@""
	.align	16
	.zero		1024


//--------------------- .nv.shared.reserved.0     --------------------------
	.section	.nv.shared.reserved.0,"aw",@nobits
	.weak		__nv_reservedSMEM_offset_0_alias
	.size		__nv_reservedSMEM_offset_0_alias, 0, 0
	.other		__nv_reservedSMEM_offset_0_alias,@"STO_CUDA_RESERVED_SHARED STV_DEFAULT"
__nv_reservedSMEM_offset_0_alias:
	.zero		0


//--------------------- .nv.global                --------------------------
	.section	.nv.global,"aw",@nobits
.nv.global:
	.type		_ZN39_INTERNAL_10e9b73e_4_k_cu_1bd448cb_29644cute1_E,@object
	.size		_ZN39_INTERNAL_10e9b73e_4_k_cu_1bd448cb_29644cute1_E,(_ZN39_INTERNAL_10e9b73e_4_k_cu_1bd448cb_29644cuda3std3__45__cpo6cbeginE - _ZN39_INTERNAL_10e9b73e_4_k_cu_1bd448cb_29644cute1_E)
_ZN39_INTERNAL_10e9b73e_4_k_cu_1bd448cb_29644cute1_E:
	.zero		1
	.type		_ZN39_INTERNAL_10e9b73e_4_k_cu_1bd448cb_29644cuda3std3__45__cpo6cbeginE,@object
	.size		_ZN39_INTERNAL_10e9b73e_4_k_cu_1bd448cb_29644cuda3std3__45__cpo6cbeginE,(_ZN39_INTERNAL_10e9b73e_4_k_cu_1bd448cb_29644cuda3std3__48in_placeE - _ZN39_INTERNAL_10e9b73e_4_k_cu_1bd448cb_29644cuda3std3__45__cpo6cbeginE)
_ZN39_INTERNAL_10e9b73e_4_k_cu_1bd448cb_29644cuda3std3__45__cpo6cbeginE:
	.zero		1
	.type		_ZN39_INTERNAL_10e9b73e_4_k_cu_1bd448cb_29644cuda3std3__48in_placeE,@object
	.size		_ZN39_INTERNAL_10e9b73e_4_k_cu_1bd448cb_29644cuda3std3__48in_placeE,(_ZN39_INTERNAL_10e9b73e_4_k_cu_1bd448cb_29644cuda3std6ranges3__45__cpo9iter_moveE - _ZN39_INTERNAL_10e9b73e_4_k_cu_1bd448cb_29644cuda3std3__48in_placeE)
_ZN39_INTERNAL_10e9b73e_4_k_cu_1bd448cb_29644cuda3std3__48in_placeE:
	.zero		1
	.type		_ZN39_INTERNAL_10e9b73e_4_k_cu_1bd448cb_29644cuda3std6ranges3__45__cpo9iter_moveE,@object
	.size		_ZN39_INTERNAL_10e9b73e_4_k_cu_1bd448cb_29644cuda3std6ranges3__45__cpo9iter_moveE,(_ZN39_INTERNAL_10e9b73e_4_k_cu_1bd448cb_29644cuda3std3__45__cpo5beginE - _ZN39_INTERNAL_10e9b73e_4_k_cu_1bd448cb_29644cuda3std6ranges3__45__cpo9iter_moveE)
_ZN39_INTERNAL_10e9b73e_4_k_cu_1bd448cb_29644cuda3std6ranges3__45__cpo9iter_moveE:
	.zero		1
	.type		_ZN39_INTERNAL_10e9b73e_4_k_cu_1bd448cb_29644cuda3std3__45__cpo5beginE,@object
	.size		_ZN39_INTERNAL_10e9b73e_4_k_cu_1bd448cb_29644cuda3std3__45__cpo5beginE,(_ZN39_INTERNAL_10e9b73e_4_k_cu_1bd448cb_29644cuda3std3__441_GLOBAL__N__10e9b73e_4_k_cu_1bd448cb_29646ignoreE - _ZN39_INTERNAL_10e9b73e_4_k_cu_1bd448cb_29644cuda3std3__45__cpo5beginE)
_ZN39_INTERNAL_10e9b73e_4_k_cu_1bd448cb_29644cuda3std3__45__cpo5beginE:
	.zero		1
	.type		_ZN39_INTERNAL_10e9b73e_4_k_cu_1bd448cb_29644cuda3std3__441_GLOBAL__N__10e9b73e_4_k_cu_1bd448cb_29646ignoreE,@object
	.size		_ZN39_INTERNAL_10e9b73e_4_k_cu_1bd448cb_29644cuda3std3__441_GLOBAL__N__10e9b73e_4_k_cu_1bd448cb_29646ignoreE,(_ZN39_INTERNAL_10e9b73e_4_k_cu_1bd448cb_29644cute7productE - _ZN39_INTERNAL_10e9b73e_4_k_cu_1bd448cb_29644cuda3std3__441_GLOBAL__N__10e9b73e_4_k_cu_1bd448cb_29646ignoreE)
_ZN39_INTERNAL_10e9b73e_4_k_cu_1bd448cb_29644cuda3std3__441_GLOBAL__N__10e9b73e_4_k_cu_1bd448cb_29646ignoreE:
	.zero		1
	.type		_ZN39_INTERNAL_10e9b73e_4_k_cu_1bd448cb_29644cute7productE,@object
	.size		_ZN39_INTERNAL_10e9b73e_4_k_cu_1bd448cb_29644cute7productE,(_ZN39_INTERNAL_10e9b73e_4_k_cu_1bd448cb_29644cuda3std3__45__cpo3endE - _ZN39_INTERNAL_10e9b73e_4_k_cu_1bd448cb_29644cute7productE)
_ZN39_INTERNAL_10e9b73e_4_k_cu_1bd448cb_29644cute7productE:
	.zero		1
	.type		_ZN39_INTERNAL_10e9b73e_4_k_cu_1bd448cb_29644cuda3std3__45__cpo3endE,@object
	.size		_ZN39_INTERNAL_10e9b73e_4_k_cu_1bd448cb_29644cuda3std3__45__cpo3endE,(_ZN39_INTERNAL_10e9b73e_4_k_cu_1bd448cb_29644cuda3std3__419piecewise_constructE - _ZN39_INTERNAL_10e9b73e_4_k_cu_1bd448cb_29644cuda3std3__45__cpo3endE)
_ZN39_INTERNAL_10e9b73e_4_k_cu_1bd448cb_29644cuda3std3__45__cpo3endE:
	.zero		1
	.type		_ZN39_INTERNAL_10e9b73e_4_k_cu_1bd448cb_29644cuda3std3__419piecewise_constructE,@object
	.size		_ZN39_INTERNAL_10e9b73e_4_k_cu_1bd448cb_29644cuda3std3__419piecewise_constructE,(_ZN39_INTERNAL_10e9b73e_4_k_cu_1bd448cb_29644cuda3std3__45__cpo4cendE - _ZN39_INTERNAL_10e9b73e_4_k_cu_1bd448cb_29644cuda3std3__419piecewise_constructE)
_ZN39_INTERNAL_10e9b73e_4_k_cu_1bd448cb_29644cuda3std3__419piecewise_constructE:
	.zero		1
	.type		_ZN39_INTERNAL_10e9b73e_4_k_cu_1bd448cb_29644cuda3std3__45__cpo4cendE,@object
	.size		_ZN39_INTERNAL_10e9b73e_4_k_cu_1bd448cb_29644cuda3std3__45__cpo4cendE,(_ZN39_INTERNAL_10e9b73e_4_k_cu_1bd448cb_29644cuda3std6ranges3__45__cpo4swapE - _ZN39_INTERNAL_10e9b73e_4_k_cu_1bd448cb_29644cuda3std3__45__cpo4cendE)
_ZN39_INTERNAL_10e9b73e_4_k_cu_1bd448cb_29644cuda3std3__45__cpo4cendE:
	.zero		1
	.type		_ZN39_INTERNAL_10e9b73e_4_k_cu_1bd448cb_29644cuda3std6ranges3__45__cpo4swapE,@object
	.size		_ZN39_INTERNAL_10e9b73e_4_k_cu_1bd448cb_29644cuda3std6ranges3__45__cpo4swapE,(.L_9 - _ZN39_INTERNAL_10e9b73e_4_k_cu_1bd448cb_29644cuda3std6ranges3__45__cpo4swapE)
_ZN39_INTERNAL_10e9b73e_4_k_cu_1bd448cb_29644cuda3std6ranges3__45__cpo4swapE:
	.zero		1
.L_9:


//--------------------- .nv.constant0._ZN7cutlass13device_kernelINS_4fmha6kernel28FmhaKernelTmaWarpSpecializedINS1_10collective30FmhaMainloopTmaWarpSpecializedINS_6half_tEffN4cute5tupleIJNS7_1CILi128EEENS9_ILi256EEENS9_ILi160EEEEEENS8_IJiNS9_ILi1EEENS8_IJiiEEEEEESG_SG_NS4_12CausalFusionEJEEENS4_15FmhaFwdEpilogueIS6_fNS8_IJNS9_ILi64EEESC_SB_EEEEENS2_23IndividualTileSchedulerEJEEEEEvNT_6ParamsE --------------------------
	.section	.nv.constant0._ZN7cutlass13device_kernelINS_4fmha6kernel28FmhaKernelTmaWarpSpecializedINS1_10collective30FmhaMainloopTmaWarpSpecializedINS_6half_tEffN4cute5tupleIJNS7_1CILi128EEENS9_ILi256EEENS9_ILi160EEEEEENS8_IJiNS9_ILi1EEENS8_IJiiEEEEEESG_SG_NS4_12CausalFusionEJEEENS4_15FmhaFwdEpilogueIS6_fNS8_IJNS9_ILi64EEESC_SB_EEEEENS2_23IndividualTileSchedulerEJEEEEEvNT_6ParamsE,"a",@progbits
	.sectionflags	@""
	.align	4
.nv.constant0._ZN7cutlass13device_kernelINS_4fmha6kernel28FmhaKernelTmaWarpSpecializedINS1_10collective30FmhaMainloopTmaWarpSpecializedINS_6half_tEffN4cute5tupleIJNS7_1CILi128EEENS9_ILi256EEENS9_ILi160EEEEEENS8_IJiNS9_ILi1EEENS8_IJiiEEEEEESG_SG_NS4_12CausalFusionEJEEENS4_15FmhaFwdEpilogueIS6_fNS8_IJNS9_ILi64EEESC_SB_EEEEENS2_23IndividualTileSchedulerEJEEEEEvNT_6ParamsE:
	.zero		2688


//--------------------- SYMBOLS --------------------------

	.type		.nv.reservedSmem.offset0,@object
	.size		.nv.reservedSmem.offset0,0x4
	.type		__assertfail,@function
